// auto-generated by cutlass_sweep.grouped_gemm — config: {"arch": "sm_90", "cluster_m": 2, "cluster_n": 1, "dtype": "e4m3", "schedule": "cooperative", "tile_k": 64, "tile_m": 128, "tile_n": 128}
#include "cutlass/cutlass.h"
#include "cutlass/gemm/group_array_problem_shape.hpp"
#include "cutlass/gemm/collective/collective_builder.hpp"
#include "cutlass/gemm/device/gemm_universal_adapter.h"
#include "cutlass/gemm/kernel/gemm_universal.hpp"
#include "cutlass/epilogue/collective/collective_builder.hpp"

using Elem = cutlass::float_e4m3_t;
using Acc  = float;
using ElemC = cutlass::half_t;
using TileShape    = cute::Shape<cute::_128, cute::_128, cute::_64>;
using ClusterShape = cute::Shape<cute::_2, cute::_1, cute::_1>;
using ProblemShape = cutlass::gemm::GroupProblemShape<cute::Shape<int,int,int>>;

using CollectiveEpilogue = typename cutlass::epilogue::collective::CollectiveBuilder<
    cutlass::arch::Sm90, cutlass::arch::OpClassTensorOp,
    TileShape, ClusterShape,
    cutlass::epilogue::collective::EpilogueTileAuto,
    Acc, Acc,
    ElemC, cutlass::layout::ColumnMajor *, 128 / cutlass::sizeof_bits<ElemC>::value,
    ElemC, cutlass::layout::ColumnMajor *, 128 / cutlass::sizeof_bits<ElemC>::value,
    cutlass::epilogue::PtrArrayTmaWarpSpecializedCooperative
  >::CollectiveOp;

using CollectiveMainloop = typename cutlass::gemm::collective::CollectiveBuilder<
    cutlass::arch::Sm90, cutlass::arch::OpClassTensorOp,
    Elem, cutlass::layout::RowMajor *, 128 / cutlass::sizeof_bits<Elem>::value,
    Elem, cutlass::layout::ColumnMajor *, 128 / cutlass::sizeof_bits<Elem>::value,
    Acc,
    TileShape, ClusterShape,
    cutlass::gemm::collective::StageCountAutoCarveout<
        static_cast<int>(sizeof(typename CollectiveEpilogue::SharedStorage))>,
    cutlass::gemm::KernelPtrArrayTmaWarpSpecializedCooperativeFP8FastAccum
  >::CollectiveOp;

using GemmKernel = cutlass::gemm::kernel::GemmUniversal<
    ProblemShape, CollectiveMainloop, CollectiveEpilogue>;
using Gemm = cutlass::gemm::device::GemmUniversalAdapter<GemmKernel>;

auto* _anchor = &cutlass::device_kernel<GemmKernel>;


// ===== COMPILED SASS (sm_90a) =====

	.target	sm_90a

	.elftype	@"ET_EXEC"


//--------------------- .note.nv.tkinfo           --------------------------
	.section	.note.nv.tkinfo,"",@"SHT_NOTE"
	.sectionflags	@"SHF_NOTE_NV_TKINFO"
	.tkinfo
        /*0018*/ 	.word	0x00000002
        /*0030*/ 	.string	""
        /*0030*/ 	.string	"ptxas"
        /*0030*/ 	.string	"Cuda compilation tools, release 13.0, V13.0.88"
        /*0030*/ 	.string	"Build cuda_13.0.r13.0/compiler.36424714_0"
        /*0030*/ 	.string	"-arch sm_90a -m 64 "



//--------------------- .note.nv.cuinfo           --------------------------
	.section	.note.nv.cuinfo,"",@"SHT_NOTE"
	.sectionflags	@"SHF_NOTE_NV_CUINFO"
        /*0018*/ 	.short	0x0002
        /*001a*/ 	.short	0x005a
        /*001c*/ 	.short	0x0082
	.zero		2


//--------------------- .nv.info                  --------------------------
	.section	.nv.info,"",@"SHT_CUDA_INFO"
	.align	4


	//----- nvinfo : EIATTR_REGCOUNT
	.align		4
        /*0000*/ 	.byte	0x04, 0x2f
        /*0002*/ 	.short	(.L_15 - .L_14)
	.align		4
.L_14:
        /*0004*/ 	.word	index@(_ZN7cutlass13device_kernelINS_4gemm6kernel13GemmUniversalINS1_17GroupProblemShapeIN4cute5tupleIJiiiEEEEENS1_10collective13CollectiveMmaINS1_39MainloopSm90ArrayTmaGmmaWarpSpecializedILi12ENS6_IJNS5_1CILi2EEENSC_ILi1EEESE_EEENS1_55KernelPtrArrayTmaWarpSpecializedCooperativeFP8FastAccumEEENS6_IJNSC_ILi128EEESI_NSC_ILi64EEEEEENS_12float_e4m3_tEPNS6_IJlSE_NSC_ILi0EEEEEESL_SO_NS5_8TiledMMAINS5_8MMA_AtomIJNS5_4SM904GMMA31MMA_64x128x32_F32E4M3E4M3_SS_TNILNSS_7ScaleInE1ELSU_1EEEEEENS5_6LayoutISF_NS6_IJSE_SM_SM_EEEEENS6_IJNS5_10UnderscoreES10_S10_EEEEENS5_13SM90_TMA_LOADENS5_14ComposedLayoutINS5_7SwizzleILi2ELi4ELi3EEENS5_18smem_ptr_flag_bitsILi8EEENSX_INS6_IJNSC_ILi8EEESJ_EEENS6_IJSJ_SE_EEEEEEEvNS5_8identityENS5_23SM90_TMA_LOAD_MULTICASTES1D_vS1E_EENS_8epilogue10collective18CollectiveEpilogueINS1H_30Sm90PtrArrayTmaWarpSpecializedILi4ELi2ELi16ELb1ELb0ELi2EEEJSK_NS6_IJSI_NSC_ILi32EEEEEENS_6half_tEPNS6_IJSE_lSM_EEES1O_S1Q_NS1H_6fusion15FusionCallbacksIS1L_NS1R_17LinearCombinationIS1O_fS1O_fLNS_15FloatRoundStyleE2EEESK_S1N_JEEES13_NS14_INS15_ILi3ELi4ELi3EEENS17_ILi16EEENSX_INS6_IJSJ_S19_EEENS6_IJSE_SJ_EEEEEEENS5_17SM75_U16x8_LDSM_TENS5_14SM90_TMA_STOREES22_NS5_17SM90_U16x8_STSM_TENS5_9Copy_AtomIJNS5_17SM90_U32x4_STSM_NES1O_EEEvEEEvvEEEEvNT_6ParamsE)
        /*0008*/ 	.word	0x000000a8


	//----- nvinfo : EIATTR_FRAME_SIZE
	.align		4
.L_15:
        /*000c*/ 	.byte	0x04, 0x11
        /*000e*/ 	.short	(.L_17 - .L_16)
	.align		4
.L_16:
        /*0010*/ 	.word	index@($__internal_0_$__cuda_sm20_div_u64)
        /*0014*/ 	.word	0x00000000


	//----- nvinfo : EIATTR_FRAME_SIZE
	.align		4
.L_17:
        /*0018*/ 	.byte	0x04, 0x11
        /*001a*/ 	.short	(.L_19 - .L_18)
	.align		4
.L_18:
        /*001c*/ 	.word	index@(_ZN7cutlass13device_kernelINS_4gemm6kernel13GemmUniversalINS1_17GroupProblemShapeIN4cute5tupleIJiiiEEEEENS1_10collective13CollectiveMmaINS1_39MainloopSm90ArrayTmaGmmaWarpSpecializedILi12ENS6_IJNS5_1CILi2EEENSC_ILi1EEESE_EEENS1_55KernelPtrArrayTmaWarpSpecializedCooperativeFP8FastAccumEEENS6_IJNSC_ILi128EEESI_NSC_ILi64EEEEEENS_12float_e4m3_tEPNS6_IJlSE_NSC_ILi0EEEEEESL_SO_NS5_8TiledMMAINS5_8MMA_AtomIJNS5_4SM904GMMA31MMA_64x128x32_F32E4M3E4M3_SS_TNILNSS_7ScaleInE1ELSU_1EEEEEENS5_6LayoutISF_NS6_IJSE_SM_SM_EEEEENS6_IJNS5_10UnderscoreES10_S10_EEEEENS5_13SM90_TMA_LOADENS5_14ComposedLayoutINS5_7SwizzleILi2ELi4ELi3EEENS5_18smem_ptr_flag_bitsILi8EEENSX_INS6_IJNSC_ILi8EEESJ_EEENS6_IJSJ_SE_EEEEEEEvNS5_8identityENS5_23SM90_TMA_LOAD_MULTICASTES1D_vS1E_EENS_8epilogue10collective18CollectiveEpilogueINS1H_30Sm90PtrArrayTmaWarpSpecializedILi4ELi2ELi16ELb1ELb0ELi2EEEJSK_NS6_IJSI_NSC_ILi32EEEEEENS_6half_tEPNS6_IJSE_lSM_EEES1O_S1Q_NS1H_6fusion15FusionCallbacksIS1L_NS1R_17LinearCombinationIS1O_fS1O_fLNS_15FloatRoundStyleE2EEESK_S1N_JEEES13_NS14_INS15_ILi3ELi4ELi3EEENS17_ILi16EEENSX_INS6_IJSJ_S19_EEENS6_IJSE_SJ_EEEEEEENS5_17SM75_U16x8_LDSM_TENS5_14SM90_TMA_STOREES22_NS5_17SM90_U16x8_STSM_TENS5_9Copy_AtomIJNS5_17SM90_U32x4_STSM_NES1O_EEEvEEEvvEEEEvNT_6ParamsE)
        /*0020*/ 	.word	0x00000000


	//----- nvinfo : EIATTR_MIN_STACK_SIZE
	.align		4
.L_19:
        /*0024*/ 	.byte	0x04, 0x12
        /*0026*/ 	.short	(.L_21 - .L_20)
	.align		4
.L_20:
        /*0028*/ 	.word	index@(_ZN7cutlass13device_kernelINS_4gemm6kernel13GemmUniversalINS1_17GroupProblemShapeIN4cute5tupleIJiiiEEEEENS1_10collective13CollectiveMmaINS1_39MainloopSm90ArrayTmaGmmaWarpSpecializedILi12ENS6_IJNS5_1CILi2EEENSC_ILi1EEESE_EEENS1_55KernelPtrArrayTmaWarpSpecializedCooperativeFP8FastAccumEEENS6_IJNSC_ILi128EEESI_NSC_ILi64EEEEEENS_12float_e4m3_tEPNS6_IJlSE_NSC_ILi0EEEEEESL_SO_NS5_8TiledMMAINS5_8MMA_AtomIJNS5_4SM904GMMA31MMA_64x128x32_F32E4M3E4M3_SS_TNILNSS_7ScaleInE1ELSU_1EEEEEENS5_6LayoutISF_NS6_IJSE_SM_SM_EEEEENS6_IJNS5_10UnderscoreES10_S10_EEEEENS5_13SM90_TMA_LOADENS5_14ComposedLayoutINS5_7SwizzleILi2ELi4ELi3EEENS5_18smem_ptr_flag_bitsILi8EEENSX_INS6_IJNSC_ILi8EEESJ_EEENS6_IJSJ_SE_EEEEEEEvNS5_8identityENS5_23SM90_TMA_LOAD_MULTICASTES1D_vS1E_EENS_8epilogue10collective18CollectiveEpilogueINS1H_30Sm90PtrArrayTmaWarpSpecializedILi4ELi2ELi16ELb1ELb0ELi2EEEJSK_NS6_IJSI_NSC_ILi32EEEEEENS_6half_tEPNS6_IJSE_lSM_EEES1O_S1Q_NS1H_6fusion15FusionCallbacksIS1L_NS1R_17LinearCombinationIS1O_fS1O_fLNS_15FloatRoundStyleE2EEESK_S1N_JEEES13_NS14_INS15_ILi3ELi4ELi3EEENS17_ILi16EEENSX_INS6_IJSJ_S19_EEENS6_IJSE_SJ_EEEEEEENS5_17SM75_U16x8_LDSM_TENS5_14SM90_TMA_STOREES22_NS5_17SM90_U16x8_STSM_TENS5_9Copy_AtomIJNS5_17SM90_U32x4_STSM_NES1O_EEEvEEEvvEEEEvNT_6ParamsE)
        /*002c*/ 	.word	0x00000000
.L_21:


//--------------------- .nv.compat                --------------------------
	.section	.nv.compat,"",@"SHT_CUDA_COMPAT_INFO"
	.align	4
        /*0000*/ 	.byte	0x02, 0x09, 0x01, 0x00, 0x02, 0x02, 0x04, 0x00, 0x02, 0x05, 0x05, 0x00, 0x03, 0x07, 0x01, 0x01
        /*0010*/ 	.byte	0x02, 0x03, 0x03, 0x00, 0x02, 0x06, 0x01, 0x00, 0x04, 0x0b, 0x08, 0x00, 0x00, 0x00, 0x00, 0x00
        /*0020*/ 	.byte	0x00, 0x00, 0x00, 0x00


//--------------------- .nv.info._ZN7cutlass13device_kernelINS_4gemm6kernel13GemmUniversalINS1_17GroupProblemShapeIN4cute5tupleIJiiiEEEEENS1_10collective13CollectiveMmaINS1_39MainloopSm90ArrayTmaGmmaWarpSpecializedILi12ENS6_IJNS5_1CILi2EEENSC_ILi1EEESE_EEENS1_55KernelPtrArrayTmaWarpSpecializedCooperativeFP8FastAccumEEENS6_IJNSC_ILi128EEESI_NSC_ILi64EEEEEENS_12float_e4m3_tEPNS6_IJlSE_NSC_ILi0EEEEEESL_SO_NS5_8TiledMMAINS5_8MMA_AtomIJNS5_4SM904GMMA31MMA_64x128x32_F32E4M3E4M3_SS_TNILNSS_7ScaleInE1ELSU_1EEEEEENS5_6LayoutISF_NS6_IJSE_SM_SM_EEEEENS6_IJNS5_10UnderscoreES10_S10_EEEEENS5_13SM90_TMA_LOADENS5_14ComposedLayoutINS5_7SwizzleILi2ELi4ELi3EEENS5_18smem_ptr_flag_bitsILi8EEENSX_INS6_IJNSC_ILi8EEESJ_EEENS6_IJSJ_SE_EEEEEEEvNS5_8identityENS5_23SM90_TMA_LOAD_MULTICASTES1D_vS1E_EENS_8epilogue10collective18CollectiveEpilogueINS1H_30Sm90PtrArrayTmaWarpSpecializedILi4ELi2ELi16ELb1ELb0ELi2EEEJSK_NS6_IJSI_NSC_ILi32EEEEEENS_6half_tEPNS6_IJSE_lSM_EEES1O_S1Q_NS1H_6fusion15FusionCallbacksIS1L_NS1R_17LinearCombinationIS1O_fS1O_fLNS_15FloatRoundStyleE2EEESK_S1N_JEEES13_NS14_INS15_ILi3ELi4ELi3EEENS17_ILi16EEENSX_INS6_IJSJ_S19_EEENS6_IJSE_SJ_EEEEEEENS5_17SM75_U16x8_LDSM_TENS5_14SM90_TMA_STOREES22_NS5_17SM90_U16x8_STSM_TENS5_9Copy_AtomIJNS5_17SM90_U32x4_STSM_NES1O_EEEvEEEvvEEEEvNT_6ParamsE --------------------------
	.section	.nv.info._ZN7cutlass13device_kernelINS_4gemm6kernel13GemmUniversalINS1_17GroupProblemShapeIN4cute5tupleIJiiiEEEEENS1_10collective13CollectiveMmaINS1_39MainloopSm90ArrayTmaGmmaWarpSpecializedILi12ENS6_IJNS5_1CILi2EEENSC_ILi1EEESE_EEENS1_55KernelPtrArrayTmaWarpSpecializedCooperativeFP8FastAccumEEENS6_IJNSC_ILi128EEESI_NSC_ILi64EEEEEENS_12float_e4m3_tEPNS6_IJlSE_NSC_ILi0EEEEEESL_SO_NS5_8TiledMMAINS5_8MMA_AtomIJNS5_4SM904GMMA31MMA_64x128x32_F32E4M3E4M3_SS_TNILNSS_7ScaleInE1ELSU_1EEEEEENS5_6LayoutISF_NS6_IJSE_SM_SM_EEEEENS6_IJNS5_10UnderscoreES10_S10_EEEEENS5_13SM90_TMA_LOADENS5_14ComposedLayoutINS5_7SwizzleILi2ELi4ELi3EEENS5_18smem_ptr_flag_bitsILi8EEENSX_INS6_IJNSC_ILi8EEESJ_EEENS6_IJSJ_SE_EEEEEEEvNS5_8identityENS5_23SM90_TMA_LOAD_MULTICASTES1D_vS1E_EENS_8epilogue10collective18CollectiveEpilogueINS1H_30Sm90PtrArrayTmaWarpSpecializedILi4ELi2ELi16ELb1ELb0ELi2EEEJSK_NS6_IJSI_NSC_ILi32EEEEEENS_6half_tEPNS6_IJSE_lSM_EEES1O_S1Q_NS1H_6fusion15FusionCallbacksIS1L_NS1R_17LinearCombinationIS1O_fS1O_fLNS_15FloatRoundStyleE2EEESK_S1N_JEEES13_NS14_INS15_ILi3ELi4ELi3EEENS17_ILi16EEENSX_INS6_IJSJ_S19_EEENS6_IJSE_SJ_EEEEEEENS5_17SM75_U16x8_LDSM_TENS5_14SM90_TMA_STOREES22_NS5_17SM90_U16x8_STSM_TENS5_9Copy_AtomIJNS5_17SM90_U32x4_STSM_NES1O_EEEvEEEvvEEEEvNT_6ParamsE,"",@"SHT_CUDA_INFO"
	.sectionflags	@""
	.align	4


	//----- nvinfo : EIATTR_CUDA_API_VERSION
	.align		4
        /*0000*/ 	.byte	0x04, 0x37
        /*0002*/ 	.short	(.L_23 - .L_22)
.L_22:
        /*0004*/ 	.word	0x00000082


	//----- nvinfo : EIATTR_KPARAM_INFO
	.align		4
.L_23:
        /*0008*/ 	.byte	0x04, 0x17
        /*000a*/ 	.short	(.L_25 - .L_24)
.L_24:
        /*000c*/ 	.word	0x00000000
        /*0010*/ 	.short	0x0000
        /*0012*/ 	.short	0x0070
        /*0014*/ 	.byte	0x00, 0xf0, 0x01, 0x1c


	//----- nvinfo : EIATTR_SPARSE_MMA_MASK
	.align		4
.L_25:
        /*0018*/ 	.byte	0x03, 0x50
        /*001a*/ 	.short	0x0000


	//----- nvinfo : EIATTR_MAXREG_COUNT
	.align		4
        /*001c*/ 	.byte	0x03, 0x1b
        /*001e*/ 	.short	0x00a8


	//----- nvinfo : EIATTR_NUM_BARRIERS
	.align		4
        /*0020*/ 	.byte	0x02, 0x4c
        /*0022*/ 	.byte	0x02
	.zero		1


	//----- nvinfo : EIATTR_EXTERNS
	.align		4
        /*0024*/ 	.byte	0x04, 0x0f
        /*0026*/ 	.short	(.L_27 - .L_26)


	//   ....[0]....
	.align		4
.L_26:
        /*0028*/ 	.word	index@(__assertfail)


	//----- nvinfo : EIATTR_MERCURY_ISA_VERSION
	.align		4
.L_27:
        /*002c*/ 	.byte	0x03, 0x5f
        /*002e*/ 	.short	0x0101


	//----- nvinfo : EIATTR_INT_WARP_WIDE_INSTR_OFFSETS
	.align		4
        /*0030*/ 	.byte	0x04, 0x31
        /*0032*/ 	.short	(.L_29 - .L_28)


	//   ....[0]....
.L_28:
        /*0034*/ 	.word	0x00001440


	//   ....[1]....
        /*0038*/ 	.word	0x00001450


	//   ....[2]....
        /*003c*/ 	.word	0x00001540


	//----- nvinfo : EIATTR_COOP_GROUP_MASK_REGIDS
	.align		4
.L_29:
        /*0040*/ 	.byte	0x04, 0x29
        /*0042*/ 	.short	(.L_31 - .L_30)


	//   ....[0]....
.L_30:
        /*0044*/ 	.word	0xffffffff


	//   ....[1]....
        /*0048*/ 	.word	0xffffffff


	//   ....[2]....
        /*004c*/ 	.word	0xffffffff


	//   ....[3]....
        /*0050*/ 	.word	0xffffffff


	//   ....[4]....
        /*0054*/ 	.word	0xffffffff


	//   ....[5]....
        /*0058*/ 	.word	0xffffffff


	//   ....[6]....
        /*005c*/ 	.word	0xffffffff


	//   ....[7]....
        /*0060*/ 	.word	0xffffffff


	//   ....[8]....
        /*0064*/ 	.word	0xffffffff


	//   ....[9]....
        /*0068*/ 	.word	0xffffffff


	//   ....[10]....
        /*006c*/ 	.word	0xffffffff


	//   ....[11]....
        /*0070*/ 	.word	0xffffffff


	//   ....[12]....
        /*0074*/ 	.word	0xffffffff


	//   ....[13]....
        /*0078*/ 	.word	0xffffffff


	//   ....[14]....
        /*007c*/ 	.word	0xffffffff


	//   ....[15]....
        /*0080*/ 	.word	0xffffffff


	//   ....[16]....
        /*0084*/ 	.word	0xffffffff


	//   ....[17]....
        /*0088*/ 	.word	0xffffffff


	//   ....[18]....
        /*008c*/ 	.word	0xffffffff


	//   ....[19]....
        /*0090*/ 	.word	0xffffffff


	//   ....[20]....
        /*0094*/ 	.word	0xffffffff


	//   ....[21]....
        /*0098*/ 	.word	0xffffffff


	//   ....[22]....
        /*009c*/ 	.word	0xffffffff


	//   ....[23]....
        /*00a0*/ 	.word	0xffffffff


	//   ....[24]....
        /*00a4*/ 	.word	0xffffffff


	//   ....[25]....
        /*00a8*/ 	.word	0xffffffff


	//   ....[26]....
        /*00ac*/ 	.word	0xffffffff


	//   ....[27]....
        /*00b0*/ 	.word	0xffffffff


	//   ....[28]....
        /*00b4*/ 	.word	0xffffffff


	//   ....[29]....
        /*00b8*/ 	.word	0xffffffff


	//   ....[30]....
        /*00bc*/ 	.word	0xffffffff


	//   ....[31]....
        /*00c0*/ 	.word	0xffffffff


	//   ....[32]....
        /*00c4*/ 	.word	0xffffffff


	//   ....[33]....
        /*00c8*/ 	.word	0xffffffff


	//   ....[34]....
        /*00cc*/ 	.word	0xffffffff


	//   ....[35]....
        /*00d0*/ 	.word	0xffffffff


	//   ....[36]....
        /*00d4*/ 	.word	0xffffffff


	//   ....[37]....
        /*00d8*/ 	.word	0xffffffff


	//   ....[38]....
        /*00dc*/ 	.word	0xffffffff


	//   ....[39]....
        /*00e0*/ 	.word	0xffffffff


	//   ....[40]....
        /*00e4*/ 	.word	0xffffffff


	//   ....[41]....
        /*00e8*/ 	.word	0xffffffff


	//   ....[42]....
        /*00ec*/ 	.word	0xffffffff


	//   ....[43]....
        /*00f0*/ 	.word	0xffffffff


	//   ....[44]....
        /*00f4*/ 	.word	0xffffffff


	//   ....[45]....
        /*00f8*/ 	.word	0xffffffff


	//   ....[46]....
        /*00fc*/ 	.word	0xffffffff


	//   ....[47]....
        /*0100*/ 	.word	0xffffffff


	//   ....[48]....
        /*0104*/ 	.word	0xffffffff


	//   ....[49]....
        /*0108*/ 	.word	0xffffffff


	//   ....[50]....
        /*010c*/ 	.word	0xffffffff


	//   ....[51]....
        /*0110*/ 	.word	0xffffffff


	//   ....[52]....
        /*0114*/ 	.word	0xffffffff


	//   ....[53]....
        /*0118*/ 	.word	0xffffffff


	//   ....[54]....
        /*011c*/ 	.word	0xffffffff


	//   ....[55]....
        /*0120*/ 	.word	0xffffffff


	//   ....[56]....
        /*0124*/ 	.word	0xffffffff


	//   ....[57]....
        /*0128*/ 	.word	0xffffffff


	//   ....[58]....
        /*012c*/ 	.word	0xffffffff


	//   ....[59]....
        /*0130*/ 	.word	0xffffffff


	//   ....[60]....
        /*0134*/ 	.word	0xffffffff


	//   ....[61]....
        /*0138*/ 	.word	0xffffffff


	//   ....[62]....
        /*013c*/ 	.word	0xffffffff


	//   ....[63]....
        /*0140*/ 	.word	0xffffffff


	//   ....[64]....
        /*0144*/ 	.word	0xffffffff


	//   ....[65]....
        /*0148*/ 	.word	0xffffffff


	//   ....[66]....
        /*014c*/ 	.word	0xffffffff


	//   ....[67]....
        /*0150*/ 	.word	0xffffffff


	//   ....[68]....
        /*0154*/ 	.word	0xffffffff


	//   ....[69]....
        /*0158*/ 	.word	0xffffffff


	//   ....[70]....
        /*015c*/ 	.word	0xffffffff


	//   ....[71]....
        /*0160*/ 	.word	0xffffffff


	//   ....[72]....
        /*0164*/ 	.word	0xffffffff


	//   ....[73]....
        /*0168*/ 	.word	0xffffffff


	//   ....[74]....
        /*016c*/ 	.word	0xffffffff


	//   ....[75]....
        /*0170*/ 	.word	0xffffffff


	//   ....[76]....
        /*0174*/ 	.word	0xffffffff


	//   ....[77]....
        /*0178*/ 	.word	0xffffffff


	//   ....[78]....
        /*017c*/ 	.word	0xffffffff


	//   ....[79]....
        /*0180*/ 	.word	0x0500000f


	//----- nvinfo : EIATTR_COOP_GROUP_INSTR_OFFSETS
	.align		4
.L_31:
        /*0184*/ 	.byte	0x04, 0x28
        /*0186*/ 	.short	(.L_33 - .L_32)


	//   ....[0]....
.L_32:
        /*0188*/ 	.word	0x000007c0


	//   ....[1]....
        /*018c*/ 	.word	0x00000880


	//   ....[2]....
        /*0190*/ 	.word	0x00000d20


	//   ....[3]....
        /*0194*/ 	.word	0x00001050


	//   ....[4]....
        /*0198*/ 	.word	0x000012c0


	//   ....[5]....
        /*019c*/ 	.word	0x00001670


	//   ....[6]....
        /*01a0*/ 	.word	0x00001dc0


	//   ....[7]....
        /*01a4*/ 	.word	0x00001df0


	//   ....[8]....
        /*01a8*/ 	.word	0x00001e70


	//   ....[9]....
        /*01ac*/ 	.word	0x00001e80


	//   ....[10]....
        /*01b0*/ 	.word	0x00001ec0


	//   ....[11]....
        /*01b4*/ 	.word	0x00001ee0


	//   ....[12]....
        /*01b8*/ 	.word	0x00001f20


	//   ....[13]....
        /*01bc*/ 	.word	0x00001f40


	//   ....[14]....
        /*01c0*/ 	.word	0x00001f80


	//   ....[15]....
        /*01c4*/ 	.word	0x00001fa0


	//   ....[16]....
        /*01c8*/ 	.word	0x00002010


	//   ....[17]....
        /*01cc*/ 	.word	0x000021a0


	//   ....[18]....
        /*01d0*/ 	.word	0x000021b0


	//   ....[19]....
        /*01d4*/ 	.word	0x00002790


	//   ....[20]....
        /*01d8*/ 	.word	0x000027a0


	//   ....[21]....
        /*01dc*/ 	.word	0x000027f0


	//   ....[22]....
        /*01e0*/ 	.word	0x00002800


	//   ....[23]....
        /*01e4*/ 	.word	0x00002850


	//   ....[24]....
        /*01e8*/ 	.word	0x00002860


	//   ....[25]....
        /*01ec*/ 	.word	0x000028b0


	//   ....[26]....
        /*01f0*/ 	.word	0x000028c0


	//   ....[27]....
        /*01f4*/ 	.word	0x00002910


	//   ....[28]....
        /*01f8*/ 	.word	0x00002920


	//   ....[29]....
        /*01fc*/ 	.word	0x000029b0


	//   ....[30]....
        /*0200*/ 	.word	0x00002a10


	//   ....[31]....
        /*0204*/ 	.word	0x00002aa0


	//   ....[32]....
        /*0208*/ 	.word	0x00002ac0


	//   ....[33]....
        /*020c*/ 	.word	0x00002ad0


	//   ....[34]....
        /*0210*/ 	.word	0x00002ae0


	//   ....[35]....
        /*0214*/ 	.word	0x00002af0


	//   ....[36]....
        /*0218*/ 	.word	0x00002b00


	//   ....[37]....
        /*021c*/ 	.word	0x000030a0


	//   ....[38]....
        /*0220*/ 	.word	0x00003340


	//   ....[39]....
        /*0224*/ 	.word	0x000036f0


	//   ....[40]....
        /*0228*/ 	.word	0x00003b80


	//   ....[41]....
        /*022c*/ 	.word	0x00006b30


	//   ....[42]....
        /*0230*/ 	.word	0x00006fd0


	//   ....[43]....
        /*0234*/ 	.word	0x00007370


	//   ....[44]....
        /*0238*/ 	.word	0x00008300


	//   ....[45]....
        /*023c*/ 	.word	0x000089d0


	//   ....[46]....
        /*0240*/ 	.word	0x00008ec0


	//   ....[47]....
        /*0244*/ 	.word	0x00009ce0


	//   ....[48]....
        /*0248*/ 	.word	0x0000afa0


	//   ....[49]....
        /*024c*/ 	.word	0x0000afc0


	//   ....[50]....
        /*0250*/ 	.word	0x0000b010


	//   ....[51]....
        /*0254*/ 	.word	0x0000b030


	//   ....[52]....
        /*0258*/ 	.word	0x0000b070


	//   ....[53]....
        /*025c*/ 	.word	0x0000b0a0


	//   ....[54]....
        /*0260*/ 	.word	0x0000b0e0


	//   ....[55]....
        /*0264*/ 	.word	0x0000b110


	//   ....[56]....
        /*0268*/ 	.word	0x0000b150


	//   ....[57]....
        /*026c*/ 	.word	0x0000b180


	//   ....[58]....
        /*0270*/ 	.word	0x0000b210


	//   ....[59]....
        /*0274*/ 	.word	0x0000b330


	//   ....[60]....
        /*0278*/ 	.word	0x0000b350


	//   ....[61]....
        /*027c*/ 	.word	0x0000b9a0


	//   ....[62]....
        /*0280*/ 	.word	0x0000b9b0


	//   ....[63]....
        /*0284*/ 	.word	0x0000ba00


	//   ....[64]....
        /*0288*/ 	.word	0x0000ba10


	//   ....[65]....
        /*028c*/ 	.word	0x0000ba60


	//   ....[66]....
        /*0290*/ 	.word	0x0000ba70


	//   ....[67]....
        /*0294*/ 	.word	0x0000bac0


	//   ....[68]....
        /*0298*/ 	.word	0x0000bad0


	//   ....[69]....
        /*029c*/ 	.word	0x0000bb20


	//   ....[70]....
        /*02a0*/ 	.word	0x0000bb30


	//   ....[71]....
        /*02a4*/ 	.word	0x0000bbc0


	//   ....[72]....
        /*02a8*/ 	.word	0x0000bc30


	//   ....[73]....
        /*02ac*/ 	.word	0x0000bcc0


	//   ....[74]....
        /*02b0*/ 	.word	0x0000bce0


	//   ....[75]....
        /*02b4*/ 	.word	0x0000bcf0


	//   ....[76]....
        /*02b8*/ 	.word	0x0000bd00


	//   ....[77]....
        /*02bc*/ 	.word	0x0000bd10


	//   ....[78]....
        /*02c0*/ 	.word	0x0000bd20


	//   ....[79]....
        /*02c4*/ 	.word	0x0000d150


	//----- nvinfo : EIATTR_REG_RECONFIG
	.align		4
.L_33:
        /*02c8*/ 	.byte	0x01, 0x54
	.zero		2


	//----- nvinfo : EIATTR_SYSCALL_OFFSETS
	.align		4
        /*02cc*/ 	.byte	0x04, 0x46
        /*02ce*/ 	.short	(.L_35 - .L_34)


	//   ....[0]....
.L_34:
        /*02d0*/ 	.word	0x00004880


	//   ....[1]....
        /*02d4*/ 	.word	0x00004970


	//----- nvinfo : EIATTR_MBARRIER_INSTR_OFFSETS
	.align		4
.L_35:
        /*02d8*/ 	.byte	0x04, 0x39
        /*02da*/ 	.short	(.L_37 - .L_36)


	//   ....[0]....
.L_36:
        /*02dc*/ 	.word	0x00000c00
        /*02e0*/ 	.word	0x000000ff
        /*02e4*/ 	.word	0x00038400
        /*02e8*/ 	.short	0x0100
        /*02ea*/ 	.byte	0x0b
	.zero		1


	//   ....[1]....
        /*02ec*/ 	.word	0x00000c10
        /*02f0*/ 	.word	0x000000ff
        /*02f4*/ 	.word	0x00038440
        /*02f8*/ 	.short	0x0100
        /*02fa*/ 	.byte	0x0b
	.zero		1


	//   ....[2]....
        /*02fc*/ 	.word	0x00000c20
        /*0300*/ 	.word	0x000000ff
        /*0304*/ 	.word	0x00038408
        /*0308*/ 	.short	0x0100
        /*030a*/ 	.byte	0x0b
	.zero		1


	//   ....[3]....
        /*030c*/ 	.word	0x00000c30
        /*0310*/ 	.word	0x000000ff
        /*0314*/ 	.word	0x00038448
        /*0318*/ 	.short	0x0100
        /*031a*/ 	.byte	0x0b
	.zero		1


	//   ....[4]....
        /*031c*/ 	.word	0x00000c40
        /*0320*/ 	.word	0x000000ff
        /*0324*/ 	.word	0x00038410
        /*0328*/ 	.short	0x0100
        /*032a*/ 	.byte	0x0b
	.zero		1


	//   ....[5]....
        /*032c*/ 	.word	0x00000c50
        /*0330*/ 	.word	0x000000ff
        /*0334*/ 	.word	0x00038450
        /*0338*/ 	.short	0x0100
        /*033a*/ 	.byte	0x0b
	.zero		1


	//   ....[6]....
        /*033c*/ 	.word	0x00000c60
        /*0340*/ 	.word	0x000000ff
        /*0344*/ 	.word	0x00038418
        /*0348*/ 	.short	0x0100
        /*034a*/ 	.byte	0x0b
	.zero		1


	//   ....[7]....
        /*034c*/ 	.word	0x00000c70
        /*0350*/ 	.word	0x000000ff
        /*0354*/ 	.word	0x00038458
        /*0358*/ 	.short	0x0100
        /*035a*/ 	.byte	0x0b
	.zero		1


	//   ....[8]....
        /*035c*/ 	.word	0x00000c80
        /*0360*/ 	.word	0x000000ff
        /*0364*/ 	.word	0x00038420
        /*0368*/ 	.short	0x0100
        /*036a*/ 	.byte	0x0b
	.zero		1


	//   ....[9]....
        /*036c*/ 	.word	0x00000c90
        /*0370*/ 	.word	0x000000ff
        /*0374*/ 	.word	0x00038460
        /*0378*/ 	.short	0x0100
        /*037a*/ 	.byte	0x0b
	.zero		1


	//   ....[10]....
        /*037c*/ 	.word	0x00000ca0
        /*0380*/ 	.word	0x000000ff
        /*0384*/ 	.word	0x00038428
        /*0388*/ 	.short	0x0100
        /*038a*/ 	.byte	0x0b
	.zero		1


	//   ....[11]....
        /*038c*/ 	.word	0x00000cb0
        /*0390*/ 	.word	0x000000ff
        /*0394*/ 	.word	0x00038468
        /*0398*/ 	.short	0x0100
        /*039a*/ 	.byte	0x0b
	.zero		1


	//   ....[12]....
        /*039c*/ 	.word	0x00000cc0
        /*03a0*/ 	.word	0x000000ff
        /*03a4*/ 	.word	0x00038430
        /*03a8*/ 	.short	0x0100
        /*03aa*/ 	.byte	0x0b
	.zero		1


	//   ....[13]....
        /*03ac*/ 	.word	0x00000cd0
        /*03b0*/ 	.word	0x000000ff
        /*03b4*/ 	.word	0x00038470
        /*03b8*/ 	.short	0x0100
        /*03ba*/ 	.byte	0x0b
	.zero		1


	//   ....[14]....
        /*03bc*/ 	.word	0x00000ce0
        /*03c0*/ 	.word	0x000000ff
        /*03c4*/ 	.word	0x00038438
        /*03c8*/ 	.short	0x0100
        /*03ca*/ 	.byte	0x0b
	.zero		1


	//   ....[15]....
        /*03cc*/ 	.word	0x00000cf0
        /*03d0*/ 	.word	0x000000ff
        /*03d4*/ 	.word	0x00038478
        /*03d8*/ 	.short	0x0100
        /*03da*/ 	.byte	0x0b
	.zero		1


	//   ....[16]....
        /*03dc*/ 	.word	0x00000eb0
        /*03e0*/ 	.word	0x000000ff
        /*03e4*/ 	.word	0x00038480
        /*03e8*/ 	.short	0x0100
        /*03ea*/ 	.byte	0x0b
	.zero		1


	//   ....[17]....
        /*03ec*/ 	.word	0x00000ec0
        /*03f0*/ 	.word	0x000000ff
        /*03f4*/ 	.word	0x000384e0
        /*03f8*/ 	.short	0x0100
        /*03fa*/ 	.byte	0x0b
	.zero		1


	//   ....[18]....
        /*03fc*/ 	.word	0x00000ed0
        /*0400*/ 	.word	0x000000ff
        /*0404*/ 	.word	0x00038488
        /*0408*/ 	.short	0x0100
        /*040a*/ 	.byte	0x0b
	.zero		1


	//   ....[19]....
        /*040c*/ 	.word	0x00000ee0
        /*0410*/ 	.word	0x000000ff
        /*0414*/ 	.word	0x000384e8
        /*0418*/ 	.short	0x0100
        /*041a*/ 	.byte	0x0b
	.zero		1


	//   ....[20]....
        /*041c*/ 	.word	0x00000ef0
        /*0420*/ 	.word	0x000000ff
        /*0424*/ 	.word	0x00038490
        /*0428*/ 	.short	0x0100
        /*042a*/ 	.byte	0x0b
	.zero		1


	//   ....[21]....
        /*042c*/ 	.word	0x00000f00
        /*0430*/ 	.word	0x000000ff
        /*0434*/ 	.word	0x000384f0
        /*0438*/ 	.short	0x0100
        /*043a*/ 	.byte	0x0b
	.zero		1


	//   ....[22]....
        /*043c*/ 	.word	0x00000f10
        /*0440*/ 	.word	0x000000ff
        /*0444*/ 	.word	0x00038498
        /*0448*/ 	.short	0x0100
        /*044a*/ 	.byte	0x0b
	.zero		1


	//   ....[23]....
        /*044c*/ 	.word	0x00000f20
        /*0450*/ 	.word	0x000000ff
        /*0454*/ 	.word	0x000384f8
        /*0458*/ 	.short	0x0100
        /*045a*/ 	.byte	0x0b
	.zero		1


	//   ....[24]....
        /*045c*/ 	.word	0x00000f30
        /*0460*/ 	.word	0x000000ff
        /*0464*/ 	.word	0x000384a0
        /*0468*/ 	.short	0x0100
        /*046a*/ 	.byte	0x0b
	.zero		1


	//   ....[25]....
        /*046c*/ 	.word	0x00000f40
        /*0470*/ 	.word	0x000000ff
        /*0474*/ 	.word	0x00038500
        /*0478*/ 	.short	0x0100
        /*047a*/ 	.byte	0x0b
	.zero		1


	//   ....[26]....
        /*047c*/ 	.word	0x00000f50
        /*0480*/ 	.word	0x000000ff
        /*0484*/ 	.word	0x000384a8
        /*0488*/ 	.short	0x0100
        /*048a*/ 	.byte	0x0b
	.zero		1


	//   ....[27]....
        /*048c*/ 	.word	0x00000f60
        /*0490*/ 	.word	0x000000ff
        /*0494*/ 	.word	0x00038508
        /*0498*/ 	.short	0x0100
        /*049a*/ 	.byte	0x0b
	.zero		1


	//   ....[28]....
        /*049c*/ 	.word	0x00000f70
        /*04a0*/ 	.word	0x000000ff
        /*04a4*/ 	.word	0x000384b0
        /*04a8*/ 	.short	0x0100
        /*04aa*/ 	.byte	0x0b
	.zero		1


	//   ....[29]....
        /*04ac*/ 	.word	0x00000f80
        /*04b0*/ 	.word	0x000000ff
        /*04b4*/ 	.word	0x00038510
        /*04b8*/ 	.short	0x0100
        /*04ba*/ 	.byte	0x0b
	.zero		1


	//   ....[30]....
        /*04bc*/ 	.word	0x00000f90
        /*04c0*/ 	.word	0x000000ff
        /*04c4*/ 	.word	0x000384b8
        /*04c8*/ 	.short	0x0100
        /*04ca*/ 	.byte	0x0b
	.zero		1


	//   ....[31]....
        /*04cc*/ 	.word	0x00000fa0
        /*04d0*/ 	.word	0x000000ff
        /*04d4*/ 	.word	0x00038518
        /*04d8*/ 	.short	0x0100
        /*04da*/ 	.byte	0x0b
	.zero		1


	//   ....[32]....
        /*04dc*/ 	.word	0x00000fb0
        /*04e0*/ 	.word	0x000000ff
        /*04e4*/ 	.word	0x000384c0
        /*04e8*/ 	.short	0x0100
        /*04ea*/ 	.byte	0x0b
	.zero		1


	//   ....[33]....
        /*04ec*/ 	.word	0x00000fc0
        /*04f0*/ 	.word	0x000000ff
        /*04f4*/ 	.word	0x00038520
        /*04f8*/ 	.short	0x0100
        /*04fa*/ 	.byte	0x0b
	.zero		1


	//   ....[34]....
        /*04fc*/ 	.word	0x00000fd0
        /*0500*/ 	.word	0x000000ff
        /*0504*/ 	.word	0x000384c8
        /*0508*/ 	.short	0x0100
        /*050a*/ 	.byte	0x0b
	.zero		1


	//   ....[35]....
        /*050c*/ 	.word	0x00000fe0
        /*0510*/ 	.word	0x000000ff
        /*0514*/ 	.word	0x00038528
        /*0518*/ 	.short	0x0100
        /*051a*/ 	.byte	0x0b
	.zero		1


	//   ....[36]....
        /*051c*/ 	.word	0x00000ff0
        /*0520*/ 	.word	0x000000ff
        /*0524*/ 	.word	0x000384d0
        /*0528*/ 	.short	0x0100
        /*052a*/ 	.byte	0x0b
	.zero		1


	//   ....[37]....
        /*052c*/ 	.word	0x00001000
        /*0530*/ 	.word	0x000000ff
        /*0534*/ 	.word	0x00038530
        /*0538*/ 	.short	0x0100
        /*053a*/ 	.byte	0x0b
	.zero		1


	//   ....[38]....
        /*053c*/ 	.word	0x00001010
        /*0540*/ 	.word	0x000000ff
        /*0544*/ 	.word	0x000384d8
        /*0548*/ 	.short	0x0100
        /*054a*/ 	.byte	0x0b
	.zero		1


	//   ....[39]....
        /*054c*/ 	.word	0x00001020
        /*0550*/ 	.word	0x000000ff
        /*0554*/ 	.word	0x00038538
        /*0558*/ 	.short	0x0100
        /*055a*/ 	.byte	0x0b
	.zero		1


	//   ....[40]....
        /*055c*/ 	.word	0x00001220
        /*0560*/ 	.word	0x000000ff
        /*0564*/ 	.word	0x00038540
        /*0568*/ 	.short	0x0100
        /*056a*/ 	.byte	0x06
	.zero		1


	//   ....[41]....
        /*056c*/ 	.word	0x00001230
        /*0570*/ 	.word	0x000000ff
        /*0574*/ 	.word	0x00038560
        /*0578*/ 	.short	0x0100
        /*057a*/ 	.byte	0x06
	.zero		1


	//   ....[42]....
        /*057c*/ 	.word	0x00001240
        /*0580*/ 	.word	0x000000ff
        /*0584*/ 	.word	0x00038548
        /*0588*/ 	.short	0x0100
        /*058a*/ 	.byte	0x06
	.zero		1


	//   ....[43]....
        /*058c*/ 	.word	0x00001250
        /*0590*/ 	.word	0x000000ff
        /*0594*/ 	.word	0x00038568
        /*0598*/ 	.short	0x0100
        /*059a*/ 	.byte	0x06
	.zero		1


	//   ....[44]....
        /*059c*/ 	.word	0x00001260
        /*05a0*/ 	.word	0x000000ff
        /*05a4*/ 	.word	0x00038550
        /*05a8*/ 	.short	0x0100
        /*05aa*/ 	.byte	0x06
	.zero		1


	//   ....[45]....
        /*05ac*/ 	.word	0x00001270
        /*05b0*/ 	.word	0x000000ff
        /*05b4*/ 	.word	0x00038570
        /*05b8*/ 	.short	0x0100
        /*05ba*/ 	.byte	0x06
	.zero		1


	//   ....[46]....
        /*05bc*/ 	.word	0x00001280
        /*05c0*/ 	.word	0x000000ff
        /*05c4*/ 	.word	0x00038558
        /*05c8*/ 	.short	0x0100
        /*05ca*/ 	.byte	0x06
	.zero		1


	//   ....[47]....
        /*05cc*/ 	.word	0x00001290
        /*05d0*/ 	.word	0x000000ff
        /*05d4*/ 	.word	0x00038578
        /*05d8*/ 	.short	0x0100
        /*05da*/ 	.byte	0x06
	.zero		1


	//   ....[48]....
        /*05dc*/ 	.word	0x000015a0
        /*05e0*/ 	.word	0x000000ff
        /*05e4*/ 	.word	0x00038580
        /*05e8*/ 	.short	0x0100
        /*05ea*/ 	.byte	0x06
	.zero		1


	//   ....[49]....
        /*05ec*/ 	.word	0x00001600
        /*05f0*/ 	.word	0x000000ff
        /*05f4*/ 	.word	0x00038588
        /*05f8*/ 	.short	0x0100
        /*05fa*/ 	.byte	0x06
	.zero		1


	//   ....[50]....
        /*05fc*/ 	.word	0x00003eb0
        /*0600*/ 	.word	0x000000ff
        /*0604*/ 	.word	0x00038480
        /*0608*/ 	.short	0x010a
        /*060a*/ 	.byte	0x04
	.zero		1


	//   ....[51]....
        /*060c*/ 	.word	0x00003ef0
        /*0610*/ 	.word	0x000000ff
        /*0614*/ 	.word	0x00038480
        /*0618*/ 	.short	0x010a
        /*061a*/ 	.byte	0x04
	.zero		1


	//   ....[52]....
        /*061c*/ 	.word	0x000041b0
        /*0620*/ 	.word	0x000000ff
        /*0624*/ 	.word	0x00038480
        /*0628*/ 	.short	0x010a
        /*062a*/ 	.byte	0x04
	.zero		1


	//   ....[53]....
        /*062c*/ 	.word	0x000041f0
        /*0630*/ 	.word	0x000000ff
        /*0634*/ 	.word	0x00038480
        /*0638*/ 	.short	0x010a
        /*063a*/ 	.byte	0x04
	.zero		1


	//   ....[54]....
        /*063c*/ 	.word	0x000043c0
        /*0640*/ 	.word	0x00000005
        /*0644*/ 	.word	0x00000000
        /*0648*/ 	.short	0x0101
        /*064a*/ 	.byte	0x3f
	.zero		1


	//   ....[55]....
        /*064c*/ 	.word	0x000045a0
        /*0650*/ 	.word	0x00000003
        /*0654*/ 	.word	0x00000000
        /*0658*/ 	.short	0x0101
        /*065a*/ 	.byte	0x3f
	.zero		1


	//   ....[56]....
        /*065c*/ 	.word	0x00004d40
        /*0660*/ 	.word	0x000000ff
        /*0664*/ 	.word	0x00038540
        /*0668*/ 	.short	0x010a
        /*066a*/ 	.byte	0x2b
	.zero		1


	//   ....[57]....
        /*066c*/ 	.word	0x000053c0
        /*0670*/ 	.word	0x000000ff
        /*0674*/ 	.word	0x00000000
        /*0678*/ 	.short	0x0101
        /*067a*/ 	.byte	0x04
	.zero		1


	//   ....[58]....
        /*067c*/ 	.word	0x000053f0
        /*0680*/ 	.word	0x000000ff
        /*0684*/ 	.word	0x00038548
        /*0688*/ 	.short	0x010a
        /*068a*/ 	.byte	0x2b
	.zero		1


	//   ....[59]....
        /*068c*/ 	.word	0x000059b0
        /*0690*/ 	.word	0x000000ff
        /*0694*/ 	.word	0x00000000
        /*0698*/ 	.short	0x0101
        /*069a*/ 	.byte	0x04
	.zero		1


	//   ....[60]....
        /*069c*/ 	.word	0x000059e0
        /*06a0*/ 	.word	0x000000ff
        /*06a4*/ 	.word	0x00038550
        /*06a8*/ 	.short	0x010a
        /*06aa*/ 	.byte	0x2b
	.zero		1


	//   ....[61]....
        /*06ac*/ 	.word	0x00005fd0
        /*06b0*/ 	.word	0x000000ff
        /*06b4*/ 	.word	0x00000000
        /*06b8*/ 	.short	0x0101
        /*06ba*/ 	.byte	0x04
	.zero		1


	//   ....[62]....
        /*06bc*/ 	.word	0x00006000
        /*06c0*/ 	.word	0x000000ff
        /*06c4*/ 	.word	0x00038558
        /*06c8*/ 	.short	0x010a
        /*06ca*/ 	.byte	0x2b
	.zero		1


	//   ....[63]....
        /*06cc*/ 	.word	0x00006670
        /*06d0*/ 	.word	0x000000ff
        /*06d4*/ 	.word	0x00000000
        /*06d8*/ 	.short	0x0101
        /*06da*/ 	.byte	0x05
	.zero		1


	//   ....[64]....
        /*06dc*/ 	.word	0x000066c0
        /*06e0*/ 	.word	0x000000ff
        /*06e4*/ 	.word	0x00038400
        /*06e8*/ 	.short	0x010a
        /*06ea*/ 	.byte	0x04
	.zero		1


	//   ....[65]....
        /*06ec*/ 	.word	0x000067d0
        /*06f0*/ 	.word	0x000000ff
        /*06f4*/ 	.word	0x00000000
        /*06f8*/ 	.short	0x0101
        /*06fa*/ 	.byte	0x04
	.zero		1


	//   ....[66]....
        /*06fc*/ 	.word	0x00006d00
        /*0700*/ 	.word	0x000000ff
        /*0704*/ 	.word	0x00000000
        /*0708*/ 	.short	0x0101
        /*070a*/ 	.byte	0x2b
	.zero		1


	//   ....[67]....
        /*070c*/ 	.word	0x00007480
        /*0710*/ 	.word	0x000000ff
        /*0714*/ 	.word	0x00038588
        /*0718*/ 	.short	0x010a
        /*071a*/ 	.byte	0x05
	.zero		1


	//   ....[68]....
        /*071c*/ 	.word	0x00007590
        /*0720*/ 	.word	0x000000ff
        /*0724*/ 	.word	0x00038400
        /*0728*/ 	.short	0x010a
        /*072a*/ 	.byte	0x08
	.zero		1


	//   ....[69]....
        /*072c*/ 	.word	0x000076c0
        /*0730*/ 	.word	0x000000ff
        /*0734*/ 	.word	0x00000000
        /*0738*/ 	.short	0x0101
        /*073a*/ 	.byte	0x08
	.zero		1


	//   ....[70]....
        /*073c*/ 	.word	0x000078a0
        /*0740*/ 	.word	0x000000ff
        /*0744*/ 	.word	0x00038560
        /*0748*/ 	.short	0x010a
        /*074a*/ 	.byte	0x05
	.zero		1


	//   ....[71]....
        /*074c*/ 	.word	0x000079b0
        /*0750*/ 	.word	0x000000ff
        /*0754*/ 	.word	0x00038540
        /*0758*/ 	.short	0x010b
        /*075a*/ 	.byte	0x05
	.zero		1


	//   ....[72]....
        /*075c*/ 	.word	0x00007a10
        /*0760*/ 	.word	0x000000ff
        /*0764*/ 	.word	0x00000000
        /*0768*/ 	.short	0x0101
        /*076a*/ 	.byte	0x08
	.zero		1


	//   ....[73]....
        /*076c*/ 	.word	0x00007a40
        /*0770*/ 	.word	0x000000ff
        /*0774*/ 	.word	0x00038568
        /*0778*/ 	.short	0x010a
        /*077a*/ 	.byte	0x05
	.zero		1


	//   ....[74]....
        /*077c*/ 	.word	0x00007b70
        /*0780*/ 	.word	0x000000ff
        /*0784*/ 	.word	0x00038548
        /*0788*/ 	.short	0x010b
        /*078a*/ 	.byte	0x05
	.zero		1


	//   ....[75]....
        /*078c*/ 	.word	0x00007bd0
        /*0790*/ 	.word	0x000000ff
        /*0794*/ 	.word	0x00000000
        /*0798*/ 	.short	0x0101
        /*079a*/ 	.byte	0x08
	.zero		1


	//   ....[76]....
        /*079c*/ 	.word	0x00007c00
        /*07a0*/ 	.word	0x000000ff
        /*07a4*/ 	.word	0x00038570
        /*07a8*/ 	.short	0x010a
        /*07aa*/ 	.byte	0x05
	.zero		1


	//   ....[77]....
        /*07ac*/ 	.word	0x00007d30
        /*07b0*/ 	.word	0x000000ff
        /*07b4*/ 	.word	0x00038550
        /*07b8*/ 	.short	0x010b
        /*07ba*/ 	.byte	0x05
	.zero		1


	//   ....[78]....
        /*07bc*/ 	.word	0x00007d90
        /*07c0*/ 	.word	0x000000ff
        /*07c4*/ 	.word	0x00000000
        /*07c8*/ 	.short	0x0101
        /*07ca*/ 	.byte	0x08
	.zero		1


	//   ....[79]....
        /*07cc*/ 	.word	0x00007dc0
        /*07d0*/ 	.word	0x000000ff
        /*07d4*/ 	.word	0x00038578
        /*07d8*/ 	.short	0x010a
        /*07da*/ 	.byte	0x05
	.zero		1


	//   ....[80]....
        /*07dc*/ 	.word	0x00007ef0
        /*07e0*/ 	.word	0x000000ff
        /*07e4*/ 	.word	0x00038558
        /*07e8*/ 	.short	0x010b
        /*07ea*/ 	.byte	0x05
	.zero		1


	//   ....[81]....
        /*07ec*/ 	.word	0x00007f90
        /*07f0*/ 	.word	0x000000ff
        /*07f4*/ 	.word	0x00000000
        /*07f8*/ 	.short	0x0101
        /*07fa*/ 	.byte	0x08
	.zero		1


	//   ....[82]....
        /*07fc*/ 	.word	0x000084d0
        /*0800*/ 	.word	0x000000ff
        /*0804*/ 	.word	0x00038560
        /*0808*/ 	.short	0x010a
        /*080a*/ 	.byte	0x05
	.zero		1


	//   ....[83]....
        /*080c*/ 	.word	0x00008510
        /*0810*/ 	.word	0x000000ff
        /*0814*/ 	.word	0x00038568
        /*0818*/ 	.short	0x010a
        /*081a*/ 	.byte	0x05
	.zero		1


	//   ....[84]....
        /*081c*/ 	.word	0x00008550
        /*0820*/ 	.word	0x000000ff
        /*0824*/ 	.word	0x00038570
        /*0828*/ 	.short	0x010a
        /*082a*/ 	.byte	0x05
	.zero		1


	//   ....[85]....
        /*082c*/ 	.word	0x000085b0
        /*0830*/ 	.word	0x00000003
        /*0834*/ 	.word	0x00038578
        /*0838*/ 	.short	0x010a
        /*083a*/ 	.byte	0x3f
	.zero		1


	//   ....[86]....
        /*083c*/ 	.word	0x000092d0
        /*0840*/ 	.word	0x00000008
        /*0844*/ 	.word	0x000384e0
        /*0848*/ 	.short	0x010a
        /*084a*/ 	.byte	0x3f
	.zero		1


	//   ....[87]....
        /*084c*/ 	.word	0x00009590
        /*0850*/ 	.word	0x000000ff
        /*0854*/ 	.word	0x00038588
        /*0858*/ 	.short	0x0101
        /*085a*/ 	.byte	0x11
	.zero		1


	//   ....[88]....
        /*085c*/ 	.word	0x00009650
        /*0860*/ 	.word	0x00000003
        /*0864*/ 	.word	0x00038400
        /*0868*/ 	.short	0x010a
        /*086a*/ 	.byte	0x3f
	.zero		1


	//   ....[89]....
        /*086c*/ 	.word	0x00009790
        /*0870*/ 	.word	0x00000002
        /*0874*/ 	.word	0x00000000
        /*0878*/ 	.short	0x0101
        /*087a*/ 	.byte	0x3f
	.zero		1


	//   ....[90]....
        /*087c*/ 	.word	0x00009f70
        /*0880*/ 	.word	0x00000007
        /*0884*/ 	.word	0x00000000
        /*0888*/ 	.short	0x010a
        /*088a*/ 	.byte	0x3f
	.zero		1


	//   ....[91]....
        /*088c*/ 	.word	0x00009ff0
        /*0890*/ 	.word	0x00000009
        /*0894*/ 	.word	0x00000000
        /*0898*/ 	.short	0x010a
        /*089a*/ 	.byte	0x3f
	.zero		1


	//   ....[92]....
        /*089c*/ 	.word	0x0000a080
        /*08a0*/ 	.word	0x00000006
        /*08a4*/ 	.word	0x00000000
        /*08a8*/ 	.short	0x010a
        /*08aa*/ 	.byte	0x3f
	.zero		1


	//   ....[93]....
        /*08ac*/ 	.word	0x0000a110
        /*08b0*/ 	.word	0x00000009
        /*08b4*/ 	.word	0x00000000
        /*08b8*/ 	.short	0x010a
        /*08ba*/ 	.byte	0x3f
	.zero		1


	//   ....[94]....
        /*08bc*/ 	.word	0x0000a1a0
        /*08c0*/ 	.word	0x00000006
        /*08c4*/ 	.word	0x00000000
        /*08c8*/ 	.short	0x010a
        /*08ca*/ 	.byte	0x3f
	.zero		1


	//   ....[95]....
        /*08cc*/ 	.word	0x0000a230
        /*08d0*/ 	.word	0x00000009
        /*08d4*/ 	.word	0x00000000
        /*08d8*/ 	.short	0x010a
        /*08da*/ 	.byte	0x3f
	.zero		1


	//   ....[96]....
        /*08dc*/ 	.word	0x0000a2c0
        /*08e0*/ 	.word	0x00000006
        /*08e4*/ 	.word	0x00000000
        /*08e8*/ 	.short	0x010a
        /*08ea*/ 	.byte	0x3f
	.zero		1


	//   ....[97]....
        /*08ec*/ 	.word	0x0000a350
        /*08f0*/ 	.word	0x00000009
        /*08f4*/ 	.word	0x00000000
        /*08f8*/ 	.short	0x010a
        /*08fa*/ 	.byte	0x3f
	.zero		1


	//   ....[98]....
        /*08fc*/ 	.word	0x0000a3e0
        /*0900*/ 	.word	0x00000006
        /*0904*/ 	.word	0x00000000
        /*0908*/ 	.short	0x010a
        /*090a*/ 	.byte	0x3f
	.zero		1


	//   ....[99]....
        /*090c*/ 	.word	0x0000a470
        /*0910*/ 	.word	0x00000009
        /*0914*/ 	.word	0x00000000
        /*0918*/ 	.short	0x010a
        /*091a*/ 	.byte	0x3f
	.zero		1


	//   ....[100]....
        /*091c*/ 	.word	0x0000a500
        /*0920*/ 	.word	0x00000006
        /*0924*/ 	.word	0x00000000
        /*0928*/ 	.short	0x010a
        /*092a*/ 	.byte	0x3f
	.zero		1


	//   ....[101]....
        /*092c*/ 	.word	0x0000a590
        /*0930*/ 	.word	0x00000003
        /*0934*/ 	.word	0x00000000
        /*0938*/ 	.short	0x010a
        /*093a*/ 	.byte	0x3f
	.zero		1


	//   ....[102]....
        /*093c*/ 	.word	0x0000c210
        /*0940*/ 	.word	0x00000011
        /*0944*/ 	.word	0x00038440
        /*0948*/ 	.short	0x010a
        /*094a*/ 	.byte	0x3f
	.zero		1


	//   ....[103]....
        /*094c*/ 	.word	0x0000c330
        /*0950*/ 	.word	0x00000011
        /*0954*/ 	.word	0x00038400
        /*0958*/ 	.short	0x0101
        /*095a*/ 	.byte	0x3f
	.zero		1


	//   ....[104]....
        /*095c*/ 	.word	0x0000c400
        /*0960*/ 	.word	0x00000005
        /*0964*/ 	.word	0x00038440
        /*0968*/ 	.short	0x010a
        /*096a*/ 	.byte	0x3f
	.zero		1


	//   ....[105]....
        /*096c*/ 	.word	0x0000c4b0
        /*0970*/ 	.word	0x00000007
        /*0974*/ 	.word	0x00038440
        /*0978*/ 	.short	0x010a
        /*097a*/ 	.byte	0x3f
	.zero		1


	//   ....[106]....
        /*097c*/ 	.word	0x0000c560
        /*0980*/ 	.word	0x00000007
        /*0984*/ 	.word	0x00038440
        /*0988*/ 	.short	0x010a
        /*098a*/ 	.byte	0x3f
	.zero		1


	//   ....[107]....
        /*098c*/ 	.word	0x0000c610
        /*0990*/ 	.word	0x00000007
        /*0994*/ 	.word	0x00038440
        /*0998*/ 	.short	0x010a
        /*099a*/ 	.byte	0x3f
	.zero		1


	//   ....[108]....
        /*099c*/ 	.word	0x0000c6c0
        /*09a0*/ 	.word	0x00000007
        /*09a4*/ 	.word	0x00038440
        /*09a8*/ 	.short	0x010a
        /*09aa*/ 	.byte	0x3f
	.zero		1


	//   ....[109]....
        /*09ac*/ 	.word	0x0000c770
        /*09b0*/ 	.word	0x00000007
        /*09b4*/ 	.word	0x00038440
        /*09b8*/ 	.short	0x010a
        /*09ba*/ 	.byte	0x3f
	.zero		1


	//   ....[110]....
        /*09bc*/ 	.word	0x0000c820
        /*09c0*/ 	.word	0x00000007
        /*09c4*/ 	.word	0x00038440
        /*09c8*/ 	.short	0x010a
        /*09ca*/ 	.byte	0x3f
	.zero		1


	//   ....[111]....
        /*09cc*/ 	.word	0x0000c8d0
        /*09d0*/ 	.word	0x00000003
        /*09d4*/ 	.word	0x00038440
        /*09d8*/ 	.short	0x010a
        /*09da*/ 	.byte	0x3f
	.zero		1


	//   ....[112]....
        /*09dc*/ 	.word	0x0000c930
        /*09e0*/ 	.word	0x00000003
        /*09e4*/ 	.word	0x00038480
        /*09e8*/ 	.short	0x010a
        /*09ea*/ 	.byte	0x3f
	.zero		1


	//   ....[113]....
        /*09ec*/ 	.word	0x0000c990
        /*09f0*/ 	.word	0x00000008
        /*09f4*/ 	.word	0x00038480
        /*09f8*/ 	.short	0x010a
        /*09fa*/ 	.byte	0x3f
	.zero		1


	//   ....[114]....
        /*09fc*/ 	.word	0x0000ca50
        /*0a00*/ 	.word	0x00000004
        /*0a04*/ 	.word	0x00038540
        /*0a08*/ 	.short	0x010a
        /*0a0a*/ 	.byte	0x3f
	.zero		1


	//   ....[115]....
        /*0a0c*/ 	.word	0x0000cab0
        /*0a10*/ 	.word	0x0000000e
        /*0a14*/ 	.word	0x00038548
        /*0a18*/ 	.short	0x010a
        /*0a1a*/ 	.byte	0x3f
	.zero		1


	//   ....[116]....
        /*0a1c*/ 	.word	0x0000cb10
        /*0a20*/ 	.word	0x0000000e
        /*0a24*/ 	.word	0x00038550
        /*0a28*/ 	.short	0x010a
        /*0a2a*/ 	.byte	0x3f
	.zero		1


	//   ....[117]....
        /*0a2c*/ 	.word	0x0000cb70
        /*0a30*/ 	.word	0x0000000e
        /*0a34*/ 	.word	0x00038558
        /*0a38*/ 	.short	0x010a
        /*0a3a*/ 	.byte	0x3f
	.zero		1


	//   ....[118]....
        /*0a3c*/ 	.word	0x0000cbd0
        /*0a40*/ 	.word	0x00000003
        /*0a44*/ 	.word	0x00038400
        /*0a48*/ 	.short	0x010a
        /*0a4a*/ 	.byte	0x3f
	.zero		1


	//   ....[119]....
        /*0a4c*/ 	.word	0x0000cc30
        /*0a50*/ 	.word	0x00000003
        /*0a54*/ 	.word	0x00038588
        /*0a58*/ 	.short	0x010a
        /*0a5a*/ 	.byte	0x3f
	.zero		1


	//   ....[120]....
        /*0a5c*/ 	.word	0x0000cc90
        /*0a60*/ 	.word	0x00000004
        /*0a64*/ 	.word	0x00038400
        /*0a68*/ 	.short	0x010a
        /*0a6a*/ 	.byte	0x3f
	.zero		1


	//   ....[121]....
        /*0a6c*/ 	.word	0x0000ccf0
        /*0a70*/ 	.word	0x00000003
        /*0a74*/ 	.word	0x00038560
        /*0a78*/ 	.short	0x010a
        /*0a7a*/ 	.byte	0x3f
	.zero		1


	//   ....[122]....
        /*0a7c*/ 	.word	0x0000cd50
        /*0a80*/ 	.word	0x00000003
        /*0a84*/ 	.word	0x00038568
        /*0a88*/ 	.short	0x010a
        /*0a8a*/ 	.byte	0x3f
	.zero		1


	//   ....[123]....
        /*0a8c*/ 	.word	0x0000cdb0
        /*0a90*/ 	.word	0x00000003
        /*0a94*/ 	.word	0x00038570
        /*0a98*/ 	.short	0x010a
        /*0a9a*/ 	.byte	0x3f
	.zero		1


	//   ....[124]....
        /*0a9c*/ 	.word	0x0000ce10
        /*0aa0*/ 	.word	0x00000003
        /*0aa4*/ 	.word	0x00038578
        /*0aa8*/ 	.short	0x010a
        /*0aaa*/ 	.byte	0x3f
	.zero		1


	//   ....[125]....
        /*0aac*/ 	.word	0x0000ce70
        /*0ab0*/ 	.word	0x00000003
        /*0ab4*/ 	.word	0x00038560
        /*0ab8*/ 	.short	0x010a
        /*0aba*/ 	.byte	0x3f
	.zero		1


	//   ....[126]....
        /*0abc*/ 	.word	0x0000ced0
        /*0ac0*/ 	.word	0x00000003
        /*0ac4*/ 	.word	0x00038568
        /*0ac8*/ 	.short	0x010a
        /*0aca*/ 	.byte	0x3f
	.zero		1


	//   ....[127]....
        /*0acc*/ 	.word	0x0000cf30
        /*0ad0*/ 	.word	0x00000003
        /*0ad4*/ 	.word	0x00038570
        /*0ad8*/ 	.short	0x010a
        /*0ada*/ 	.byte	0x3f
	.zero		1


	//   ....[128]....
        /*0adc*/ 	.word	0x0000d000
        /*0ae0*/ 	.word	0x00000008
        /*0ae4*/ 	.word	0x000384e0
        /*0ae8*/ 	.short	0x010a
        /*0aea*/ 	.byte	0x3f
	.zero		1


	//   ....[129]....
        /*0aec*/ 	.word	0x0000d050
        /*0af0*/ 	.word	0x00000003
        /*0af4*/ 	.word	0x00038400
        /*0af8*/ 	.short	0x010a
        /*0afa*/ 	.byte	0x3f
	.zero		1


	//   ....[130]....
        /*0afc*/ 	.word	0x0000d260
        /*0b00*/ 	.word	0x00000007
        /*0b04*/ 	.word	0x00000000
        /*0b08*/ 	.short	0x010a
        /*0b0a*/ 	.byte	0x3f
	.zero		1


	//   ....[131]....
        /*0b0c*/ 	.word	0x0000d2b0
        /*0b10*/ 	.word	0x00000009
        /*0b14*/ 	.word	0x00000000
        /*0b18*/ 	.short	0x010a
        /*0b1a*/ 	.byte	0x3f
	.zero		1


	//   ....[132]....
        /*0b1c*/ 	.word	0x0000d300
        /*0b20*/ 	.word	0x00000006
        /*0b24*/ 	.word	0x00000000
        /*0b28*/ 	.short	0x010a
        /*0b2a*/ 	.byte	0x3f
	.zero		1


	//   ....[133]....
        /*0b2c*/ 	.word	0x0000d350
        /*0b30*/ 	.word	0x00000009
        /*0b34*/ 	.word	0x00000000
        /*0b38*/ 	.short	0x010a
        /*0b3a*/ 	.byte	0x3f
	.zero		1


	//   ....[134]....
        /*0b3c*/ 	.word	0x0000d3a0
        /*0b40*/ 	.word	0x00000006
        /*0b44*/ 	.word	0x00000000
        /*0b48*/ 	.short	0x010a
        /*0b4a*/ 	.byte	0x3f
	.zero		1


	//   ....[135]....
        /*0b4c*/ 	.word	0x0000d3f0
        /*0b50*/ 	.word	0x00000009
        /*0b54*/ 	.word	0x00000000
        /*0b58*/ 	.short	0x010a
        /*0b5a*/ 	.byte	0x3f
	.zero		1


	//   ....[136]....
        /*0b5c*/ 	.word	0x0000d440
        /*0b60*/ 	.word	0x00000006
        /*0b64*/ 	.word	0x00000000
        /*0b68*/ 	.short	0x010a
        /*0b6a*/ 	.byte	0x3f
	.zero		1


	//   ....[137]....
        /*0b6c*/ 	.word	0x0000d490
        /*0b70*/ 	.word	0x00000009
        /*0b74*/ 	.word	0x00000000
        /*0b78*/ 	.short	0x010a
        /*0b7a*/ 	.byte	0x3f
	.zero		1


	//   ....[138]....
        /*0b7c*/ 	.word	0x0000d4e0
        /*0b80*/ 	.word	0x00000006
        /*0b84*/ 	.word	0x00000000
        /*0b88*/ 	.short	0x010a
        /*0b8a*/ 	.byte	0x3f
	.zero		1


	//   ....[139]....
        /*0b8c*/ 	.word	0x0000d530
        /*0b90*/ 	.word	0x00000009
        /*0b94*/ 	.word	0x00000000
        /*0b98*/ 	.short	0x010a
        /*0b9a*/ 	.byte	0x3f
	.zero		1


	//   ....[140]....
        /*0b9c*/ 	.word	0x0000d580
        /*0ba0*/ 	.word	0x00000006
        /*0ba4*/ 	.word	0x00000000
        /*0ba8*/ 	.short	0x010a
        /*0baa*/ 	.byte	0x3f
	.zero		1


	//   ....[141]....
        /*0bac*/ 	.word	0x0000d5d0
        /*0bb0*/ 	.word	0x00000011
        /*0bb4*/ 	.word	0x00038440
        /*0bb8*/ 	.short	0x010a
        /*0bba*/ 	.byte	0x3f
	.zero		1


	//   ....[142]....
        /*0bbc*/ 	.word	0x0000d620
        /*0bc0*/ 	.word	0x00000005
        /*0bc4*/ 	.word	0x00038440
        /*0bc8*/ 	.short	0x010a
        /*0bca*/ 	.byte	0x3f
	.zero		1


	//   ....[143]....
        /*0bcc*/ 	.word	0x0000d670
        /*0bd0*/ 	.word	0x00000007
        /*0bd4*/ 	.word	0x00038440
        /*0bd8*/ 	.short	0x010a
        /*0bda*/ 	.byte	0x3f
	.zero		1


	//   ....[144]....
        /*0bdc*/ 	.word	0x0000d6c0
        /*0be0*/ 	.word	0x00000007
        /*0be4*/ 	.word	0x00038440
        /*0be8*/ 	.short	0x010a
        /*0bea*/ 	.byte	0x3f
	.zero		1


	//   ....[145]....
        /*0bec*/ 	.word	0x0000d710
        /*0bf0*/ 	.word	0x00000007
        /*0bf4*/ 	.word	0x00038440
        /*0bf8*/ 	.short	0x010a
        /*0bfa*/ 	.byte	0x3f
	.zero		1


	//   ....[146]....
        /*0bfc*/ 	.word	0x0000d760
        /*0c00*/ 	.word	0x00000007
        /*0c04*/ 	.word	0x00038440
        /*0c08*/ 	.short	0x010a
        /*0c0a*/ 	.byte	0x3f
	.zero		1


	//   ....[147]....
        /*0c0c*/ 	.word	0x0000d7b0
        /*0c10*/ 	.word	0x00000007
        /*0c14*/ 	.word	0x00038440
        /*0c18*/ 	.short	0x010a
        /*0c1a*/ 	.byte	0x3f
	.zero		1


	//   ....[148]....
        /*0c1c*/ 	.word	0x0000d800
        /*0c20*/ 	.word	0x00000007
        /*0c24*/ 	.word	0x00038440
        /*0c28*/ 	.short	0x010a
        /*0c2a*/ 	.byte	0x3f
	.zero		1


	//----- nvinfo : EIATTR_NUM_MBARRIERS
	.align		4
.L_37:
        /*0c2c*/ 	.byte	0x03, 0x38
        /*0c2e*/ 	.short	0x0032


	//----- nvinfo : EIATTR_EXIT_INSTR_OFFSETS
	.align		4
        /*0c30*/ 	.byte	0x04, 0x1c
        /*0c32*/ 	.short	(.L_39 - .L_38)


	//   ....[0]....
.L_38:
        /*0c34*/ 	.word	0x00002f90


	//   ....[1]....
        /*0c38*/ 	.word	0x00003050


	//   ....[2]....
        /*0c3c*/ 	.word	0x00006d10


	//   ....[3]....
        /*0c40*/ 	.word	0x00006db0


	//   ....[4]....
        /*0c44*/ 	.word	0x00008600


	//   ....[5]....
        /*0c48*/ 	.word	0x0000a5e0


	//   ....[6]....
        /*0c4c*/ 	.word	0x0000c900


	//----- nvinfo : EIATTR_MAX_THREADS
	.align		4
.L_39:
        /*0c50*/ 	.byte	0x04, 0x05
        /*0c52*/ 	.short	(.L_41 - .L_40)
.L_40:
        /*0c54*/ 	.word	0x00000180
        /*0c58*/ 	.word	0x00000001
        /*0c5c*/ 	.word	0x00000001


	//----- nvinfo : EIATTR_CRS_STACK_SIZE
	.align		4
.L_41:
        /*0c60*/ 	.byte	0x04, 0x1e
        /*0c62*/ 	.short	(.L_43 - .L_42)
.L_42:
        /*0c64*/ 	.word	0x00000000


	//----- nvinfo : EIATTR_CBANK_PARAM_SIZE
	.align		4
.L_43:
        /*0c68*/ 	.byte	0x03, 0x19
        /*0c6a*/ 	.short	0x0770


	//----- nvinfo : EIATTR_PARAM_CBANK
	.align		4
        /*0c6c*/ 	.byte	0x04, 0x0a
        /*0c6e*/ 	.short	(.L_45 - .L_44)
	.align		4
.L_44:
        /*0c70*/ 	.word	index@(.nv.constant0._ZN7cutlass13device_kernelINS_4gemm6kernel13GemmUniversalINS1_17GroupProblemShapeIN4cute5tupleIJiiiEEEEENS1_10collective13CollectiveMmaINS1_39MainloopSm90ArrayTmaGmmaWarpSpecializedILi12ENS6_IJNS5_1CILi2EEENSC_ILi1EEESE_EEENS1_55KernelPtrArrayTmaWarpSpecializedCooperativeFP8FastAccumEEENS6_IJNSC_ILi128EEESI_NSC_ILi64EEEEEENS_12float_e4m3_tEPNS6_IJlSE_NSC_ILi0EEEEEESL_SO_NS5_8TiledMMAINS5_8MMA_AtomIJNS5_4SM904GMMA31MMA_64x128x32_F32E4M3E4M3_SS_TNILNSS_7ScaleInE1ELSU_1EEEEEENS5_6LayoutISF_NS6_IJSE_SM_SM_EEEEENS6_IJNS5_10UnderscoreES10_S10_EEEEENS5_13SM90_TMA_LOADENS5_14ComposedLayoutINS5_7SwizzleILi2ELi4ELi3EEENS5_18smem_ptr_flag_bitsILi8EEENSX_INS6_IJNSC_ILi8EEESJ_EEENS6_IJSJ_SE_EEEEEEEvNS5_8identityENS5_23SM90_TMA_LOAD_MULTICASTES1D_vS1E_EENS_8epilogue10collective18CollectiveEpilogueINS1H_30Sm90PtrArrayTmaWarpSpecializedILi4ELi2ELi16ELb1ELb0ELi2EEEJSK_NS6_IJSI_NSC_ILi32EEEEEENS_6half_tEPNS6_IJSE_lSM_EEES1O_S1Q_NS1H_6fusion15FusionCallbacksIS1L_NS1R_17LinearCombinationIS1O_fS1O_fLNS_15FloatRoundStyleE2EEESK_S1N_JEEES13_NS14_INS15_ILi3ELi4ELi3EEENS17_ILi16EEENSX_INS6_IJSJ_S19_EEENS6_IJSE_SJ_EEEEEEENS5_17SM75_U16x8_LDSM_TENS5_14SM90_TMA_STOREES22_NS5_17SM90_U16x8_STSM_TENS5_9Copy_AtomIJNS5_17SM90_U32x4_STSM_NES1O_EEEvEEEvvEEEEvNT_6ParamsE)
        /*0c74*/ 	.short	0x0210
        /*0c76*/ 	.short	0x0770


	//----- nvinfo : EIATTR_SW_WAR
	.align		4
.L_45:
        /*0c78*/ 	.byte	0x04, 0x36
        /*0c7a*/ 	.short	(.L_47 - .L_46)
.L_46:
        /*0c7c*/ 	.word	0x00000008
.L_47:


//--------------------- .nv.callgraph             --------------------------
	.section	.nv.callgraph,"",@"SHT_CUDA_CALLGRAPH"
	.align	4
	.sectionentsize	8
	.align		4
        /*0000*/ 	.word	0x00000000
	.align		4
        /*0004*/ 	.word	0xffffffff
	.align		4
        /*0008*/ 	.word	index@(_ZN7cutlass13device_kernelINS_4gemm6kernel13GemmUniversalINS1_17GroupProblemShapeIN4cute5tupleIJiiiEEEEENS1_10collective13CollectiveMmaINS1_39MainloopSm90ArrayTmaGmmaWarpSpecializedILi12ENS6_IJNS5_1CILi2EEENSC_ILi1EEESE_EEENS1_55KernelPtrArrayTmaWarpSpecializedCooperativeFP8FastAccumEEENS6_IJNSC_ILi128EEESI_NSC_ILi64EEEEEENS_12float_e4m3_tEPNS6_IJlSE_NSC_ILi0EEEEEESL_SO_NS5_8TiledMMAINS5_8MMA_AtomIJNS5_4SM904GMMA31MMA_64x128x32_F32E4M3E4M3_SS_TNILNSS_7ScaleInE1ELSU_1EEEEEENS5_6LayoutISF_NS6_IJSE_SM_SM_EEEEENS6_IJNS5_10UnderscoreES10_S10_EEEEENS5_13SM90_TMA_LOADENS5_14ComposedLayoutINS5_7SwizzleILi2ELi4ELi3EEENS5_18smem_ptr_flag_bitsILi8EEENSX_INS6_IJNSC_ILi8EEESJ_EEENS6_IJSJ_SE_EEEEEEEvNS5_8identityENS5_23SM90_TMA_LOAD_MULTICASTES1D_vS1E_EENS_8epilogue10collective18CollectiveEpilogueINS1H_30Sm90PtrArrayTmaWarpSpecializedILi4ELi2ELi16ELb1ELb0ELi2EEEJSK_NS6_IJSI_NSC_ILi32EEEEEENS_6half_tEPNS6_IJSE_lSM_EEES1O_S1Q_NS1H_6fusion15FusionCallbacksIS1L_NS1R_17LinearCombinationIS1O_fS1O_fLNS_15FloatRoundStyleE2EEESK_S1N_JEEES13_NS14_INS15_ILi3ELi4ELi3EEENS17_ILi16EEENSX_INS6_IJSJ_S19_EEENS6_IJSE_SJ_EEEEEEENS5_17SM75_U16x8_LDSM_TENS5_14SM90_TMA_STOREES22_NS5_17SM90_U16x8_STSM_TENS5_9Copy_AtomIJNS5_17SM90_U32x4_STSM_NES1O_EEEvEEEvvEEEEvNT_6ParamsE)
	.align		4
        /*000c*/ 	.word	index@(__assertfail)
	.align		4
        /*0010*/ 	.word	0x00000000
	.align		4
        /*0014*/ 	.word	0xfffffffe
	.align		4
        /*0018*/ 	.word	0x00000000
	.align		4
        /*001c*/ 	.word	0xfffffffd
	.align		4
        /*0020*/ 	.word	0x00000000
	.align		4
        /*0024*/ 	.word	0xfffffffc


//--------------------- .nv.constant4             --------------------------
	.section	.nv.constant4,"a",@progbits
	.align	8
	.align		8
.nv.constant4:
        /*0000*/ 	.dword	__assertfail
	.align		8
        /*0008*/ 	.dword	__unnamed_1
	.align		8
        /*0010*/ 	.dword	_ZN39_INTERNAL_8c6d3906_4_k_cu_56565047_29294cuda3std3__45__cpo5beginE
	.align		8
        /*0018*/ 	.dword	_ZN39_INTERNAL_8c6d3906_4_k_cu_56565047_29294cuda3std3__45__cpo3endE
	.align		8
        /*0020*/ 	.dword	_ZN39_INTERNAL_8c6d3906_4_k_cu_56565047_29294cuda3std3__45__cpo6cbeginE
	.align		8
        /*0028*/ 	.dword	_ZN39_INTERNAL_8c6d3906_4_k_cu_56565047_29294cuda3std3__45__cpo4cendE
	.align		8
        /*0030*/ 	.dword	_ZN39_INTERNAL_8c6d3906_4_k_cu_56565047_29294cuda3std3__441_GLOBAL__N__8c6d3906_4_k_cu_56565047_29296ignoreE
	.align		8
        /*0038*/ 	.dword	_ZN39_INTERNAL_8c6d3906_4_k_cu_56565047_29294cuda3std3__419piecewise_constructE
	.align		8
        /*0040*/ 	.dword	_ZN39_INTERNAL_8c6d3906_4_k_cu_56565047_29294cuda3std3__48in_placeE
	.align		8
        /*0048*/ 	.dword	_ZN39_INTERNAL_8c6d3906_4_k_cu_56565047_29294cuda3std6ranges3__45__cpo4swapE
	.align		8
        /*0050*/ 	.dword	_ZN39_INTERNAL_8c6d3906_4_k_cu_56565047_29294cuda3std6ranges3__45__cpo9iter_moveE
	.align		8
        /*0058*/ 	.dword	_ZN39_INTERNAL_8c6d3906_4_k_cu_56565047_29294cute7productE
	.align		8
        /*0060*/ 	.dword	_ZN39_INTERNAL_8c6d3906_4_k_cu_56565047_29294cute1_E
	.align		8
        /*0068*/ 	.dword	$str$24
	.align		8
        /*0070*/ 	.dword	$str$25


//--------------------- .text._ZN7cutlass13device_kernelINS_4gemm6kernel13GemmUniversalINS1_17GroupProblemShapeIN4cute5tupleIJiiiEEEEENS1_10collective13CollectiveMmaINS1_39MainloopSm90ArrayTmaGmmaWarpSpecializedILi12ENS6_IJNS5_1CILi2EEENSC_ILi1EEESE_EEENS1_55KernelPtrArrayTmaWarpSpecializedCooperativeFP8FastAccumEEENS6_IJNSC_ILi128EEESI_NSC_ILi64EEEEEENS_12float_e4m3_tEPNS6_IJlSE_NSC_ILi0EEEEEESL_SO_NS5_8TiledMMAINS5_8MMA_AtomIJNS5_4SM904GMMA31MMA_64x128x32_F32E4M3E4M3_SS_TNILNSS_7ScaleInE1ELSU_1EEEEEENS5_6LayoutISF_NS6_IJSE_SM_SM_EEEEENS6_IJNS5_10UnderscoreES10_S10_EEEEENS5_13SM90_TMA_LOADENS5_14ComposedLayoutINS5_7SwizzleILi2ELi4ELi3EEENS5_18smem_ptr_flag_bitsILi8EEENSX_INS6_IJNSC_ILi8EEESJ_EEENS6_IJSJ_SE_EEEEEEEvNS5_8identityENS5_23SM90_TMA_LOAD_MULTICASTES1D_vS1E_EENS_8epilogue10collective18CollectiveEpilogueINS1H_30Sm90PtrArrayTmaWarpSpecializedILi4ELi2ELi16ELb1ELb0ELi2EEEJSK_NS6_IJSI_NSC_ILi32EEEEEENS_6half_tEPNS6_IJSE_lSM_EEES1O_S1Q_NS1H_6fusion15FusionCallbacksIS1L_NS1R_17LinearCombinationIS1O_fS1O_fLNS_15FloatRoundStyleE2EEESK_S1N_JEEES13_NS14_INS15_ILi3ELi4ELi3EEENS17_ILi16EEENSX_INS6_IJSJ_S19_EEENS6_IJSE_SJ_EEEEEEENS5_17SM75_U16x8_LDSM_TENS5_14SM90_TMA_STOREES22_NS5_17SM90_U16x8_STSM_TENS5_9Copy_AtomIJNS5_17SM90_U32x4_STSM_NES1O_EEEvEEEvvEEEEvNT_6ParamsE --------------------------
	.section	.text._ZN7cutlass13device_kernelINS_4gemm6kernel13GemmUniversalINS1_17GroupProblemShapeIN4cute5tupleIJiiiEEEEENS1_10collective13CollectiveMmaINS1_39MainloopSm90ArrayTmaGmmaWarpSpecializedILi12ENS6_IJNS5_1CILi2EEENSC_ILi1EEESE_EEENS1_55KernelPtrArrayTmaWarpSpecializedCooperativeFP8FastAccumEEENS6_IJNSC_ILi128EEESI_NSC_ILi64EEEEEENS_12float_e4m3_tEPNS6_IJlSE_NSC_ILi0EEEEEESL_SO_NS5_8TiledMMAINS5_8MMA_AtomIJNS5_4SM904GMMA31MMA_64x128x32_F32E4M3E4M3_SS_TNILNSS_7ScaleInE1ELSU_1EEEEEENS5_6LayoutISF_NS6_IJSE_SM_SM_EEEEENS6_IJNS5_10UnderscoreES10_S10_EEEEENS5_13SM90_TMA_LOADENS5_14ComposedLayoutINS5_7SwizzleILi2ELi4ELi3EEENS5_18smem_ptr_flag_bitsILi8EEENSX_INS6_IJNSC_ILi8EEESJ_EEENS6_IJSJ_SE_EEEEEEEvNS5_8identityENS5_23SM90_TMA_LOAD_MULTICASTES1D_vS1E_EENS_8epilogue10collective18CollectiveEpilogueINS1H_30Sm90PtrArrayTmaWarpSpecializedILi4ELi2ELi16ELb1ELb0ELi2EEEJSK_NS6_IJSI_NSC_ILi32EEEEEENS_6half_tEPNS6_IJSE_lSM_EEES1O_S1Q_NS1H_6fusion15FusionCallbacksIS1L_NS1R_17LinearCombinationIS1O_fS1O_fLNS_15FloatRoundStyleE2EEESK_S1N_JEEES13_NS14_INS15_ILi3ELi4ELi3EEENS17_ILi16EEENSX_INS6_IJSJ_S19_EEENS6_IJSE_SJ_EEEEEEENS5_17SM75_U16x8_LDSM_TENS5_14SM90_TMA_STOREES22_NS5_17SM90_U16x8_STSM_TENS5_9Copy_AtomIJNS5_17SM90_U32x4_STSM_NES1O_EEEvEEEvvEEEEvNT_6ParamsE,"ax",@progbits
	.align	128
.text._ZN7cutlass13device_kernelINS_4gemm6kernel13GemmUniversalINS1_17GroupProblemShapeIN4cute5tupleIJiiiEEEEENS1_10collective13CollectiveMmaINS1_39MainloopSm90ArrayTmaGmmaWarpSpecializedILi12ENS6_IJNS5_1CILi2EEENSC_ILi1EEESE_EEENS1_55KernelPtrArrayTmaWarpSpecializedCooperativeFP8FastAccumEEENS6_IJNSC_ILi128EEESI_NSC_ILi64EEEEEENS_12float_e4m3_tEPNS6_IJlSE_NSC_ILi0EEEEEESL_SO_NS5_8TiledMMAINS5_8MMA_AtomIJNS5_4SM904GMMA31MMA_64x128x32_F32E4M3E4M3_SS_TNILNSS_7ScaleInE1ELSU_1EEEEEENS5_6LayoutISF_NS6_IJSE_SM_SM_EEEEENS6_IJNS5_10UnderscoreES10_S10_EEEEENS5_13SM90_TMA_LOADENS5_14ComposedLayoutINS5_7SwizzleILi2ELi4ELi3EEENS5_18smem_ptr_flag_bitsILi8EEENSX_INS6_IJNSC_ILi8EEESJ_EEENS6_IJSJ_SE_EEEEEEEvNS5_8identityENS5_23SM90_TMA_LOAD_MULTICASTES1D_vS1E_EENS_8epilogue10collective18CollectiveEpilogueINS1H_30Sm90PtrArrayTmaWarpSpecializedILi4ELi2ELi16ELb1ELb0ELi2EEEJSK_NS6_IJSI_NSC_ILi32EEEEEENS_6half_tEPNS6_IJSE_lSM_EEES1O_S1Q_NS1H_6fusion15FusionCallbacksIS1L_NS1R_17LinearCombinationIS1O_fS1O_fLNS_15FloatRoundStyleE2EEESK_S1N_JEEES13_NS14_INS15_ILi3ELi4ELi3EEENS17_ILi16EEENSX_INS6_IJSJ_S19_EEENS6_IJSE_SJ_EEEEEEENS5_17SM75_U16x8_LDSM_TENS5_14SM90_TMA_STOREES22_NS5_17SM90_U16x8_STSM_TENS5_9Copy_AtomIJNS5_17SM90_U32x4_STSM_NES1O_EEEvEEEvvEEEEvNT_6ParamsE:
        .type           _ZN7cutlass13device_kernelINS_4gemm6kernel13GemmUniversalINS1_17GroupProblemShapeIN4cute5tupleIJiiiEEEEENS1_10collective13CollectiveMmaINS1_39MainloopSm90ArrayTmaGmmaWarpSpecializedILi12ENS6_IJNS5_1CILi2EEENSC_ILi1EEESE_EEENS1_55KernelPtrArrayTmaWarpSpecializedCooperativeFP8FastAccumEEENS6_IJNSC_ILi128EEESI_NSC_ILi64EEEEEENS_12float_e4m3_tEPNS6_IJlSE_NSC_ILi0EEEEEESL_SO_NS5_8TiledMMAINS5_8MMA_AtomIJNS5_4SM904GMMA31MMA_64x128x32_F32E4M3E4M3_SS_TNILNSS_7ScaleInE1ELSU_1EEEEEENS5_6LayoutISF_NS6_IJSE_SM_SM_EEEEENS6_IJNS5_10UnderscoreES10_S10_EEEEENS5_13SM90_TMA_LOADENS5_14ComposedLayoutINS5_7SwizzleILi2ELi4ELi3EEENS5_18smem_ptr_flag_bitsILi8EEENSX_INS6_IJNSC_ILi8EEESJ_EEENS6_IJSJ_SE_EEEEEEEvNS5_8identityENS5_23SM90_TMA_LOAD_MULTICASTES1D_vS1E_EENS_8epilogue10collective18CollectiveEpilogueINS1H_30Sm90PtrArrayTmaWarpSpecializedILi4ELi2ELi16ELb1ELb0ELi2EEEJSK_NS6_IJSI_NSC_ILi32EEEEEENS_6half_tEPNS6_IJSE_lSM_EEES1O_S1Q_NS1H_6fusion15FusionCallbacksIS1L_NS1R_17LinearCombinationIS1O_fS1O_fLNS_15FloatRoundStyleE2EEESK_S1N_JEEES13_NS14_INS15_ILi3ELi4ELi3EEENS17_ILi16EEENSX_INS6_IJSJ_S19_EEENS6_IJSE_SJ_EEEEEEENS5_17SM75_U16x8_LDSM_TENS5_14SM90_TMA_STOREES22_NS5_17SM90_U16x8_STSM_TENS5_9Copy_AtomIJNS5_17SM90_U32x4_STSM_NES1O_EEEvEEEvvEEEEvNT_6ParamsE,@function
        .size           _ZN7cutlass13device_kernelINS_4gemm6kernel13GemmUniversalINS1_17GroupProblemShapeIN4cute5tupleIJiiiEEEEENS1_10collective13CollectiveMmaINS1_39MainloopSm90ArrayTmaGmmaWarpSpecializedILi12ENS6_IJNS5_1CILi2EEENSC_ILi1EEESE_EEENS1_55KernelPtrArrayTmaWarpSpecializedCooperativeFP8FastAccumEEENS6_IJNSC_ILi128EEESI_NSC_ILi64EEEEEENS_12float_e4m3_tEPNS6_IJlSE_NSC_ILi0EEEEEESL_SO_NS5_8TiledMMAINS5_8MMA_AtomIJNS5_4SM904GMMA31MMA_64x128x32_F32E4M3E4M3_SS_TNILNSS_7ScaleInE1ELSU_1EEEEEENS5_6LayoutISF_NS6_IJSE_SM_SM_EEEEENS6_IJNS5_10UnderscoreES10_S10_EEEEENS5_13SM90_TMA_LOADENS5_14ComposedLayoutINS5_7SwizzleILi2ELi4ELi3EEENS5_18smem_ptr_flag_bitsILi8EEENSX_INS6_IJNSC_ILi8EEESJ_EEENS6_IJSJ_SE_EEEEEEEvNS5_8identityENS5_23SM90_TMA_LOAD_MULTICASTES1D_vS1E_EENS_8epilogue10collective18CollectiveEpilogueINS1H_30Sm90PtrArrayTmaWarpSpecializedILi4ELi2ELi16ELb1ELb0ELi2EEEJSK_NS6_IJSI_NSC_ILi32EEEEEENS_6half_tEPNS6_IJSE_lSM_EEES1O_S1Q_NS1H_6fusion15FusionCallbacksIS1L_NS1R_17LinearCombinationIS1O_fS1O_fLNS_15FloatRoundStyleE2EEESK_S1N_JEEES13_NS14_INS15_ILi3ELi4ELi3EEENS17_ILi16EEENSX_INS6_IJSJ_S19_EEENS6_IJSE_SJ_EEEEEEENS5_17SM75_U16x8_LDSM_TENS5_14SM90_TMA_STOREES22_NS5_17SM90_U16x8_STSM_TENS5_9Copy_AtomIJNS5_17SM90_U32x4_STSM_NES1O_EEEvEEEvvEEEEvNT_6ParamsE,(.L_x_286 - _ZN7cutlass13device_kernelINS_4gemm6kernel13GemmUniversalINS1_17GroupProblemShapeIN4cute5tupleIJiiiEEEEENS1_10collective13CollectiveMmaINS1_39MainloopSm90ArrayTmaGmmaWarpSpecializedILi12ENS6_IJNS5_1CILi2EEENSC_ILi1EEESE_EEENS1_55KernelPtrArrayTmaWarpSpecializedCooperativeFP8FastAccumEEENS6_IJNSC_ILi128EEESI_NSC_ILi64EEEEEENS_12float_e4m3_tEPNS6_IJlSE_NSC_ILi0EEEEEESL_SO_NS5_8TiledMMAINS5_8MMA_AtomIJNS5_4SM904GMMA31MMA_64x128x32_F32E4M3E4M3_SS_TNILNSS_7ScaleInE1ELSU_1EEEEEENS5_6LayoutISF_NS6_IJSE_SM_SM_EEEEENS6_IJNS5_10UnderscoreES10_S10_EEEEENS5_13SM90_TMA_LOADENS5_14ComposedLayoutINS5_7SwizzleILi2ELi4ELi3EEENS5_18smem_ptr_flag_bitsILi8EEENSX_INS6_IJNSC_ILi8EEESJ_EEENS6_IJSJ_SE_EEEEEEEvNS5_8identityENS5_23SM90_TMA_LOAD_MULTICASTES1D_vS1E_EENS_8epilogue10collective18CollectiveEpilogueINS1H_30Sm90PtrArrayTmaWarpSpecializedILi4ELi2ELi16ELb1ELb0ELi2EEEJSK_NS6_IJSI_NSC_ILi32EEEEEENS_6half_tEPNS6_IJSE_lSM_EEES1O_S1Q_NS1H_6fusion15FusionCallbacksIS1L_NS1R_17LinearCombinationIS1O_fS1O_fLNS_15FloatRoundStyleE2EEESK_S1N_JEEES13_NS14_INS15_ILi3ELi4ELi3EEENS17_ILi16EEENSX_INS6_IJSJ_S19_EEENS6_IJSE_SJ_EEEEEEENS5_17SM75_U16x8_LDSM_TENS5_14SM90_TMA_STOREES22_NS5_17SM90_U16x8_STSM_TENS5_9Copy_AtomIJNS5_17SM90_U32x4_STSM_NES1O_EEEvEEEvvEEEEvNT_6ParamsE)
        .other          _ZN7cutlass13device_kernelINS_4gemm6kernel13GemmUniversalINS1_17GroupProblemShapeIN4cute5tupleIJiiiEEEEENS1_10collective13CollectiveMmaINS1_39MainloopSm90ArrayTmaGmmaWarpSpecializedILi12ENS6_IJNS5_1CILi2EEENSC_ILi1EEESE_EEENS1_55KernelPtrArrayTmaWarpSpecializedCooperativeFP8FastAccumEEENS6_IJNSC_ILi128EEESI_NSC_ILi64EEEEEENS_12float_e4m3_tEPNS6_IJlSE_NSC_ILi0EEEEEESL_SO_NS5_8TiledMMAINS5_8MMA_AtomIJNS5_4SM904GMMA31MMA_64x128x32_F32E4M3E4M3_SS_TNILNSS_7ScaleInE1ELSU_1EEEEEENS5_6LayoutISF_NS6_IJSE_SM_SM_EEEEENS6_IJNS5_10UnderscoreES10_S10_EEEEENS5_13SM90_TMA_LOADENS5_14ComposedLayoutINS5_7SwizzleILi2ELi4ELi3EEENS5_18smem_ptr_flag_bitsILi8EEENSX_INS6_IJNSC_ILi8EEESJ_EEENS6_IJSJ_SE_EEEEEEEvNS5_8identityENS5_23SM90_TMA_LOAD_MULTICASTES1D_vS1E_EENS_8epilogue10collective18CollectiveEpilogueINS1H_30Sm90PtrArrayTmaWarpSpecializedILi4ELi2ELi16ELb1ELb0ELi2EEEJSK_NS6_IJSI_NSC_ILi32EEEEEENS_6half_tEPNS6_IJSE_lSM_EEES1O_S1Q_NS1H_6fusion15FusionCallbacksIS1L_NS1R_17LinearCombinationIS1O_fS1O_fLNS_15FloatRoundStyleE2EEESK_S1N_JEEES13_NS14_INS15_ILi3ELi4ELi3EEENS17_ILi16EEENSX_INS6_IJSJ_S19_EEENS6_IJSE_SJ_EEEEEEENS5_17SM75_U16x8_LDSM_TENS5_14SM90_TMA_STOREES22_NS5_17SM90_U16x8_STSM_TENS5_9Copy_AtomIJNS5_17SM90_U32x4_STSM_NES1O_EEEvEEEvvEEEEvNT_6ParamsE,@"STO_CUDA_ENTRY STV_DEFAULT"
_ZN7cutlass13device_kernelINS_4gemm6kernel13GemmUniversalINS1_17GroupProblemShapeIN4cute5tupleIJiiiEEEEENS1_10collective13CollectiveMmaINS1_39MainloopSm90ArrayTmaGmmaWarpSpecializedILi12ENS6_IJNS5_1CILi2EEENSC_ILi1EEESE_EEENS1_55KernelPtrArrayTmaWarpSpecializedCooperativeFP8FastAccumEEENS6_IJNSC_ILi128EEESI_NSC_ILi64EEEEEENS_12float_e4m3_tEPNS6_IJlSE_NSC_ILi0EEEEEESL_SO_NS5_8TiledMMAINS5_8MMA_AtomIJNS5_4SM904GMMA31MMA_64x128x32_F32E4M3E4M3_SS_TNILNSS_7ScaleInE1ELSU_1EEEEEENS5_6LayoutISF_NS6_IJSE_SM_SM_EEEEENS6_IJNS5_10UnderscoreES10_S10_EEEEENS5_13SM90_TMA_LOADENS5_14ComposedLayoutINS5_7SwizzleILi2ELi4ELi3EEENS5_18smem_ptr_flag_bitsILi8EEENSX_INS6_IJNSC_ILi8EEESJ_EEENS6_IJSJ_SE_EEEEEEEvNS5_8identityENS5_23SM90_TMA_LOAD_MULTICASTES1D_vS1E_EENS_8epilogue10collective18CollectiveEpilogueINS1H_30Sm90PtrArrayTmaWarpSpecializedILi4ELi2ELi16ELb1ELb0ELi2EEEJSK_NS6_IJSI_NSC_ILi32EEEEEENS_6half_tEPNS6_IJSE_lSM_EEES1O_S1Q_NS1H_6fusion15FusionCallbacksIS1L_NS1R_17LinearCombinationIS1O_fS1O_fLNS_15FloatRoundStyleE2EEESK_S1N_JEEES13_NS14_INS15_ILi3ELi4ELi3EEENS17_ILi16EEENSX_INS6_IJSJ_S19_EEENS6_IJSE_SJ_EEEEEEENS5_17SM75_U16x8_LDSM_TENS5_14SM90_TMA_STOREES22_NS5_17SM90_U16x8_STSM_TENS5_9Copy_AtomIJNS5_17SM90_U32x4_STSM_NES1O_EEEvEEEvvEEEEvNT_6ParamsE:
[----:B------:R-:W1:Y:S08]  /*0000*/  LDC R1, c[0x0][0x28] ;  /* 0x00000a00ff017b82 */ /* 0x000e700000000800 */
[----:B------:R-:W2:Y:S01]  /*0010*/  LDC.64 R6, c[0x0][0x918] ;  /* 0x00024600ff067b82 */ /* 0x000ea20000000a00 */
[----:B------:R-:W-:Y:S01]  /*0020*/  ULDC.64 UR58, c[0x0][0x208] ;  /* 0x00008200003a7ab9 */ /* 0x000fe20000000a00 */
[----:B------:R-:W3:Y:S01]  /*0030*/  S2R R19, SR_TID.X ;  /* 0x0000000000137919 */ /* 0x000ee20000002100 */
[----:B------:R-:W-:Y:S01]  /*0040*/  ULDC UR4, c[0x0][0x910] ;  /* 0x0002440000047ab9 */ /* 0x000fe20000000800 */
[----:B------:R-:W-:Y:S01]  /*0050*/  ULDC.64 UR20, c[0x0][0x8d0] ;  /* 0x0002340000147ab9 */ /* 0x000fe20000000a00 */
[----:B------:R-:W-:Y:S01]  /*0060*/  ULDC.64 UR14, c[0x0][0x8c8] ;  /* 0x00023200000e7ab9 */ /* 0x000fe20000000a00 */
[----:B------:R-:W-:Y:S01]  /*0070*/  IMAD.MOV.U32 R9, RZ, RZ, RZ ;  /* 0x000000ffff097224 */ /* 0x000fe200078e00ff */
[----:B------:R-:W-:Y:S01]  /*0080*/  ULDC.64 UR16, c[0x0][0x8e0] ;  /* 0x0002380000107ab9 */ /* 0x000fe20000000a00 */
[----:B------:R-:W4:Y:S01]  /*0090*/  S2UR UR8, SR_CTAID.Y ;  /* 0x00000000000879c3 */ /* 0x000f220000002600 */
[----:B------:R-:W-:Y:S01]  /*00a0*/  IMAD.MOV.U32 R10, RZ, RZ, RZ ;  /* 0x000000ffff0a7224 */ /* 0x000fe200078e00ff */
[----:B------:R-:W-:Y:S01]  /*00b0*/  ULDC.64 UR22, c[0x0][0x8e8] ;  /* 0x00023a0000167ab9 */ /* 0x000fe20000000a00 */
[----:B--2---:R-:W2:Y:S01]  /*00c0*/  LDG.E R2, desc[UR58][R6.64] ;  /* 0x0000003a06027981 */ /* 0x004ea2000c1e1900 */
[----:B------:R-:W-:-:S03]  /*00d0*/  IMAD.U32 R3, RZ, RZ, UR4 ;  /* 0x00000004ff037e24 */ /* 0x000fc6000f8e00ff */
[----:B------:R-:W2:Y:S01]  /*00e0*/  LDG.E R0, desc[UR58][R6.64+0x4] ;  /* 0x0000043a06007981 */ /* 0x000ea2000c1e1900 */
[----:B---3--:R-:W-:Y:S01]  /*00f0*/  LOP3.LUT R8, R19, 0x1f, RZ, 0xc0, !PT ;  /* 0x0000001f13087812 */ /* 0x008fe200078ec0ff */
[----:B------:R-:W-:Y:S01]  /*0100*/  UISETP.NE.U32.AND UP0, UPT, UR20, URZ, UPT ;  /* 0x0000003f1400728c */ /* 0x000fe2000bf05070 */
[----:B------:R-:W3:Y:S01]  /*0110*/  S2UR UR40, SR_CTAID.X ;  /* 0x00000000002879c3 */ /* 0x000ee20000002500 */
[----:B------:R-:W-:Y:S01]  /*0120*/  ULDC UR4, c[0x0][0x908] ;  /* 0x0002420000047ab9 */ /* 0x000fe20000000800 */
[----:B------:R-:W-:Y:S01]  /*0130*/  ISETP.GE.AND P0, PT, R8, R3, PT ;  /* 0x000000030800720c */ /* 0x000fe20003f06270 */
[----:B------:R-:W-:Y:S02]  /*0140*/  UISETP.NE.AND.EX UP0, UPT, UR21, URZ, UPT, UP0 ;  /* 0x0000003f1500728c */ /* 0x000fe4000bf05300 */
[----:B------:R-:W-:-:S09]  /*0150*/  UISETP.NE.AND UP3, UPT, UR4, 0x1, UPT ;  /* 0x000000010400788c */ /* 0x000fd2000bf65270 */
[----:B------:R-:W-:Y:S01]  /*0160*/  @UP0 ULDC UR10, c[0x0][0x8dc] ;  /* 0x00023700000a0ab9 */ /* 0x000fe20000000800 */
[----:B------:R-:W1:Y:S01]  /*0170*/  @!P0 LDC.64 R4, c[0x0][0x918] ;  /* 0x00024600ff048b82 */ /* 0x000e620000000a00 */
[----:B----4-:R-:W-:Y:S01]  /*0180*/  @UP3 UMOV UR6, UR8 ;  /* 0x0000000800063c82 */ /* 0x010fe20008000000 */
[----:B------:R-:W-:Y:S01]  /*0190*/  @UP3 ULDC UR18, c[0x0][0x10] ;  /* 0x0000040000123ab9 */ /* 0x000fe20000000800 */
[----:B------:R-:W-:Y:S01]  /*01a0*/  @UP3 UMOV UR4, UR6 ;  /* 0x0000000600043c82 */ /* 0x000fe20008000000 */
[----:B------:R-:W-:Y:S01]  /*01b0*/  @UP3 UMOV UR5, URZ ;  /* 0x0000003f00053c82 */ /* 0x000fe20008000000 */
[----:B------:R-:W-:Y:S01]  /*01c0*/  @!UP3 UMOV UR6, UR8 ;  /* 0x000000080006bc82 */ /* 0x000fe20008000000 */
[----:B---3--:R-:W-:Y:S01]  /*01d0*/  @UP3 UIMAD.WIDE.U32 UR18, UR40, UR18, UR4 ;  /* 0x00000012281232a5 */ /* 0x008fe2000f8e0004 */
[----:B------:R-:W-:Y:S01]  /*01e0*/  @UP3 UMOV UR9, URZ ;  /* 0x0000003f00093c82 */ /* 0x000fe20008000000 */
[----:B-1----:R-:W-:-:S05]  /*01f0*/  @!P0 IMAD.WIDE.U32 R4, R8, 0xc, R4 ;  /* 0x0000000c08048825 */ /* 0x002fca00078e0004 */
[----:B------:R1:W5:Y:S04]  /*0200*/  @!P0 LDG.E R9, desc[UR58][R4.64] ;  /* 0x0000003a04098981 */ /* 0x000368000c1e1900 */
[----:B------:R1:W5:Y:S01]  /*0210*/  @!P0 LDG.E R10, desc[UR58][R4.64+0x4] ;  /* 0x0000043a040a8981 */ /* 0x000362000c1e1900 */
[----:B------:R-:W-:Y:S01]  /*0220*/  ISETP.NE.U32.AND P0, PT, RZ, UR22, PT ;  /* 0x00000016ff007c0c */ /* 0x000fe2000bf05070 */
[----:B------:R-:W-:-:S03]  /*0230*/  @!UP3 ULDC UR7, c[0x0][0xc] ;  /* 0x000003000007bab9 */ /* 0x000fc60000000800 */
[----:B------:R-:W-:Y:S01]  /*0240*/  ISETP.NE.AND.EX P0, PT, RZ, UR23, PT, P0 ;  /* 0x00000017ff007c0c */ /* 0x000fe2000bf05300 */
[----:B------:R-:W-:Y:S01]  /*0250*/  UMOV UR41, URZ ;  /* 0x0000003f00297c82 */ /* 0x000fe20008000000 */
[----:B------:R-:W-:Y:S01]  /*0260*/  @UP3 UIADD3 UR9, UR19, UR9, URZ ;  /* 0x0000000913093290 */ /* 0x000fe2000fffe03f */
[----:B--2---:R-:W-:Y:S02]  /*0270*/  R2UR UR12, R2 ;  /* 0x00000000020c72ca */ /* 0x004fe400000e0000 */
[----:B------:R-:W-:-:S11]  /*0280*/  R2UR UR26, R0 ;  /* 0x00000000001a72ca */ /* 0x000fd600000e0000 */
[----:B------:R-:W-:-:S04]  /*0290*/  UIADD3 UR11, UP1, UR12, UR14, URZ ;  /* 0x0000000e0c0b7290 */ /* 0x000fc8000ff3e03f */
[----:B------:R-:W-:Y:S02]  /*02a0*/  ULEA.HI.X.SX32 UR12, UR12, UR15, 0x1, UP1 ;  /* 0x0000000f0c0c7291 */ /* 0x000fe400088f0e3f */
[----:B------:R-:W-:-:S04]  /*02b0*/  UIADD3 UR11, UP1, UR11, -0x1, URZ ;  /* 0xffffffff0b0b7890 */ /* 0x000fc8000ff3e03f */
[----:B------:R-:W-:Y:S02]  /*02c0*/  UIADD3.X UR12, UR12, -0x1, URZ, UP1, !UPT ;  /* 0xffffffff0c0c7890 */ /* 0x000fe40008ffe43f */
[----:B------:R-:W-:-:S04]  /*02d0*/  @UP0 UIADD3 UR10, UP1, UR11, UR10, URZ ;  /* 0x0000000a0b0a0290 */ /* 0x000fc8000ff3e03f */
[----:B------:R-:W-:Y:S02]  /*02e0*/  @UP0 UIADD3.X UR28, URZ, UR12, URZ, UP1, !UPT ;  /* 0x0000000c3f1c0290 */ /* 0x000fe40008ffe43f */
[----:B------:R-:W-:Y:S02]  /*02f0*/  UIADD3 UR13, UP1, UR26, UR16, URZ ;  /* 0x000000101a0d7290 */ /* 0x000fe4000ff3e03f */
[----:B------:R-:W-:Y:S02]  /*0300*/  @UP0 UIMAD.WIDE.U32 UR24, UR28, UR20, URZ ;  /* 0x000000141c1802a5 */ /* 0x000fe4000f8e003f */
[----:B------:R-:W-:Y:S02]  /*0310*/  ULEA.HI.X.SX32 UR8, UR26, UR17, 0x1, UP1 ;  /* 0x000000111a087291 */ /* 0x000fe400088f0e3f */
[----:B------:R-:W-:Y:S02]  /*0320*/  @UP0 UIMAD.WIDE.U32 UR24, UP1, UR10, UR21, UR24 ;  /* 0x000000150a1802a5 */ /* 0x000fe4000f820018 */
[----:B------:R-:W-:-:S02]  /*0330*/  @UP0 UIMAD.WIDE.U32 UR4, UR10, UR20, URZ ;  /* 0x000000140a0402a5 */ /* 0x000fc4000f8e003f */
[----:B------:R-:W-:Y:S02]  /*0340*/  @UP0 UIADD3.X UR27, URZ, URZ, URZ, UP1, !UPT ;  /* 0x0000003f3f1b0290 */ /* 0x000fe40008ffe43f */
[----:B------:R-:W-:Y:S01]  /*0350*/  @UP0 UIADD3 URZ, UP1, UR5, UR24, URZ ;  /* 0x00000018053f0290 */ /* 0x000fe2000ff3e03f */
[----:B------:R-:W-:Y:S01]  /*0360*/  @UP0 UMOV UR26, UR25 ;  /* 0x00000019001a0c82 */ /* 0x000fe20008000000 */
[----:B------:R-:W-:Y:S02]  /*0370*/  @!UP3 UIMAD.WIDE.U32 UR4, UR7, UR6, UR40 ;  /* 0x000000060704b2a5 */ /* 0x000fe4000f8e0028 */
[----:B------:R-:W-:Y:S02]  /*0380*/  @UP0 UIMAD.WIDE.U32.X UR24, UR28, UR21, UR26, UP1 ;  /* 0x000000151c1802a5 */ /* 0x000fe400088e041a */
[----:B------:R-:W-:Y:S01]  /*0390*/  UIADD3 UR13, UP2, UR13, -0x1, URZ ;  /* 0xffffffff0d0d7890 */ /* 0x000fe2000ff5e03f */
[----:B------:R-:W-:Y:S02]  /*03a0*/  @UP3 UMOV UR10, UR18 ;  /* 0x00000012000a3c82 */ /* 0x000fe40008000000 */
[----:B------:R-:W-:Y:S01]  /*03b0*/  @!UP3 UMOV UR10, UR4 ;  /* 0x00000004000abc82 */ /* 0x000fe20008000000 */
[----:B------:R-:W-:Y:S01]  /*03c0*/  UIADD3.X UR19, UR8, -0x1, URZ, UP2, !UPT ;  /* 0xffffffff08137890 */ /* 0x000fe200097fe43f */
[----:B------:R-:W-:Y:S01]  /*03d0*/  @!UP3 UMOV UR9, UR5 ;  /* 0x000000050009bc82 */ /* 0x000fe20008000000 */
[----:B------:R-:W-:Y:S01]  /*03e0*/  @UP0 UMOV UR11, UR24 ;  /* 0x00000018000b0c82 */ /* 0x000fe20008000000 */
[----:B------:R-:W-:Y:S01]  /*03f0*/  @UP0 UMOV UR12, UR25 ;  /* 0x00000019000c0c82 */ /* 0x000fe20008000000 */
[----:B-1----:R-:W-:Y:S08]  /*0400*/  @!P0 BRA `(.L_x_0) ;  /* 0x0000000000308947 */ /* 0x002ff00003800000 */
[----:B------:R-:W-:Y:S02]  /*0410*/  ULDC UR7, c[0x0][0x8f4] ;  /* 0x00023d0000077ab9 */ /* 0x000fe40000000800 */
[----:B------:R-:W-:-:S04]  /*0420*/  UIADD3 UR7, UP1, UR13, UR7, URZ ;  /* 0x000000070d077290 */ /* 0x000fc8000ff3e03f */
[----:B------:R-:W-:-:S04]  /*0430*/  UIADD3.X UR8, URZ, UR19, URZ, UP1, !UPT ;  /* 0x000000133f087290 */ /* 0x000fc80008ffe43f */
[----:B------:R-:W-:-:S04]  /*0440*/  UIMAD.WIDE.U32 UR4, UR8, UR22, URZ ;  /* 0x00000016080472a5 */ /* 0x000fc8000f8e003f */
[----:B------:R-:W-:Y:S02]  /*0450*/  UIMAD.WIDE.U32 UR18, UP1, UR7, UR23, UR4 ;  /* 0x00000017071272a5 */ /* 0x000fe4000f820004 */
[----:B------:R-:W-:Y:S02]  /*0460*/  UIMAD.WIDE.U32 UR4, UR7, UR22, URZ ;  /* 0x00000016070472a5 */ /* 0x000fe4000f8e003f */
[----:B------:R-:W-:Y:S02]  /*0470*/  UIADD3.X UR25, URZ, URZ, URZ, UP1, !UPT ;  /* 0x0000003f3f197290 */ /* 0x000fe40008ffe43f */
[----:B------:R-:W-:Y:S01]  /*0480*/  UIADD3 URZ, UP1, UR5, UR18, URZ ;  /* 0x00000012053f7290 */ /* 0x000fe2000ff3e03f */
[----:B------:R-:W-:-:S03]  /*0490*/  UMOV UR24, UR19 ;  /* 0x0000001300187c82 */ /* 0x000fc60008000000 */
[----:B------:R-:W-:-:S07]  /*04a0*/  UIMAD.WIDE.U32.X UR4, UR8, UR23, UR24, UP1 ;  /* 0x00000017080472a5 */ /* 0x000fce00088e0418 */
[----:B------:R-:W-:Y:S01]  /*04b0*/  UMOV UR13, UR4 ;  /* 0x00000004000d7c82 */ /* 0x000fe20008000000 */
[----:B------:R-:W-:-:S05]  /*04c0*/  UMOV UR19, UR5 ;  /* 0x0000000500137c82 */ /* 0x000fca0008000000 */
.L_x_0:
[----:B------:R-:W-:Y:S01]  /*04d0*/  ULDC UR8, c[0x0][0x934] ;  /* 0x00024d0000087ab9 */ /* 0x000fe20000000800 */
[----:B------:R-:W-:Y:S01]  /*04e0*/  ULDC UR7, c[0x0][0x904] ;  /* 0x0002410000077ab9 */ /* 0x000fe20000000800 */
[----:B------:R-:W-:Y:S01]  /*04f0*/  ULDC UR4, c[0x0][0x938] ;  /* 0x00024e0000047ab9 */ /* 0x000fe20000000800 */
[----:B------:R-:W-:Y:S01]  /*0500*/  USHF.L.U32 UR8, UR8, UR7, URZ ;  /* 0x0000000708087299 */ /* 0x000fe2000800063f */
[----:B------:R-:W-:Y:S01]  /*0510*/  SHF.R.U32.HI R13, RZ, 0x5, R19 ;  /* 0x00000005ff0d7819 */ /* 0x000fe20000011613 */
[----:B------:R-:W-:Y:S01]  /*0520*/  USHF.L.U32 UR7, UR4, UR7, URZ ;  /* 0x0000000704077299 */ /* 0x000fe2000800063f */
[----:B------:R-:W-:Y:S01]  /*0530*/  ULDC UR26, c[0x0][0x8d8] ;  /* 0x00023600001a7ab9 */ /* 0x000fe20000000800 */
[----:B------:R-:W-:Y:S02]  /*0540*/  ULDC UR30, c[0x0][0x8f0] ;  /* 0x00023c00001e7ab9 */ /* 0x000fe40000000800 */
[----:B------:R-:W-:Y:S01]  /*0550*/  IMAD.U32 R11, RZ, RZ, UR8 ;  /* 0x00000008ff0b7e24 */ /* 0x000fe2000f8e00ff */
[----:B------:R-:W-:Y:S01]  /*0560*/  USHF.R.U64 UR18, UR11, UR26, UR12 ;  /* 0x0000001a0b127299 */ /* 0x000fe2000800120c */
[----:B------:R-:W-:Y:S01]  /*0570*/  IMAD.U32 R20, RZ, RZ, UR7 ;  /* 0x00000007ff147e24 */ /* 0x000fe2000f8e00ff */
[----:B------:R-:W-:-:S02]  /*0580*/  USHF.R.U64 UR11, UR13, UR30, UR19 ;  /* 0x0000001e0d0b7299 */ /* 0x000fc40008001213 */
[----:B------:R-:W-:Y:S01]  /*0590*/  IABS R0, R11 ;  /* 0x0000000b00007213 */ /* 0x000fe20000000000 */
[----:B------:R-:W-:Y:S01]  /*05a0*/  UIADD3 UR18, UR18, -0x1, UR8 ;  /* 0xffffffff12127890 */ /* 0x000fe2000fffe008 */
[----:B------:R-:W-:Y:S01]  /*05b0*/  IABS R2, R20 ;  /* 0x0000001400027213 */ /* 0x000fe20000000000 */
[----:B------:R-:W-:Y:S01]  /*05c0*/  UIADD3 UR11, UR11, -0x1, UR7 ;  /* 0xffffffff0b0b7890 */ /* 0x000fe2000fffe007 */
[----:B------:R-:W-:Y:S01]  /*05d0*/  R2UR UR28, R0 ;  /* 0x00000000001c72ca */ /* 0x000fe200000e0000 */
[----:B------:R-:W-:Y:S01]  /*05e0*/  UMOV UR12, URZ ;  /* 0x0000003f000c7c82 */ /* 0x000fe20008000000 */
[----:B------:R-:W-:Y:S01]  /*05f0*/  UISETP.GE.AND UP5, UPT, UR18, URZ, UPT ;  /* 0x0000003f1200728c */ /* 0x000fe2000bfa6270 */
[----:B------:R-:W-:Y:S01]  /*0600*/  IMAD.MOV.U32 R0, RZ, RZ, R2 ;  /* 0x000000ffff007224 */ /* 0x000fe200078e0002 */
[----:B------:R-:W-:Y:S01]  /*0610*/  UISETP.NE.AND UP4, UPT, UR8, URZ, UPT ;  /* 0x0000003f0800728c */ /* 0x000fe2000bf85270 */
[----:B------:R-:W-:-:S03]  /*0620*/  UMOV UR53, 0x1 ;  /* 0x0000000100357882 */ /* 0x000fc60000000000 */
[----:B------:R-:W-:-:S05]  /*0630*/  R2UR UR27, R0 ;  /* 0x00000000001b72ca */ /* 0x000fca00000e0000 */
[----:B------:R-:W1:Y:S08]  /*0640*/  I2F.RP R0, UR28 ;  /* 0x0000001c00007d06 */ /* 0x000e700008209400 */
[----:B------:R-:W2:Y:S08]  /*0650*/  I2F.RP R4, UR27 ;  /* 0x0000001b00047d06 */ /* 0x000eb00008209400 */
[----:B-1----:R-:W1:Y:S08]  /*0660*/  MUFU.RCP R0, R0 ;  /* 0x0000000000007308 */ /* 0x002e700000001000 */
[----:B--2---:R-:W2:Y:S01]  /*0670*/  MUFU.RCP R4, R4 ;  /* 0x0000000400047308 */ /* 0x004ea20000001000 */
[----:B-1----:R-:W-:-:S02]  /*0680*/  VIADD R2, R0, 0xffffffe ;  /* 0x0ffffffe00027836 */ /* 0x002fc40000000000 */
[----:B------:R-:W-:-:S05]  /*0690*/  IMAD.U32 R0, RZ, RZ, UR18 ;  /* 0x00000012ff007e24 */ /* 0x000fca000f8e00ff */
[----:B------:R-:W1:Y:S01]  /*06a0*/  F2I.FTZ.U32.TRUNC.NTZ R2, R2 ;  /* 0x0000000200027305 */ /* 0x000e62000021f000 */
[----:B------:R-:W-:Y:S01]  /*06b0*/  IABS R0, R0 ;  /* 0x0000000000007213 */ /* 0x000fe20000000000 */
[----:B--2---:R-:W-:Y:S01]  /*06c0*/  VIADD R5, R4, 0xffffffe ;  /* 0x0ffffffe04057836 */ /* 0x004fe20000000000 */
[----:B------:R-:W-:Y:S02]  /*06d0*/  IABS R4, R11 ;  /* 0x0000000b00047213 */ /* 0x000fe40000000000 */
[----:B------:R-:W-:-:S03]  /*06e0*/  R2UR UR32, R0 ;  /* 0x00000000002072ca */ /* 0x000fc600000e0000 */
[----:B------:R-:W2:Y:S01]  /*06f0*/  F2I.FTZ.U32.TRUNC.NTZ R5, R5 ;  /* 0x0000000500057305 */ /* 0x000ea2000021f000 */
[----:B------:R-:W-:Y:S01]  /*0700*/  IMAD.MOV R4, RZ, RZ, -R4 ;  /* 0x000000ffff047224 */ /* 0x000fe200078e0a04 */
[----:B-1----:R-:W-:Y:S01]  /*0710*/  R2UR UR13, R2 ;  /* 0x00000000020d72ca */ /* 0x002fe200000e0000 */
[----:B------:R-:W-:Y:S01]  /*0720*/  IMAD.U32 R2, RZ, RZ, UR11 ;  /* 0x0000000bff027e24 */ /* 0x000fe2000f8e00ff */
[----:B--2---:R-:W-:-:S04]  /*0730*/  R2UR UR5, R5 ;  /* 0x00000000050572ca */ /* 0x004fc800000e0000 */
[----:B------:R-:W-:Y:S01]  /*0740*/  IABS R5, R2 ;  /* 0x0000000200057213 */ /* 0x000fe20000000000 */
[----:B------:R-:W-:Y:S01]  /*0750*/  IMAD.MOV.U32 R2, RZ, RZ, R4 ;  /* 0x000000ffff027224 */ /* 0x000fe200078e0004 */
[----:B------:R-:W-:-:S05]  /*0760*/  IABS R4, R20 ;  /* 0x0000001400047213 */ /* 0x000fca0000000000 */
[----:B------:R-:W-:Y:S01]  /*0770*/  UIADD3 UR4, URZ, -UR13, URZ ;  /* 0x8000000d3f047290 */ /* 0x000fe2000fffe03f */
[----:B------:R-:W-:Y:S01]  /*0780*/  IMAD.MOV.U32 R0, RZ, RZ, R5 ;  /* 0x000000ffff007224 */ /* 0x000fe200078e0005 */
[----:B------:R-:W-:Y:S01]  /*0790*/  R2UR UR29, R2 ;  /* 0x00000000021d72ca */ /* 0x000fe200000e0000 */
[----:B------:R-:W-:Y:S01]  /*07a0*/  IMAD.MOV R4, RZ, RZ, -R4 ;  /* 0x000000ffff047224 */ /* 0x000fe200078e0a04 */
[----:B------:R-:W-:Y:S01]  /*07b0*/  UIMAD UR4, UR4, UR28, URZ ;  /* 0x0000001c040472a4 */ /* 0x000fe2000f8e023f */
[----:B------:R-:W1:Y:S01]  /*07c0*/  SHFL.IDX PT, R2, R13, RZ, 0x1f ;  /* 0x00001fff0d027589 */ /* 0x000e6200000e0000 */
[----:B------:R-:W-:Y:S01]  /*07d0*/  R2UR UR33, R0 ;  /* 0x00000000002172ca */ /* 0x000fe200000e0000 */
[----:B------:R-:W-:Y:S01]  /*07e0*/  UIADD3 UR24, URZ, -UR5, URZ ;  /* 0x800000053f187290 */ /* 0x000fe2000fffe03f */
[----:B------:R-:W-:Y:S01]  /*07f0*/  IMAD.MOV.U32 R0, RZ, RZ, R4 ;  /* 0x000000ffff007224 */ /* 0x000fe200078e0004 */
[----:B------:R-:W-:Y:S02]  /*0800*/  UIMAD.WIDE.U32 UR12, UR13, UR4, UR12 ;  /* 0x000000040d0c72a5 */ /* 0x000fe4000f8e000c */
[----:B------:R-:W-:Y:S01]  /*0810*/  UIMAD UR24, UR24, UR27, URZ ;  /* 0x0000001b181872a4 */ /* 0x000fe2000f8e023f */
[----:B------:R-:W-:Y:S01]  /*0820*/  UMOV UR4, URZ ;  /* 0x0000003f00047c82 */ /* 0x000fe20008000000 */
[----:B------:R-:W-:-:S02]  /*0830*/  R2UR UR31, R0 ;  /* 0x00000000001f72ca */ /* 0x000fc400000e0000 */
[----:B------:R-:W-:Y:S01]  /*0840*/  UIMAD.WIDE.U32 UR24, UR5, UR24, UR4 ;  /* 0x00000018051872a5 */ /* 0x000fe2000f8e0004 */
[----:B------:R-:W-:Y:S01]  /*0850*/  SHF.R.U32.HI R0, RZ, 0x7, R19 ;  /* 0x00000007ff007819 */ /* 0x000fe20000011613 */
[----:B------:R-:W-:-:S04]  /*0860*/  UIMAD.WIDE.U32 UR4, UR13, UR32, URZ ;  /* 0x000000200d0472a5 */ /* 0x000fc8000f8e003f */
[----:B------:R-:W-:Y:S01]  /*0870*/  UIMAD UR5, UR5, UR29, UR32 ;  /* 0x0000001d050572a4 */ /* 0x000fe2000f8e0220 */
[----:B------:R-:W2:Y:S01]  /*0880*/  SHFL.IDX PT, R0, R0, RZ, 0x1f ;  /* 0x00001fff00007589 */ /* 0x000ea200000e0000 */
[----:B------:R-:W-:Y:S01]  /*0890*/  UMOV UR19, UR25 ;  /* 0x0000001900137c82 */ /* 0x000fe20008000000 */
[----:B------:R-:W-:Y:S02]  /*08a0*/  ULOP3.LUT UR32, URZ, UR8, URZ, 0x33, !UPT ;  /* 0x000000083f207292 */ /* 0x000fe4000f8e333f */
[----:B------:R-:W-:Y:S02]  /*08b0*/  UIMAD.WIDE.U32 UR24, UR19, UR33, URZ ;  /* 0x00000021131872a5 */ /* 0x000fe4000f8e003f */
[----:B------:R-:W-:Y:S01]  /*08c0*/  UISETP.GT.U32.AND UP1, UPT, UR28, UR5, UPT ;  /* 0x000000051c00728c */ /* 0x000fe2000bf24070 */
[----:B-1----:R-:W-:Y:S01]  /*08d0*/  R2UR UR34, R2 ;  /* 0x00000000022272ca */ /* 0x002fe200000e0000 */
[----:B------:R-:W-:Y:S02]  /*08e0*/  UIMAD UR25, UR25, UR31, UR33 ;  /* 0x0000001f191972a4 */ /* 0x000fe4000f8e0221 */
[----:B------:R-:W-:-:S02]  /*08f0*/  ULOP3.LUT UR33, URZ, UR7, URZ, 0x33, !UPT ;  /* 0x000000073f217292 */ /* 0x000fc4000f8e333f */
[----:B------:R-:W-:-:S05]  /*0900*/  UISETP.GT.U32.AND UP2, UPT, UR27, UR25, UPT ;  /* 0x000000191b00728c */ /* 0x000fca000bf44070 */
[----:B------:R-:W-:-:S03]  /*0910*/  @!UP1 UIADD3 UR5, UR5, -UR28, URZ ;  /* 0x8000001c05059290 */ /* 0x000fc6000fffe03f */
[----:B------:R-:W-:Y:S02]  /*0920*/  USHF.R.S32.HI UR4, URZ, 0x1f, UR34 ;  /* 0x0000001f3f047899 */ /* 0x000fe40008011422 */
[----:B------:R-:W-:Y:S01]  /*0930*/  ISETP.NE.AND P1, PT, RZ, UR34, PT ;  /* 0x00000022ff007c0c */ /* 0x000fe2000bf25270 */
[----:B------:R-:W-:Y:S02]  /*0940*/  UISETP.GT.U32.AND UP6, UPT, UR28, UR5, UPT ;  /* 0x000000051c00728c */ /* 0x000fe4000bfc4070 */
[----:B------:R-:W-:Y:S01]  /*0950*/  @!UP2 UIADD3 UR25, UR25, -UR27, URZ ;  /* 0x8000001b1919a290 */ /* 0x000fe2000fffe03f */
[----:B--2---:R-:W-:Y:S01]  /*0960*/  R2UR UR12, R0 ;  /* 0x00000000000c72ca */ /* 0x004fe200000e0000 */
[----:B------:R-:W-:Y:S02]  /*0970*/  UISETP.NE.AND UP2, UPT, UR7, URZ, UPT ;  /* 0x0000003f0700728c */ /* 0x000fe4000bf45270 */
[----:B------:R-:W-:Y:S02]  /*0980*/  UISETP.GT.U32.AND UP1, UPT, UR27, UR25, UPT ;  /* 0x000000191b00728c */ /* 0x000fe4000bf24070 */
[----:B------:R-:W-:-:S03]  /*0990*/  ULEA.HI UR4, UR4, UR34, URZ, 0x2 ;  /* 0x0000002204047291 */ /* 0x000fc6000f8f103f */
[----:B------:R-:W-:Y:S02]  /*09a0*/  @!UP6 UIADD3 UR5, UR5, -UR28, URZ ;  /* 0x8000001c0505e290 */ /* 0x000fe4000fffe03f */
[----:B------:R-:W-:Y:S02]  /*09b0*/  UISETP.GE.AND UP6, UPT, UR11, URZ, UPT ;  /* 0x0000003f0b00728c */ /* 0x000fe4000bfc6270 */
[----:B------:R-:W-:Y:S02]  /*09c0*/  @!UP5 UIADD3 UR5, -UR5, URZ, URZ ;  /* 0x0000003f0505d290 */ /* 0x000fe4000fffe13f */
[----:B------:R-:W-:Y:S02]  /*09d0*/  @!UP1 UIADD3 UR25, UR25, -UR27, URZ ;  /* 0x8000001b19199290 */ /* 0x000fe4000fffe03f */
[----:B------:R-:W-:Y:S02]  /*09e0*/  USEL UR5, UR32, UR5, !UP4 ;  /* 0x0000000520057287 */ /* 0x000fe4000e000000 */
[----:B------:R-:W-:-:S02]  /*09f0*/  ULOP3.LUT UR4, UR4, 0xfffffffc, URZ, 0xc0, !UPT ;  /* 0xfffffffc04047892 */ /* 0x000fc4000f8ec03f */
[----:B------:R-:W-:Y:S02]  /*0a00*/  UIADD3 UR5, UR18, -UR5, URZ ;  /* 0x8000000512057290 */ /* 0x000fe4000fffe03f */
[----:B------:R-:W-:Y:S02]  /*0a10*/  @!UP6 UIADD3 UR25, -UR25, URZ, URZ ;  /* 0x0000003f1919e290 */ /* 0x000fe4000fffe13f */
[----:B------:R-:W-:Y:S02]  /*0a20*/  UIADD3 UR54, UR34, -UR4, URZ ;  /* 0x8000000422367290 */ /* 0x000fe4000fffe03f */
[----:B------:R-:W-:Y:S02]  /*0a30*/  USEL UR25, UR33, UR25, !UP2 ;  /* 0x0000001921197287 */ /* 0x000fe4000d000000 */
[----:B------:R-:W-:Y:S02]  /*0a40*/  UISETP.NE.AND UP1, UPT, UR12, URZ, UPT ;  /* 0x0000003f0c00728c */ /* 0x000fe4000bf25270 */
[----:B------:R-:W-:-:S02]  /*0a50*/  UIADD3 UR25, UR11, -UR25, URZ ;  /* 0x800000190b197290 */ /* 0x000fc4000fffe03f */
[----:B------:R-:W-:Y:S02]  /*0a60*/  UISETP.EQ.AND UP5, UPT, UR54, 0x3, !UP1 ;  /* 0x000000033600788c */ /* 0x000fe4000cfa2270 */
[----:B------:R-:W-:Y:S02]  /*0a70*/  UIMAD UR24, UR5, UR25, URZ ;  /* 0x00000019051872a4 */ /* 0x000fe4000f8e023f */
[----:B------:R-:W-:Y:S02]  /*0a80*/  USEL UR4, UR25, UR5, !UP3 ;  /* 0x0000000519047287 */ /* 0x000fe4000d800000 */
[----:B------:R-:W-:Y:S02]  /*0a90*/  USHF.R.S32.HI UR25, URZ, 0x1f, UR24 ;  /* 0x0000001f3f197899 */ /* 0x000fe40008011418 */
[----:B------:R-:W-:Y:S01]  /*0aa0*/  USHF.R.S32.HI UR5, URZ, 0x1f, UR4 ;  /* 0x0000001f3f057899 */ /* 0x000fe20008011404 */
[----:B------:R-:W-:Y:S01]  /*0ab0*/  IMAD.U32 R6, RZ, RZ, UR24 ;  /* 0x00000018ff067e24 */ /* 0x000fe2000f8e00ff */
[----:B------:R-:W-:Y:S01]  /*0ac0*/  USEL UR53, UR53, 0x2, UP5 ;  /* 0x0000000235357887 */ /* 0x000fe2000a800000 */
[----:B------:R-:W-:-:S02]  /*0ad0*/  IMAD.U32 R4, RZ, RZ, UR4 ;  /* 0x00000004ff047e24 */ /* 0x000fc4000f8e00ff */
[----:B------:R-:W-:Y:S02]  /*0ae0*/  IMAD.U32 R7, RZ, RZ, UR25 ;  /* 0x00000019ff077e24 */ /* 0x000fe4000f8e00ff */
[----:B------:R-:W-:Y:S01]  /*0af0*/  IMAD.U32 R5, RZ, RZ, UR5 ;  /* 0x00000005ff057e24 */ /* 0x000fe2000f8e00ff */
[----:B------:R-:W-:Y:S06]  /*0b00*/  @P1 BRA `(.L_x_1) ;  /* 0x0000000000841947 */ /* 0x000fec0003800000 */
[----:B------:R-:W-:Y:S01]  /*0b10*/  ELECT P1, URZ, PT ;  /* 0x00000000003f782f */ /* 0x000fe20003820000 */
[----:B------:R-:W-:-:S12]  /*0b20*/  BSSY B0, `(.L_x_1) ;  /* 0x000001f000007945 */ /* 0x000fd80003800000 */
[----:B------:R-:W-:Y:S05]  /*0b30*/  @!P1 BRA `(.L_x_2) ;  /* 0x0000000000749947 */ /* 0x000fea0003800000 */
[----:B------:R-:W1:Y:S01]  /*0b40*/  S2UR UR11, SR_CgaCtaId ;  /* 0x00000000000b79c3 */ /* 0x000e620000008800 */
[----:B------:R-:W-:Y:S01]  /*0b50*/  UMOV UR4, 0x400 ;  /* 0x0000040000047882 */ /* 0x000fe20000000000 */
[----:B------:R-:W-:Y:S01]  /*0b60*/  UMOV UR5, 0x1 ;  /* 0x0000000100057882 */ /* 0x000fe20000000000 */
[----:B------:R-:W-:Y:S02]  /*0b70*/  UMOV UR24, 0x140 ;  /* 0x0000014000187882 */ /* 0x000fe40000000000 */
[----:B------:R-:W-:-:S04]  /*0b80*/  UIADD3 UR24, -UR24, 0x100000, URZ ;  /* 0x0010000018187890 */ /* 0x000fc8000fffe13f */
[----:B------:R-:W-:Y:S02]  /*0b90*/  USHF.L.U32 UR25, UR24, 0xb, URZ ;  /* 0x0000000b18197899 */ /* 0x000fe4000800063f */
[----:B------:R-:W-:Y:S02]  /*0ba0*/  USHF.L.U32 UR24, UR24, 0x1, URZ ;  /* 0x0000000118187899 */ /* 0x000fe4000800063f */
[----:B-1----:R-:W-:Y:S02]  /*0bb0*/  ULEA UR11, UR11, UR4, 0x18 ;  /* 0x000000040b0b7291 */ /* 0x002fe4000f8ec03f */
[----:B------:R-:W-:-:S04]  /*0bc0*/  UIADD3 UR4, -UR5, 0x100000, URZ ;  /* 0x0010000005047890 */ /* 0x000fc8000fffe13f */
[----:B------:R-:W-:Y:S02]  /*0bd0*/  USHF.L.U32 UR5, UR4, 0xb, URZ ;  /* 0x0000000b04057899 */ /* 0x000fe4000800063f */
[----:B------:R-:W-:Y:S01]  /*0be0*/  USHF.L.U32 UR4, UR4, 0x1, URZ ;  /* 0x0000000104047899 */ /* 0x000fe2000800063f */
[----:B------:R-:W1:Y:S11]  /*0bf0*/  FENCE.VIEW.ASYNC.S ;  /* 0x00000000000073c6 */ /* 0x000e760000000000 */
[----:B-1----:R1:W2:Y:S01]  /*0c00*/  SYNCS.EXCH.64 URZ, [UR11+0x38400], UR4 ;  /* 0x038400040b3f75b2 */ /* 0x0022a20008000100 */
[----:B------:R1:W3:Y:S01]  /*0c10*/  SYNCS.EXCH.64 URZ, [UR11+0x38440], UR24 ;  /* 0x038440180b3f75b2 */ /* 0x0002e20008000100 */
[----:B------:R1:W4:Y:S01]  /*0c20*/  SYNCS.EXCH.64 URZ, [UR11+0x38408], UR4 ;  /* 0x038408040b3f75b2 */ /* 0x0003220008000100 */
[----:B------:R1:W1:Y:S01]  /*0c30*/  SYNCS.EXCH.64 URZ, [UR11+0x38448], UR24 ;  /* 0x038448180b3f75b2 */ /* 0x0002620008000100 */
        /* <DEDUP_REMOVED lines=12> */
[----:B------:R-:W-:Y:S01]  /*0d00*/  NOP ;  /* 0x0000000000007918 */ /* 0x000fe20000000000 */
.L_x_2:
[----:B-1----:R-:W-:Y:S05]  /*0d10*/  BSYNC B0 ;  /* 0x0000000000007941 */ /* 0x002fea0003800000 */
.L_x_1:
[----:B------:R-:W1:Y:S01]  /*0d20*/  SHFL.IDX PT, R0, R13, RZ, 0x1f ;  /* 0x00001fff0d007589 */ /* 0x000e6200000e0000 */
[----:B------:R-:W-:Y:S01]  /*0d30*/  UIADD3 UR18, UR12, -0x1, URZ ;  /* 0xffffffff0c127890 */ /* 0x000fe2000fffe03f */
[----:B------:R-:W-:Y:S01]  /*0d40*/  I2FP.F32.U32 R2, UR6 ;  /* 0x0000000600027c45 */ /* 0x000fe20008201000 */
[----:B------:R-:W-:Y:S01]  /*0d50*/  UISETP.LT.U32.AND UP6, UPT, UR54, 0x2, !UP1 ;  /* 0x000000023600788c */ /* 0x000fe2000cfc1070 */
[----:B------:R-:W-:Y:S01]  /*0d60*/  NOP ;  /* 0x0000000000007918 */ /* 0x000fe20000000000 */
[----:B------:R-:W-:Y:S02]  /*0d70*/  UISETP.GE.U32.AND UP5, UPT, UR18, 0x2, UPT ;  /* 0x000000021200788c */ /* 0x000fe4000bfa6070 */
[----:B------:R-:W-:-:S04]  /*0d80*/  USEL UR52, URZ, 0x1, !UP6 ;  /* 0x000000013f347887 */ /* 0x000fc8000f000000 */
[----:B------:R-:W-:Y:S01]  /*0d90*/  USEL UR52, UR52, 0x2, UP5 ;  /* 0x0000000234347887 */ /* 0x000fe2000a800000 */
[----:B-1----:R-:W-:-:S13]  /*0da0*/  ISETP.NE.AND P1, PT, R0, RZ, PT ;  /* 0x000000ff0000720c */ /* 0x002fda0003f25270 */
[----:B------:R-:W-:Y:S05]  /*0db0*/  @P1 BRA `(.L_x_3) ;  /* 0x0000000000a41947 */ /* 0x000fea0003800000 */
[----:B------:R-:W-:Y:S01]  /*0dc0*/  ELECT P1, URZ, PT ;  /* 0x00000000003f782f */ /* 0x000fe20003820000 */
[----:B------:R-:W-:-:S12]  /*0dd0*/  BSSY B0, `(.L_x_3) ;  /* 0x0000027000007945 */ /* 0x000fd80003800000 */
[----:B------:R-:W-:Y:S05]  /*0de0*/  @!P1 BRA `(.L_x_4) ;  /* 0x0000000000949947 */ /* 0x000fea0003800000 */
[----:B------:R-:W1:Y:S01]  /*0df0*/  S2UR UR5, SR_CgaCtaId ;  /* 0x00000000000579c3 */ /* 0x000e620000008800 */
[----:B------:R-:W-:Y:S01]  /*0e00*/  UMOV UR4, 0x400 ;  /* 0x0000040000047882 */ /* 0x000fe20000000000 */
[----:B------:R-:W-:Y:S01]  /*0e10*/  UMOV UR24, 0x1 ;  /* 0x0000000100187882 */ /* 0x000fe20000000000 */
[----:B------:R-:W-:Y:S01]  /*0e20*/  UMOV UR25, 0x4 ;  /* 0x0000000400197882 */ /* 0x000fe20000000000 */
[----:B-1----:R-:W-:Y:S02]  /*0e30*/  ULEA UR11, UR5, UR4, 0x18 ;  /* 0x00000004050b7291 */ /* 0x002fe4000f8ec03f */
[----:B------:R-:W-:-:S04]  /*0e40*/  UIADD3 UR4, -UR24, 0x100000, URZ ;  /* 0x0010000018047890 */ /* 0x000fc8000fffe13f */
[----:B------:R-:W-:Y:S02]  /*0e50*/  USHF.L.U32 UR5, UR4, 0xb, URZ ;  /* 0x0000000b04057899 */ /* 0x000fe4000800063f */
[----:B------:R-:W-:Y:S02]  /*0e60*/  USHF.L.U32 UR4, UR4, 0x1, URZ ;  /* 0x0000000104047899 */ /* 0x000fe4000800063f */
[----:B------:R-:W-:-:S04]  /*0e70*/  UIADD3 UR24, -UR25, 0x100000, URZ ;  /* 0x0010000019187890 */ /* 0x000fc8000fffe13f */
[----:B------:R-:W-:Y:S02]  /*0e80*/  USHF.L.U32 UR25, UR24, 0xb, URZ ;  /* 0x0000000b18197899 */ /* 0x000fe4000800063f */
[----:B------:R-:W-:Y:S01]  /*0e90*/  USHF.L.U32 UR24, UR24, 0x1, URZ ;  /* 0x0000000118187899 */ /* 0x000fe2000800063f */
[----:B------:R-:W1:Y:S03]  /*0ea0*/  FENCE.VIEW.ASYNC.S ;  /* 0x00000000000073c6 */ /* 0x000e660000000000 */
[----:B-1----:R1:W1:Y:S08]  /*0eb0*/  SYNCS.EXCH.64 URZ, [UR11+0x38480], UR4 ;  /* 0x038480040b3f75b2 */ /* 0x0022700008000100 */
        /* <DEDUP_REMOVED lines=24> */
.L_x_4:
[----:B-1----:R-:W-:Y:S05]  /*1040*/  BSYNC B0 ;  /* 0x0000000000007941 */ /* 0x002fea0003800000 */
.L_x_3:
[----:B------:R-:W1:Y:S01]  /*1050*/  SHFL.IDX PT, R15, R13, RZ, 0x1f ;  /* 0x00001fff0d0f7589 */ /* 0x000e6200000e0000 */
[----:B------:R-:W-:Y:S01]  /*1060*/  ULDC UR4, c[0x0][0x154] ;  /* 0x0000550000047ab9 */ /* 0x000fe20000000800 */
[----:B------:R-:W2:Y:S01]  /*1070*/  LDC R14, c[0x0][0x148] ;  /* 0x00005200ff0e7b82 */ /* 0x000ea20000000800 */
[----:B------:R-:W-:Y:S01]  /*1080*/  FMUL R12, R2, UR4 ;  /* 0x00000004020c7c20 */ /* 0x000fe20008400000 */
[----:B------:R-:W-:Y:S01]  /*1090*/  UISETP.EQ.AND UP6, UPT, UR54, 0x2, !UP1 ;  /* 0x000000023600788c */ /* 0x000fe2000cfc2270 */
[----:B------:R-:W-:Y:S01]  /*10a0*/  I2FP.F32.U32 R2, UR40 ;  /* 0x0000002800027c45 */ /* 0x000fe20008201000 */
[----:B------:R-:W-:Y:S01]  /*10b0*/  ULDC UR4, c[0x0][0x150] ;  /* 0x0000540000047ab9 */ /* 0x000fe20000000800 */
[----:B------:R-:W-:Y:S01]  /*10c0*/  NOP ;  /* 0x0000000000007918 */ /* 0x000fe20000000000 */
[----:B------:R-:W-:Y:S01]  /*10d0*/  USEL UR51, URZ, 0x1, !UP6 ;  /* 0x000000013f337887 */ /* 0x000fe2000f000000 */
[----:B------:R-:W3:Y:S01]  /*10e0*/  F2I.U32.TRUNC.NTZ R12, R12 ;  /* 0x0000000c000c7305 */ /* 0x000ee2000020f000 */
[----:B------:R-:W-:-:S02]  /*10f0*/  FMUL R16, R2, UR4 ;  /* 0x0000000402107c20 */ /* 0x000fc40008400000 */
[----:B------:R-:W-:Y:S01]  /*1100*/  USEL UR51, UR51, 0x2, UP5 ;  /* 0x0000000233337887 */ /* 0x000fe2000a800000 */
[----:B-1----:R-:W-:Y:S01]  /*1110*/  ISETP.NE.AND P1, PT, R15, RZ, PT ;  /* 0x000000ff0f00720c */ /* 0x002fe20003f25270 */
[----:B---3--:R-:W-:-:S04]  /*1120*/  IMAD.MOV R21, RZ, RZ, -R12 ;  /* 0x000000ffff157224 */ /* 0x008fc800078e0a0c */
[----:B--2---:R-:W-:-:S08]  /*1130*/  IMAD R21, R14, R21, UR6 ;  /* 0x000000060e157e24 */ /* 0x004fd0000f8e0215 */
[----:B------:R-:W-:Y:S05]  /*1140*/  @P1 BRA `(.L_x_5) ;  /* 0x0000000000581947 */ /* 0x000fea0003800000 */
[----:B------:R-:W1:Y:S01]  /*1150*/  S2UR UR5, SR_CgaCtaId ;  /* 0x00000000000579c3 */ /* 0x000e620000008800 */
[----:B------:R-:W-:Y:S01]  /*1160*/  UMOV UR4, 0x400 ;  /* 0x0000040000047882 */ /* 0x000fe20000000000 */
[----:B------:R-:W-:Y:S01]  /*1170*/  UMOV UR11, 0x20 ;  /* 0x00000020000b7882 */ /* 0x000fe20000000000 */
[----:B------:R-:W-:Y:S01]  /*1180*/  UMOV UR24, 0x100 ;  /* 0x0000010000187882 */ /* 0x000fe20000000000 */
[----:B------:R-:W-:Y:S01]  /*1190*/  ELECT P1, URZ, PT ;  /* 0x00000000003f782f */ /* 0x000fe20003820000 */
        /* <DEDUP_REMOVED lines=10> */
[----:B------:R1:W1:Y:S01]  /*1240*/  SYNCS.EXCH.64 URZ, [UR6+0x38548], UR4 ;  /* 0x03854804063f75b2 */ /* 0x0002620008000100 */
[----:B------:R1:W1:Y:S01]  /*1250*/  SYNCS.EXCH.64 URZ, [UR6+0x38568], UR24 ;  /* 0x03856818063f75b2 */ /* 0x0002620008000100 */
[----:B------:R1:W1:Y:S01]  /*1260*/  SYNCS.EXCH.64 URZ, [UR6+0x38550], UR4 ;  /* 0x03855004063f75b2 */ /* 0x0002620008000100 */
[----:B------:R1:W1:Y:S01]  /*1270*/  SYNCS.EXCH.64 URZ, [UR6+0x38570], UR24 ;  /* 0x03857018063f75b2 */ /* 0x0002620008000100 */
[----:B------:R1:W1:Y:S01]  /*1280*/  SYNCS.EXCH.64 URZ, [UR6+0x38558], UR4 ;  /* 0x03855804063f75b2 */ /* 0x0002620008000100 */
[----:B------:R1:W1:Y:S01]  /*1290*/  SYNCS.EXCH.64 URZ, [UR6+0x38578], UR24 ;  /* 0x03857818063f75b2 */ /* 0x0002620008000100 */
[----:B------:R-:W-:Y:S01]  /*12a0*/  NOP ;  /* 0x0000000000007918 */ /* 0x000fe20000000000 */
.L_x_5:
[----:B------:R-:W-:Y:S01]  /*12b0*/  SHF.R.S32.HI R14, RZ, 0x1f, R19 ;  /* 0x0000001fff0e7819 */ /* 0x000fe20000011413 */
[----:B------:R-:W4:Y:S01]  /*12c0*/  SHFL.IDX PT, R12, R13, RZ, 0x1f ;  /* 0x00001fff0d0c7589 */ /* 0x000f2200000e0000 */
[----:B------:R-:W-:Y:S02]  /*12d0*/  ELECT P1, URZ, PT ;  /* 0x00000000003f782f */ /* 0x000fe40003820000 */
[----:B------:R-:W-:Y:S01]  /*12e0*/  SHF.R.S32.HI R17, RZ, 0x1f, R0 ;  /* 0x0000001fff117819 */ /* 0x000fe20000011400 */
[----:B------:R-:W2:Y:S01]  /*12f0*/  LDC R18, c[0x0][0x144] ;  /* 0x00005100ff127b82 */ /* 0x000ea20000000800 */
[----:B------:R-:W-:Y:S01]  /*1300*/  LEA.HI R2, R14, R19, RZ, 0x7 ;  /* 0x000000130e027211 */ /* 0x000fe200078f38ff */
[----:B------:R-:W3:Y:S01]  /*1310*/  F2I.U32.TRUNC.NTZ R16, R16 ;  /* 0x0000001000107305 */ /* 0x000ee2000020f000 */
[----:B------:R-:W-:Y:S01]  /*1320*/  LEA.HI R17, R17, R0, RZ, 0x2 ;  /* 0x0000000011117211 */ /* 0x000fe200078f10ff */
[----:B-1----:R-:W-:Y:S01]  /*1330*/  UMOV UR4, 0x20 ;  /* 0x0000002000047882 */ /* 0x002fe20000000000 */
[----:B------:R-:W-:Y:S01]  /*1340*/  LOP3.LUT R2, R2, 0xffffff80, RZ, 0xc0, !PT ;  /* 0xffffff8002027812 */ /* 0x000fe200078ec0ff */
[----:B------:R-:W-:Y:S01]  /*1350*/  NOP ;  /* 0x0000000000007918 */ /* 0x000fe20000000000 */
[----:B------:R-:W-:Y:S01]  /*1360*/  LOP3.LUT R17, R17, 0x3ffffffc, RZ, 0xc0, !PT ;  /* 0x3ffffffc11117812 */ /* 0x000fe200078ec0ff */
[----:B------:R-:W-:Y:S01]  /*1370*/  IMAD.MOV.U32 R23, RZ, RZ, 0x1 ;  /* 0x00000001ff177424 */ /* 0x000fe200078e00ff */
[----:B------:R-:W-:Y:S01]  /*1380*/  ULDC UR39, c[0x0][0xc] ;  /* 0x0000030000277ab9 */ /* 0x000fe20000000800 */
[----:B------:R-:W-:-:S02]  /*1390*/  IMAD.IADD R2, R19, 0x1, -R2 ;  /* 0x0000000113027824 */ /* 0x000fc400078e0a02 */
[----:B------:R-:W-:-:S03]  /*13a0*/  IMAD.IADD R0, R0, 0x1, -R17 ;  /* 0x0000000100007824 */ /* 0x000fc600078e0a11 */
[----:B------:R-:W-:Y:S01]  /*13b0*/  SHF.R.S32.HI R15, RZ, 0x1f, R2 ;  /* 0x0000001fff0f7819 */ /* 0x000fe20000011402 */
[----:B---3--:R-:W-:-:S03]  /*13c0*/  IMAD.MOV R17, RZ, RZ, -R16 ;  /* 0x000000ffff117224 */ /* 0x008fc600078e0a10 */
[----:B------:R-:W-:Y:S02]  /*13d0*/  LEA.HI R15, R15, R2, RZ, 0x3 ;  /* 0x000000020f0f7211 */ /* 0x000fe400078f18ff */
[----:B----4-:R-:W-:Y:S02]  /*13e0*/  ISETP.NE.OR P1, PT, R12, RZ, !P1 ;  /* 0x000000ff0c00720c */ /* 0x010fe40004f25670 */
[--C-:B------:R-:W-:Y:S01]  /*13f0*/  SHF.R.S32.HI R12, RZ, 0x3, R15.reuse ;  /* 0x00000003ff0c7819 */ /* 0x100fe2000001140f */
[----:B--2---:R-:W-:Y:S01]  /*1400*/  IMAD R18, R18, R17, UR40 ;  /* 0x0000002812127e24 */ /* 0x004fe2000f8e0211 */
[----:B------:R-:W-:-:S04]  /*1410*/  SHF.R.S32.HI R15, RZ, 0x1f, R15 ;  /* 0x0000001fff0f7819 */ /* 0x000fc8000001140f */
[----:B------:R-:W-:-:S04]  /*1420*/  LEA.HI R15, R15, R12, RZ, 0x2 ;  /* 0x0000000c0f0f7211 */ /* 0x000fc800078f10ff */
[----:B------:R-:W-:Y:S01]  /*1430*/  LOP3.LUT R15, R15, 0xfffffffc, RZ, 0xc0, !PT ;  /* 0xfffffffc0f0f7812 */ /* 0x000fe200078ec0ff */
[----:B------:R-:W-:Y:S01]  /*1440*/  VOTEU.ALL UP5, P1 ;  /* 0x00000000003f7886 */ /* 0x000fe200008a0000 */
[----:B------:R-:W-:-:S03]  /*1450*/  VOTEU.ALL UP6, P1 ;  /* 0x00000000003f7886 */ /* 0x000fc600008c0000 */
[----:B------:R-:W-:Y:S01]  /*1460*/  IMAD.IADD R15, R12, 0x1, -R15 ;  /* 0x000000010c0f7824 */ /* 0x000fe200078e0a0f */
[----:B------:R-:W1:Y:S01]  /*1470*/  @!UP5 S2UR UR11, SR_CgaCtaId ;  /* 0x00000000000bd9c3 */ /* 0x000e620000008800 */
[----:B------:R-:W-:Y:S01]  /*1480*/  @!UP5 UMOV UR6, 0x400 ;  /* 0x000004000006d882 */ /* 0x000fe20000000000 */
[----:B------:R-:W-:-:S04]  /*1490*/  @!UP5 UIADD3 UR4, -UR4, 0x100000, URZ ;  /* 0x001000000404d890 */ /* 0x000fc8000fffe13f */
[----:B------:R-:W-:Y:S02]  /*14a0*/  @!UP5 USHF.L.U32 UR5, UR4, 0xb, URZ ;  /* 0x0000000b0405d899 */ /* 0x000fe4000800063f */
[----:B------:R-:W-:Y:S01]  /*14b0*/  @!UP5 USHF.L.U32 UR4, UR4, 0x1, URZ ;  /* 0x000000010404d899 */ /* 0x000fe2000800063f */
[----:B------:R-:W-:-:S05]  /*14c0*/  IMAD R0, R0, 0x4, R15 ;  /* 0x0000000400007824 */ /* 0x000fca00078e020f */
[----:B------:R-:W-:-:S04]  /*14d0*/  LEA.HI R12, R0, R0, RZ, 0x1 ;  /* 0x00000000000c7211 */ /* 0x000fc800078f08ff */
[----:B------:R-:W-:Y:S02]  /*14e0*/  LOP3.LUT R15, R12, 0xfffffffe, RZ, 0xc0, !PT ;  /* 0xfffffffe0c0f7812 */ /* 0x000fe400078ec0ff */
[----:B------:R-:W2:Y:S03]  /*14f0*/  LDC R12, c[0x0][0x140] ;  /* 0x00005000ff0c7b82 */ /* 0x000ea60000000800 */
[----:B------:R-:W-:-:S05]  /*1500*/  IMAD.IADD R15, R0, 0x1, -R15 ;  /* 0x00000001000f7824 */ /* 0x000fca00078e0a0f */
[----:B------:R-:W-:Y:S01]  /*1510*/  ISETP.NE.AND P2, PT, R15, R18, PT ;  /* 0x000000120f00720c */ /* 0x000fe20003f45270 */
[----:B------:R-:W-:Y:S01]  /*1520*/  IMAD.SHL.U32 R15, R0, 0x4, RZ ;  /* 0x00000004000f7824 */ /* 0x000fe200078e00ff */
[----:B-1----:R-:W-:Y:S01]  /*1530*/  @!UP5 ULEA UR6, UR11, UR6, 0x18 ;  /* 0x000000060b06d291 */ /* 0x002fe2000f8ec03f */
[----:B------:R-:W-:Y:S01]  /*1540*/  VOTEU.ALL UP5, P1 ;  /* 0x00000000003f7886 */ /* 0x000fe200008a0000 */
[----:B------:R-:W-:Y:S02]  /*1550*/  LOP3.LUT P1, RZ, R2, 0x7, RZ, 0xc0, !PT ;  /* 0x0000000702ff7812 */ /* 0x000fe4000782c0ff */
[----:B------:R-:W-:-:S04]  /*1560*/  LOP3.LUT R22, R0, 0xc, R15, 0x78, !PT ;  /* 0x0000000c00167812 */ /* 0x000fc800078e780f */
[----:B------:R-:W-:-:S03]  /*1570*/  ISETP.LT.U32.AND P1, PT, R22, 0x2, !P1 ;  /* 0x000000021600780c */ /* 0x000fc60004f21070 */
[----:B------:R-:W-:Y:S01]  /*1580*/  @P2 LEA.HI R0, R22, R22, RZ, 0x1 ;  /* 0x0000001616002211 */ /* 0x000fe200078f08ff */
[----:B------:R-:W1:Y:S02]  /*1590*/  FENCE.VIEW.ASYNC.S ;  /* 0x00000000000073c6 */ /* 0x000e640000000000 */
[----:B-1----:R-:W1:Y:S01]  /*15a0*/  @!UP5 SYNCS.EXCH.64 URZ, [UR6+0x38580], UR4 ;  /* 0x03858004063fd5b2 */ /* 0x002e620008000100 */
[----:B--2---:R-:W-:Y:S02]  /*15b0*/  ISETP.EQ.U32.AND P4, PT, R12, 0x1, PT ;  /* 0x000000010c00780c */ /* 0x004fe40003f82070 */
[----:B------:R-:W-:-:S04]  /*15c0*/  @P2 SHF.R.S32.HI R0, RZ, 0x1, R0 ;  /* 0x00000001ff002819 */ /* 0x000fc80000011400 */
[----:B------:R-:W-:Y:S02]  /*15d0*/  @P2 ISETP.NE.AND P3, PT, R0, R21, PT ;  /* 0x000000150000220c */ /* 0x000fe40003f65270 */
[----:B------:R-:W-:Y:S02]  /*15e0*/  SEL R0, RZ, 0x1, !P1 ;  /* 0x00000001ff007807 */ /* 0x000fe40004800000 */
[----:B------:R-:W-:Y:S01]  /*15f0*/  @P2 SEL R23, RZ, 0x1, P3 ;  /* 0x00000001ff172807 */ /* 0x000fe20001800000 */
[----:B------:R2:W3:Y:S03]  /*1600*/  @!UP6 SYNCS.EXCH.64 URZ, [UR6+0x38588], UR4 ;  /* 0x03858804063fe5b2 */ /* 0x0004e60008000100 */
[----:B------:R-:W-:Y:S01]  /*1610*/  LOP3.LUT R23, R23, R0, RZ, 0xc0, !PT ;  /* 0x0000000017177212 */ /* 0x000fe200078ec0ff */
[----:B------:R-:W-:Y:S01]  /*1620*/  NOP ;  /* 0x0000000000007918 */ /* 0x000fe20000000000 */
[----:B--2---:R-:W-:Y:S01]  /*1630*/  ULDC.U8 UR4, c[0x0][0x900] ;  /* 0x0002400000047ab9 */ /* 0x004fe20000000000 */
[----:B-1----:R-:W-:Y:S05]  /*1640*/  @!P4 BRA `(.L_x_6) ;  /* 0x000000000008c947 */ /* 0x002fea0003800000 */
[----:B---3--:R-:W-:Y:S01]  /*1650*/  UCGABAR_ARV ;  /* 0x00000000000079c7 */ /* 0x008fe20008000000 */
[----:B------:R-:W-:Y:S05]  /*1660*/  BRA `(.L_x_7) ;  /* 0x0000000000047947 */ /* 0x000fea0003800000 */
.L_x_6:
[----:B---3--:R-:W-:Y:S01]  /*1670*/  NOP ;  /* 0x0000000000007918 */ /* 0x008fe20000000000 */
.L_x_7:
[----:B------:R-:W-:Y:S05]  /*1680*/  @!P4 BRA `(.L_x_8) ;  /* 0x00000000000cc947 */ /* 0x000fea0003800000 */
[----:B------:R-:W-:Y:S01]  /*1690*/  UCGABAR_WAIT ;  /* 0x0000000000007dc7 */ /* 0x000fe20008000000 */
[----:B------:R-:W-:Y:S01]  /*16a0*/  CCTL.IVALL ;  /* 0x00000000ff00798f */ /* 0x000fe20002000000 */
[----:B------:R-:W-:Y:S05]  /*16b0*/  BRA `(.L_x_9) ;  /* 0x0000000000047947 */ /* 0x000fea0003800000 */
.L_x_8:
[----:B------:R-:W-:Y:S06]  /*16c0*/  BAR.SYNC.DEFER_BLOCKING 0x0 ;  /* 0x0000000000007b1d */ /* 0x000fec0000010000 */
.L_x_9:
[----:B------:R-:W1:Y:S01]  /*16d0*/  LDC.64 R16, c[0x0][0x8f8] ;  /* 0x00023e00ff107b82 */ /* 0x000e620000000a00 */
[----:B------:R-:W-:Y:S01]  /*16e0*/  IMAD.U32 R0, RZ, RZ, UR9 ;  /* 0x00000009ff007e24 */ /* 0x000fe2000f8e00ff */
[----:B------:R-:W-:Y:S01]  /*16f0*/  ISETP.NE.AND P2, PT, RZ, UR4, PT ;  /* 0x00000004ff007c0c */ /* 0x000fe2000bf45270 */
[----:B------:R-:W-:Y:S01]  /*1700*/  UMOV UR6, URZ ;  /* 0x0000003f00067c82 */ /* 0x000fe20008000000 */
[----:B------:R-:W-:Y:S01]  /*1710*/  UMOV UR5, URZ ;  /* 0x0000003f00057c82 */ /* 0x000fe20008000000 */
[----:B------:R-:W-:Y:S01]  /*1720*/  UMOV UR4, URZ ;  /* 0x0000003f00047c82 */ /* 0x000fe20008000000 */
[----:B------:R-:W-:Y:S01]  /*1730*/  UMOV UR11, URZ ;  /* 0x0000003f000b7c82 */ /* 0x000fe20008000000 */
[----:B------:R-:W-:Y:S01]  /*1740*/  P2R R21, PR, RZ, 0x4 ;  /* 0x00000004ff157803 */ /* 0x000fe20000000000 */
[----:B------:R-:W-:Y:S01]  /*1750*/  IMAD.MOV.U32 R18, RZ, RZ, -0x1 ;  /* 0xffffffffff127424 */ /* 0x000fe200078e00ff */
[----:B-1----:R-:W-:Y:S01]  /*1760*/  ISETP.LE.U32.AND P1, PT, R16, UR10, PT ;  /* 0x0000000a10007c0c */ /* 0x002fe2000bf23070 */
[----:B------:R-:W-:-:S03]  /*1770*/  IMAD.MOV.U32 R16, RZ, RZ, -0x1 ;  /* 0xffffffffff107424 */ /* 0x000fc600078e00ff */
[----:B------:R-:W-:Y:S01]  /*1780*/  ISETP.GE.U32.AND.EX P1, PT, R0, R17, PT, P1 ;  /* 0x000000110000720c */ /* 0x000fe20003f26110 */
[----:B------:R-:W-:-:S12]  /*1790*/  IMAD.MOV.U32 R17, RZ, RZ, -0x1 ;  /* 0xffffffffff117424 */ /* 0x000fd800078e00ff */
[----:B------:R-:W-:Y:S05]  /*17a0*/  @P2 BRA P1, `(.L_x_10) ;  /* 0x0000001400f42947 */ /* 0x000fea0000800000 */
[----:B------:R-:W-:Y:S01]  /*17b0*/  IMAD.U32 R15, RZ, RZ, UR9 ;  /* 0x00000009ff0f7e24 */ /* 0x000fe2000f8e00ff */
[----:B------:R-:W-:Y:S01]  /*17c0*/  ISETP.LE.U32.AND P1, PT, R6, UR10, PT ;  /* 0x0000000a06007c0c */ /* 0x000fe2000bf23070 */
[----:B------:R-:W-:Y:S01]  /*17d0*/  UMOV UR5, URZ ;  /* 0x0000003f00057c82 */ /* 0x000fe20008000000 */
[----:B------:R-:W-:Y:S01]  /*17e0*/  UMOV UR4, URZ ;  /* 0x0000003f00047c82 */ /* 0x000fe20008000000 */
[----:B------:R-:W-:Y:S01]  /*17f0*/  UMOV UR11, URZ ;  /* 0x0000003f000b7c82 */ /* 0x000fe20008000000 */
[----:B------:R-:W-:Y:S01]  /*1800*/  ISETP.GE.U32.AND.EX P1, PT, R15, R7, PT, P1 ;  /* 0x000000070f00720c */ /* 0x000fe20003f26110 */
[----:B------:R-:W-:-:S12]  /*1810*/  UMOV UR6, URZ ;  /* 0x0000003f00067c82 */ /* 0x000fd80008000000 */
[----:B------:R-:W-:Y:S05]  /*1820*/  @!P1 BRA `(.L_x_11) ;  /* 0x0000001000c09947 */ /* 0x000fea0003800000 */
[----:B------:R-:W-:Y:S02]  /*1830*/  VIADD R2, R8, 0x20 ;  /* 0x0000002008027836 */ /* 0x000fe40000000000 */
[----:B------:R-:W-:Y:S02]  /*1840*/  IMAD.MOV.U32 R0, RZ, RZ, R8 ;  /* 0x000000ffff007224 */ /* 0x000fe400078e0008 */
[----:B-----5:R-:W-:Y:S01]  /*1850*/  IMAD.MOV.U32 R12, RZ, RZ, R9 ;  /* 0x000000ffff0c7224 */ /* 0x020fe200078e0009 */
[----:B------:R-:W-:Y:S01]  /*1860*/  ISETP.GE.AND P1, PT, R2, R3, PT ;  /* 0x000000030200720c */ /* 0x000fe20003f26270 */
[----:B------:R-:W-:-:S12]  /*1870*/  IMAD.MOV.U32 R15, RZ, RZ, R10 ;  /* 0x000000ffff0f7224 */ /* 0x000fd800078e000a */
[----:B------:R-:W1:Y:S01]  /*1880*/  @!P1 LDC.64 R24, c[0x0][0x918] ;  /* 0x00024600ff189b82 */ /* 0x000e620000000a00 */
[----:B------:R-:W-:Y:S01]  /*1890*/  @!P1 VIADD R7, R0, 0x20 ;  /* 0x0000002000079836 */ /* 0x000fe20000000000 */
[----:B------:R-:W-:Y:S02]  /*18a0*/  UIADD3 UR16, UP5, UR16, -0x1, URZ ;  /* 0xffffffff10107890 */ /* 0x000fe4000ffbe03f */
[----:B------:R-:W-:Y:S01]  /*18b0*/  UIADD3 UR14, UP6, UR14, -0x1, URZ ;  /* 0xffffffff0e0e7890 */ /* 0x000fe2000ffde03f */
[----:B------:R-:W-:Y:S01]  /*18c0*/  BSSY B0, `(.L_x_12) ;  /* 0x000004f000007945 */ /* 0x000fe20003800000 */
[----:B------:R-:W-:Y:S01]  /*18d0*/  UIADD3.X UR17, UR17, -0x1, URZ, UP5, !UPT ;  /* 0xffffffff11117890 */ /* 0x000fe2000affe43f */
[----:B-1----:R-:W-:-:S05]  /*18e0*/  @!P1 IMAD.WIDE R24, R7, 0xc, R24 ;  /* 0x0000000c07189825 */ /* 0x002fca00078e0218 */
[----:B------:R1:W5:Y:S04]  /*18f0*/  @!P1 LDG.E R9, desc[UR58][R24.64] ;  /* 0x0000003a18099981 */ /* 0x000368000c1e1900 */
[----:B------:R1:W5:Y:S01]  /*1900*/  @!P1 LDG.E R10, desc[UR58][R24.64+0x4] ;  /* 0x0000043a180a9981 */ /* 0x000362000c1e1900 */
[----:B------:R-:W-:Y:S01]  /*1910*/  ISETP.GE.AND P1, PT, R0, R3, PT ;  /* 0x000000030000720c */ /* 0x000fe20003f26270 */
[----:B------:R-:W-:Y:S01]  /*1920*/  UIADD3.X UR15, UR15, -0x1, URZ, UP6, !UPT ;  /* 0xffffffff0f0f7890 */ /* 0x000fe2000b7fe43f */
[----:B------:R-:W-:Y:S01]  /*1930*/  CS2R R6, SRZ ;  /* 0x0000000000067805 */ /* 0x000fe2000001ff00 */
[----:B------:R-:W-:Y:S01]  /*1940*/  UIADD3 UR4, UR8, -0x1, URZ ;  /* 0xffffffff08047890 */ /* 0x000fe2000fffe03f */
[----:B------:R-:W-:Y:S01]  /*1950*/  IMAD.MOV.U32 R28, RZ, RZ, 0x7fffffff ;  /* 0x7fffffffff1c7424 */ /* 0x000fe200078e00ff */
[----:B------:R-:W-:Y:S01]  /*1960*/  UIADD3 UR5, UR7, -0x1, URZ ;  /* 0xffffffff07057890 */ /* 0x000fe2000fffe03f */
[----:B------:R-:W-:-:S07]  /*1970*/  IMAD.MOV.U32 R29, RZ, RZ, RZ ;  /* 0x000000ffff1d7224 */ /* 0x000fce00078e00ff */
[----:B-1----:R-:W-:Y:S05]  /*1980*/  @P1 BRA `(.L_x_13) ;  /* 0x0000000400081947 */ /* 0x002fea0003800000 */
[----:B------:R-:W-:Y:S02]  /*1990*/  PLOP3.LUT P3, PT, PT, PT, UP0, 0x80, 0x0 ;  /* 0x000000000000781c */ /* 0x000fe40003f6f008 */
[C---:B------:R-:W-:Y:S02]  /*19a0*/  IADD3 R17, P2, R15.reuse, UR16, RZ ;  /* 0x000000100f117c10 */ /* 0x040fe4000ff5e0ff */
[C---:B------:R-:W-:Y:S02]  /*19b0*/  IADD3 R28, P1, R12.reuse, UR14, RZ ;  /* 0x0000000e0c1c7c10 */ /* 0x040fe4000ff3e0ff */
[----:B------:R-:W-:Y:S02]  /*19c0*/  LEA.HI.X.SX32 R18, R15, UR17, 0x1, P2 ;  /* 0x000000110f127c11 */ /* 0x000fe400090f0eff */
[----:B------:R-:W-:-:S05]  /*19d0*/  LEA.HI.X.SX32 R29, R12, UR15, 0x1, P1 ;  /* 0x0000000f0c1d7c11 */ /* 0x000fca00088f0eff */
[----:B------:R-:W-:Y:S05]  /*19e0*/  @!P3 BRA `(.L_x_14) ;  /* 0x000000000030b947 */ /* 0x000fea0003800000 */
[----:B------:R-:W-:Y:S02]  /*19f0*/  ULDC UR6, c[0x0][0x8dc] ;  /* 0x0002370000067ab9 */ /* 0x000fe40000000800 */
[----:B------:R-:W-:-:S05]  /*1a00*/  IADD3 R15, P1, R28, UR6, RZ ;  /* 0x000000061c0f7c10 */ /* 0x000fca000ff3e0ff */
[----:B------:R-:W-:-:S04]  /*1a10*/  IMAD.X R29, RZ, RZ, R29, P1 ;  /* 0x000000ffff1d7224 */ /* 0x000fc800008e061d */
[----:B------:R-:W-:-:S04]  /*1a20*/  IMAD.WIDE.U32 R4, R29, UR20, RZ ;  /* 0x000000141d047c25 */ /* 0x000fc8000f8e00ff */
[----:B------:R-:W-:-:S04]  /*1a30*/  IMAD.WIDE.U32 R24, P1, R15, UR21, R4 ;  /* 0x000000150f187c25 */ /* 0x000fc8000f820004 */
[----:B------:R-:W-:-:S04]  /*1a40*/  IMAD.WIDE.U32 R4, R15, UR20, RZ ;  /* 0x000000140f047c25 */ /* 0x000fc8000f8e00ff */
[----:B------:R-:W-:Y:S01]  /*1a50*/  IMAD.X R27, RZ, RZ, RZ, P1 ;  /* 0x000000ffff1b7224 */ /* 0x000fe200008e06ff */
[----:B------:R-:W-:Y:S01]  /*1a60*/  IADD3 RZ, P1, R5, R24, RZ ;  /* 0x0000001805ff7210 */ /* 0x000fe20007f3e0ff */
[----:B------:R-:W-:-:S04]  /*1a70*/  IMAD.MOV.U32 R26, RZ, RZ, R25 ;  /* 0x000000ffff1a7224 */ /* 0x000fc800078e0019 */
[----:B------:R-:W-:-:S04]  /*1a80*/  IMAD.WIDE.U32.X R4, R29, UR21, R26, P1 ;  /* 0x000000151d047c25 */ /* 0x000fc800088e041a */
[----:B------:R-:W-:Y:S02]  /*1a90*/  IMAD.MOV.U32 R28, RZ, RZ, R4 ;  /* 0x000000ffff1c7224 */ /* 0x000fe400078e0004 */
[----:B------:R-:W-:-:S07]  /*1aa0*/  IMAD.MOV.U32 R29, RZ, RZ, R5 ;  /* 0x000000ffff1d7224 */ /* 0x000fce00078e0005 */
.L_x_14:
        /* <DEDUP_REMOVED lines=13> */
.L_x_15:
[----:B------:R-:W-:Y:S02]  /*1b80*/  SHF.R.U64 R5, R28, UR26, R29 ;  /* 0x0000001a1c057c19 */ /* 0x000fe4000800121d */
[----:B------:R-:W-:-:S03]  /*1b90*/  SHF.R.U64 R4, R17, UR30, R18 ;  /* 0x0000001e11047c19 */ /* 0x000fc60008001212 */
[----:B------:R-:W-:Y:S02]  /*1ba0*/  VIADD R17, R5, UR4 ;  /* 0x0000000405117c36 */ /* 0x000fe40008000000 */
[----:B------:R-:W-:-:S03]  /*1bb0*/  VIADD R18, R4, UR5 ;  /* 0x0000000504127c36 */ /* 0x000fc60008000000 */
[----:B------:R-:W-:Y:S02]  /*1bc0*/  IABS R15, R17 ;  /* 0x00000011000f7213 */ /* 0x000fe40000000000 */
[----:B------:R-:W-:-:S03]  /*1bd0*/  IABS R12, R18 ;  /* 0x00000012000c7213 */ /* 0x000fc60000000000 */
[----:B------:R-:W-:-:S04]  /*1be0*/  IMAD.HI.U32 R4, R15, UR13, RZ ;  /* 0x0000000d0f047c27 */ /* 0x000fc8000f8e00ff */
[----:B------:R-:W-:-:S04]  /*1bf0*/  IMAD.HI.U32 R5, R12, UR19, RZ ;  /* 0x000000130c057c27 */ /* 0x000fc8000f8e00ff */
[----:B------:R-:W-:Y:S02]  /*1c00*/  IMAD R4, R4, UR29, R15 ;  /* 0x0000001d04047c24 */ /* 0x000fe4000f8e020f */
[----:B------:R-:W-:Y:S02]  /*1c10*/  IMAD R5, R5, UR31, R12 ;  /* 0x0000001f05057c24 */ /* 0x000fe4000f8e020c */
[----:B------:R-:W-:Y:S01]  /*1c20*/  IMAD.U32 R15, RZ, RZ, UR32 ;  /* 0x00000020ff0f7e24 */ /* 0x000fe2000f8e00ff */
[----:B------:R-:W-:Y:S01]  /*1c30*/  ISETP.LT.U32.AND P1, PT, R4, UR28, PT ;  /* 0x0000001c04007c0c */ /* 0x000fe2000bf21070 */
[----:B------:R-:W-:Y:S01]  /*1c40*/  IMAD.U32 R12, RZ, RZ, UR33 ;  /* 0x00000021ff0c7e24 */ /* 0x000fe2000f8e00ff */
[----:B------:R-:W-:-:S11]  /*1c50*/  ISETP.LT.U32.AND P2, PT, R5, UR27, PT ;  /* 0x0000001b05007c0c */ /* 0x000fd6000bf41070 */
[----:B------:R-:W-:Y:S01]  /*1c60*/  @!P1 VIADD R4, R4, -UR28 ;  /* 0x8000001c04049c36 */ /* 0x000fe20008000000 */
[----:B------:R-:W-:Y:S01]  /*1c70*/  ISETP.GE.AND P1, PT, R18, RZ, PT ;  /* 0x000000ff1200720c */ /* 0x000fe20003f26270 */
[----:B------:R-:W-:Y:S01]  /*1c80*/  @!P2 VIADD R5, R5, -UR27 ;  /* 0x8000001b0505ac36 */ /* 0x000fe20008000000 */
[----:B------:R-:W-:Y:S02]  /*1c90*/  ISETP.GE.AND P2, PT, R17, RZ, PT ;  /* 0x000000ff1100720c */ /* 0x000fe40003f46270 */
[----:B------:R-:W-:Y:S02]  /*1ca0*/  ISETP.LT.U32.AND P3, PT, R4, UR28, PT ;  /* 0x0000001c04007c0c */ /* 0x000fe4000bf61070 */
[----:B------:R-:W-:-:S11]  /*1cb0*/  ISETP.LT.U32.AND P4, PT, R5, UR27, PT ;  /* 0x0000001b05007c0c */ /* 0x000fd6000bf81070 */
[----:B------:R-:W-:Y:S01]  /*1cc0*/  @!P3 VIADD R4, R4, -UR28 ;  /* 0x8000001c0404bc36 */ /* 0x000fe20008000000 */
[----:B------:R-:W-:Y:S01]  /*1cd0*/  PLOP3.LUT P3, PT, PT, PT, UP4, 0x80, 0x0 ;  /* 0x000000000000781c */ /* 0x000fe20003f6f048 */
[----:B------:R-:W-:Y:S01]  /*1ce0*/  @!P4 VIADD R5, R5, -UR27 ;  /* 0x8000001b0505cc36 */ /* 0x000fe20008000000 */
[----:B------:R-:W-:Y:S01]  /*1cf0*/  PLOP3.LUT P4, PT, PT, PT, UP2, 0x80, 0x0 ;  /* 0x000000000000781c */ /* 0x000fe20003f8f028 */
[----:B------:R-:W-:Y:S02]  /*1d00*/  @!P2 IMAD.MOV R4, RZ, RZ, -R4 ;  /* 0x000000ffff04a224 */ /* 0x000fe400078e0a04 */
[----:B------:R-:W-:Y:S01]  /*1d10*/  @!P1 IMAD.MOV R5, RZ, RZ, -R5 ;  /* 0x000000ffff059224 */ /* 0x000fe200078e0a05 */
[----:B------:R-:W-:Y:S02]  /*1d20*/  PLOP3.LUT P1, PT, PT, PT, UP3, 0x80, 0x0 ;  /* 0x000000000000781c */ /* 0x000fe40003f2f038 */
[----:B------:R-:W-:Y:S02]  /*1d30*/  SEL R4, R15, R4, !P3 ;  /* 0x000000040f047207 */ /* 0x000fe40005800000 */
[----:B------:R-:W-:-:S03]  /*1d40*/  SEL R5, R12, R5, !P4 ;  /* 0x000000050c057207 */ /* 0x000fc60006000000 */
[----:B------:R-:W-:Y:S02]  /*1d50*/  IMAD.IADD R28, R17, 0x1, -R4 ;  /* 0x00000001111c7824 */ /* 0x000fe400078e0a04 */
[----:B------:R-:W-:-:S05]  /*1d60*/  IMAD.IADD R5, R18, 0x1, -R5 ;  /* 0x0000000112057824 */ /* 0x000fca00078e0a05 */
[----:B------:R-:W-:Y:S01]  /*1d70*/  SEL R4, R5, R28, !P1 ;  /* 0x0000001c05047207 */ /* 0x000fe20004800000 */
[----:B------:R-:W-:-:S03]  /*1d80*/  IMAD R28, R28, R5, RZ ;  /* 0x000000051c1c7224 */ /* 0x000fc600078e02ff */
[----:B------:R-:W-:Y:S02]  /*1d90*/  SHF.R.S32.HI R5, RZ, 0x1f, R4 ;  /* 0x0000001fff057819 */ /* 0x000fe40000011404 */
[----:B------:R-:W-:-:S07]  /*1da0*/  SHF.R.S32.HI R29, RZ, 0x1f, R28 ;  /* 0x0000001fff1d7819 */ /* 0x000fce000001141c */
.L_x_13:
[----:B------:R-:W-:Y:S05]  /*1db0*/  BSYNC B0 ;  /* 0x0000000000007941 */ /* 0x000fea0003800000 */
.L_x_12:
[----:B------:R-:W1:Y:S01]  /*1dc0*/  SHFL.UP PT, R15, R28, 0x1, RZ ;  /* 0x042000001c0f7989 */ /* 0x000e6200000e00ff */
[C---:B------:R-:W-:Y:S02]  /*1dd0*/  ISETP.NE.AND P2, PT, R8.reuse, RZ, PT ;  /* 0x000000ff0800720c */ /* 0x040fe40003f45270 */
[C---:B------:R-:W-:Y:S01]  /*1de0*/  ISETP.GE.U32.AND P3, PT, R8.reuse, 0x2, PT ;  /* 0x000000020800780c */ /* 0x040fe20003f66070 */
[----:B------:R-:W2:Y:S01]  /*1df0*/  SHFL.UP PT, R12, R29, 0x1, RZ ;  /* 0x042000001d0c7989 */ /* 0x000ea200000e00ff */
[C---:B------:R-:W-:Y:S02]  /*1e00*/  ISETP.GE.U32.AND P4, PT, R8.reuse, 0x4, PT ;  /* 0x000000040800780c */ /* 0x040fe40003f86070 */
[C---:B------:R-:W-:Y:S02]  /*1e10*/  ISETP.GE.U32.AND P5, PT, R8.reuse, 0x8, PT ;  /* 0x000000080800780c */ /* 0x040fe40003fa6070 */
[----:B------:R-:W-:Y:S02]  /*1e20*/  ISETP.GE.U32.AND P6, PT, R8, 0x10, PT ;  /* 0x000000100800780c */ /* 0x000fe40003fc6070 */
[----:B-1----:R-:W-:-:S02]  /*1e30*/  SEL R15, R15, RZ, P2 ;  /* 0x000000ff0f0f7207 */ /* 0x002fc40001000000 */
[----:B--2---:R-:W-:Y:S02]  /*1e40*/  SEL R12, R12, RZ, P2 ;  /* 0x000000ff0c0c7207 */ /* 0x004fe40001000000 */
[----:B------:R-:W-:-:S05]  /*1e50*/  IADD3 R18, P1, R15, R28, RZ ;  /* 0x0000001c0f127210 */ /* 0x000fca0007f3e0ff */
[----:B------:R-:W-:Y:S01]  /*1e60*/  IMAD.X R17, R12, 0x1, R29, P1 ;  /* 0x000000010c117824 */ /* 0x000fe200008e061d */
[----:B------:R-:W1:Y:S04]  /*1e70*/  SHFL.UP PT, R15, R18, 0x2, RZ ;  /* 0x04400000120f7989 */ /* 0x000e6800000e00ff */
[----:B------:R-:W2:Y:S01]  /*1e80*/  SHFL.UP PT, R12, R17, 0x2, RZ ;  /* 0x04400000110c7989 */ /* 0x000ea200000e00ff */
[----:B-1----:R-:W-:-:S04]  /*1e90*/  SEL R15, R15, RZ, P3 ;  /* 0x000000ff0f0f7207 */ /* 0x002fc80001800000 */
[----:B------:R-:W-:Y:S02]  /*1ea0*/  IADD3 R24, P1, R15, R18, RZ ;  /* 0x000000120f187210 */ /* 0x000fe40007f3e0ff */
[----:B--2---:R-:W-:-:S03]  /*1eb0*/  SEL R12, R12, RZ, P3 ;  /* 0x000000ff0c0c7207 */ /* 0x004fc60001800000 */
[----:B------:R-:W1:Y:S02]  /*1ec0*/  SHFL.UP PT, R15, R24, 0x4, RZ ;  /* 0x04800000180f7989 */ /* 0x000e6400000e00ff */
[----:B------:R-:W-:-:S05]  /*1ed0*/  IMAD.X R25, R12, 0x1, R17, P1 ;  /* 0x000000010c197824 */ /* 0x000fca00008e0611 */
        /* <DEDUP_REMOVED lines=15> */
[----:B--2---:R-:W-:-:S05]  /*1fd0*/  SEL R12, R12, RZ, P6 ;  /* 0x000000ff0c0c7207 */ /* 0x004fca0003000000 */
[----:B------:R-:W-:Y:S01]  /*1fe0*/  IMAD.X R17, R12, 0x1, R25, P1 ;  /* 0x000000010c117824 */ /* 0x000fe200008e0619 */
[----:B------:R-:W-:-:S04]  /*1ff0*/  ISETP.GT.U32.AND P1, PT, R18, UR10, PT ;  /* 0x0000000a12007c0c */ /* 0x000fc8000bf24070 */
[----:B------:R-:W-:-:S13]  /*2000*/  ISETP.GT.U32.AND.EX P1, PT, R17, UR9, PT, P1 ;  /* 0x0000000911007c0c */ /* 0x000fda000bf24110 */
[----:B------:R-:W-:-:S04]  /*2010*/  VOTE.ANY R12, PT, P1 ;  /* 0x00000000000c7806 */ /* 0x000fc800008e0100 */
[----:B------:R-:W-:-:S13]  /*2020*/  ISETP.NE.AND P1, PT, R12, RZ, PT ;  /* 0x000000ff0c00720c */ /* 0x000fda0003f25270 */
[----:B------:R-:W-:Y:S05]  /*2030*/  @P1 BRA `(.L_x_16) ;  /* 0x00000008006c1947 */ /* 0x000fea0003800000 */
[----:B------:R-:W1:Y:S01]  /*2040*/  LDC R3, c[0x0][0x910] ;  /* 0x00024400ff037b82 */ /* 0x000e620000000800 */
[----:B------:R-:W-:Y:S01]  /*2050*/  IMAD.MOV.U32 R26, RZ, RZ, R18 ;  /* 0x000000ffff1a7224 */ /* 0x000fe200078e0012 */
[----:B------:R-:W-:Y:S01]  /*2060*/  ULDC UR13, c[0x0][0x8f4] ;  /* 0x00023d00000d7ab9 */ /* 0x000fe20000000800 */
[----:B------:R-:W-:Y:S01]  /*2070*/  ULDC UR6, c[0x0][0x8dc] ;  /* 0x0002370000067ab9 */ /* 0x000fe20000000800 */
[----:B------:R-:W-:Y:S01]  /*2080*/  ULDC UR19, c[0x0][0x8d8] ;  /* 0x0002360000137ab9 */ /* 0x000fe20000000800 */
[----:B------:R-:W-:Y:S01]  /*2090*/  ULDC UR24, c[0x0][0x8f0] ;  /* 0x00023c0000187ab9 */ /* 0x000fe20000000800 */
[----:B------:R-:W-:Y:S01]  /*20a0*/  ULDC.64 UR20, c[0x0][0x8d0] ;  /* 0x0002340000147ab9 */ /* 0x000fe20000000a00 */
[----:B------:R-:W-:-:S05]  /*20b0*/  ULDC.64 UR22, c[0x0][0x8e8] ;  /* 0x00023a0000167ab9 */ /* 0x000fca0000000a00 */
.L_x_21:
[----:B------:R-:W-:Y:S02]  /*20c0*/  IMAD.MOV.U32 R0, RZ, RZ, R2 ;  /* 0x000000ffff007224 */ /* 0x000fe400078e0002 */
[----:B------:R-:W-:Y:S02]  /*20d0*/  VIADD R2, R2, 0x20 ;  /* 0x0000002002027836 */ /* 0x000fe40000000000 */
[----:B-----5:R-:W-:Y:S02]  /*20e0*/  IMAD.MOV.U32 R12, RZ, RZ, R9 ;  /* 0x000000ffff0c7224 */ /* 0x020fe400078e0009 */
[----:B------:R-:W-:Y:S01]  /*20f0*/  IMAD.MOV.U32 R15, RZ, RZ, R10 ;  /* 0x000000ffff0f7224 */ /* 0x000fe200078e000a */
[----:B-1----:R-:W-:-:S13]  /*2100*/  ISETP.GE.AND P1, PT, R2, R3, PT ;  /* 0x000000030200720c */ /* 0x002fda0003f26270 */
[----:B------:R-:W1:Y:S01]  /*2110*/  @!P1 LDC.64 R6, c[0x0][0x918] ;  /* 0x00024600ff069b82 */ /* 0x000e620000000a00 */
[----:B------:R-:W-:Y:S01]  /*2120*/  @!P1 VIADD R25, R0, 0x20 ;  /* 0x0000002000199836 */ /* 0x000fe20000000000 */
[----:B------:R-:W-:Y:S01]  /*2130*/  BSSY B0, `(.L_x_17) ;  /* 0x0000065000007945 */ /* 0x000fe20003800000 */
[----:B------:R-:W-:Y:S02]  /*2140*/  IMAD.MOV.U32 R28, RZ, RZ, 0x7fffffff ;  /* 0x7fffffffff1c7424 */ /* 0x000fe400078e00ff */
[----:B-1----:R-:W-:-:S05]  /*2150*/  @!P1 IMAD.WIDE R24, R25, 0xc, R6 ;  /* 0x0000000c19189825 */ /* 0x002fca00078e0206 */
[----:B------:R1:W5:Y:S04]  /*2160*/  @!P1 LDG.E R9, desc[UR58][R24.64] ;  /* 0x0000003a18099981 */ /* 0x000368000c1e1900 */
[----:B------:R1:W5:Y:S01]  /*2170*/  @!P1 LDG.E R10, desc[UR58][R24.64+0x4] ;  /* 0x0000043a180a9981 */ /* 0x000362000c1e1900 */
[----:B------:R-:W-:Y:S01]  /*2180*/  ISETP.GE.AND P1, PT, R0, R3, PT ;  /* 0x000000030000720c */ /* 0x000fe20003f26270 */
[----:B------:R-:W-:Y:S02]  /*2190*/  IMAD.MOV.U32 R29, RZ, RZ, RZ ;  /* 0x000000ffff1d7224 */ /* 0x000fe400078e00ff */
[----:B------:R1:W2:Y:S04]  /*21a0*/  SHFL.IDX PT, R6, R17, 0x1f, 0x1f ;  /* 0x03e01f0011067f89 */ /* 0x0002a800000e0000 */
[----:B------:R1:W3:Y:S06]  /*21b0*/  SHFL.IDX PT, R7, R26, 0x1f, 0x1f ;  /* 0x03e01f001a077f89 */ /* 0x0002ec00000e0000 */
[----:B------:R-:W-:Y:S05]  /*21c0*/  @P1 BRA `(.L_x_18) ;  /* 0x00000004006c1947 */ /* 0x000fea0003800000 */
[----:B------:R-:W-:Y:S02]  /*21d0*/  IABS R31, R20 ;  /* 0x00000014001f7213 */ /* 0x000fe40000000000 */
[C---:B-1----:R-:W-:Y:S02]  /*21e0*/  IADD3 R17, P1, R12.reuse, UR14, RZ ;  /* 0x0000000e0c117c10 */ /* 0x042fe4000ff3e0ff */
[----:B------:R-:W1:Y:S02]  /*21f0*/  I2F.RP R4, R31 ;  /* 0x0000001f00047306 */ /* 0x000e640000209400 */
[----:B------:R-:W-:Y:S02]  /*2200*/  LEA.HI.X.SX32 R18, R12, UR15, 0x1, P1 ;  /* 0x0000000f0c127c11 */ /* 0x000fe400088f0eff */
[----:B------:R-:W-:-:S04]  /*2210*/  IADD3 R12, P1, R15, UR16, RZ ;  /* 0x000000100f0c7c10 */ /* 0x000fc8000ff3e0ff */
[----:B------:R-:W-:Y:S02]  /*2220*/  LEA.HI.X.SX32 R15, R15, UR17, 0x1, P1 ;  /* 0x000000110f0f7c11 */ /* 0x000fe400088f0eff */
[----:B------:R-:W-:Y:S01]  /*2230*/  PLOP3.LUT P1, PT, PT, PT, UP0, 0x80, 0x0 ;  /* 0x000000000000781c */ /* 0x000fe20003f2f008 */
[----:B-1----:R-:W1:Y:S02]  /*2240*/  MUFU.RCP R4, R4 ;  /* 0x0000000400047308 */ /* 0x002e640000001000 */
[----:B-1----:R-:W-:-:S06]  /*2250*/  VIADD R5, R4, 0xffffffe ;  /* 0x0ffffffe04057836 */ /* 0x002fcc0000000000 */
[----:B------:R-:W1:Y:S02]  /*2260*/  F2I.FTZ.U32.TRUNC.NTZ R33, R5 ;  /* 0x0000000500217305 */ /* 0x000e64000021f000 */
[----:B-1----:R-:W-:Y:S02]  /*2270*/  IMAD.MOV R28, RZ, RZ, -R33 ;  /* 0x000000ffff1c7224 */ /* 0x002fe400078e0a21 */
[----:B------:R-:W-:Y:S05]  /*2280*/  @!P1 BRA `(.L_x_19) ;  /* 0x00000000002c9947 */ /* 0x000fea0003800000 */
        /* <DEDUP_REMOVED lines=11> */
.L_x_19:
        /* <DEDUP_REMOVED lines=12> */
.L_x_20:
[----:B------:R-:W-:Y:S01]  /*2400*/  SHF.R.U64 R12, R12, UR24, R15 ;  /* 0x000000180c0c7c19 */ /* 0x000fe2000800120f */
[----:B------:R-:W-:Y:S01]  /*2410*/  IMAD.MOV.U32 R4, RZ, RZ, R28 ;  /* 0x000000ffff047224 */ /* 0x000fe200078e001c */
[----:B------:R-:W-:Y:S02]  /*2420*/  IABS R5, R20 ;  /* 0x0000001400057213 */ /* 0x000fe40000000000 */
[----:B------:R-:W-:Y:S01]  /*2430*/  SHF.R.U64 R17, R17, UR19, R18 ;  /* 0x0000001311117c19 */ /* 0x000fe20008001212 */
[----:B------:R-:W-:Y:S01]  /*2440*/  VIADD R15, R12, UR5 ;  /* 0x000000050c0f7c36 */ /* 0x000fe20008000000 */
[----:B------:R-:W-:Y:S01]  /*2450*/  IABS R28, R11 ;  /* 0x0000000b001c7213 */ /* 0x000fe20000000000 */
[----:B------:R-:W-:Y:S02]  /*2460*/  IMAD R12, R4, R31, RZ ;  /* 0x0000001f040c7224 */ /* 0x000fe400078e02ff */
[----:B------:R-:W-:Y:S01]  /*2470*/  IMAD.MOV R25, RZ, RZ, -R5 ;  /* 0x000000ffff197224 */ /* 0x000fe200078e0a05 */
[----:B------:R-:W-:Y:S01]  /*2480*/  IABS R24, R15 ;  /* 0x0000000f00187213 */ /* 0x000fe20000000000 */
[----:B------:R-:W-:-:S02]  /*2490*/  IMAD.MOV.U32 R4, RZ, RZ, RZ ;  /* 0x000000ffff047224 */ /* 0x000fc400078e00ff */
[----:B------:R-:W-:Y:S02]  /*24a0*/  IMAD.MOV.U32 R5, RZ, RZ, R33 ;  /* 0x000000ffff057224 */ /* 0x000fe400078e0021 */
[----:B------:R-:W-:Y:S02]  /*24b0*/  VIADD R18, R17, UR4 ;  /* 0x0000000411127c36 */ /* 0x000fe40008000000 */
[----:B------:R-:W-:-:S04]  /*24c0*/  IMAD.HI.U32 R4, R33, R12, R4 ;  /* 0x0000000c21047227 */ /* 0x000fc800078e0004 */
[----:B------:R-:W-:Y:S01]  /*24d0*/  IMAD.MOV.U32 R5, RZ, RZ, R24 ;  /* 0x000000ffff057224 */ /* 0x000fe200078e0018 */
[----:B------:R-:W-:Y:S01]  /*24e0*/  IABS R24, R11 ;  /* 0x0000000b00187213 */ /* 0x000fe20000000000 */
[----:B------:R-:W-:Y:S02]  /*24f0*/  IMAD.MOV.U32 R12, RZ, RZ, R25 ;  /* 0x000000ffff0c7224 */ /* 0x000fe400078e0019 */
[----:B------:R-:W-:Y:S01]  /*2500*/  IMAD.HI.U32 R4, R4, R5, RZ ;  /* 0x0000000504047227 */ /* 0x000fe200078e00ff */
[----:B------:R-:W1:Y:S03]  /*2510*/  I2F.RP R25, R24 ;  /* 0x0000001800197306 */ /* 0x000e660000209400 */
[----:B------:R-:W-:-:S05]  /*2520*/  IMAD R12, R4, R12, R5 ;  /* 0x0000000c040c7224 */ /* 0x000fca00078e0205 */
[----:B------:R-:W-:Y:S01]  /*2530*/  ISETP.GT.U32.AND P1, PT, R31, R12, PT ;  /* 0x0000000c1f00720c */ /* 0x000fe20003f24070 */
[----:B-1----:R-:W1:-:S12]  /*2540*/  MUFU.RCP R25, R25 ;  /* 0x0000001900197308 */ /* 0x002e580000001000 */
[----:B------:R-:W-:Y:S02]  /*2550*/  @!P1 IMAD.IADD R12, R12, 0x1, -R31 ;  /* 0x000000010c0c9824 */ /* 0x000fe400078e0a1f */
[----:B-1----:R-:W-:-:S04]  /*2560*/  VIADD R4, R25, 0xffffffe ;  /* 0x0ffffffe19047836 */ /* 0x002fc80000000000 */
[----:B------:R1:W4:Y:S02]  /*2570*/  F2I.FTZ.U32.TRUNC.NTZ R5, R4 ;  /* 0x0000000400057305 */ /* 0x000324000021f000 */
[----:B-1----:R-:W-:Y:S02]  /*2580*/  IMAD.MOV.U32 R4, RZ, RZ, RZ ;  /* 0x000000ffff047224 */ /* 0x002fe400078e00ff */
[----:B----4-:R-:W-:-:S04]  /*2590*/  IMAD.MOV R27, RZ, RZ, -R5 ;  /* 0x000000ffff1b7224 */ /* 0x010fc800078e0a05 */
[----:B------:R-:W-:Y:S01]  /*25a0*/  IMAD R17, R27, R24, RZ ;  /* 0x000000181b117224 */ /* 0x000fe200078e02ff */
[----:B------:R-:W-:-:S03]  /*25b0*/  IABS R27, R18 ;  /* 0x00000012001b7213 */ /* 0x000fc60000000000 */
[----:B------:R-:W-:-:S04]  /*25c0*/  IMAD.HI.U32 R26, R5, R17, R4 ;  /* 0x00000011051a7227 */ /* 0x000fc800078e0004 */
[----:B------:R-:W-:Y:S02]  /*25d0*/  IMAD.MOV.U32 R5, RZ, RZ, R27 ;  /* 0x000000ffff057224 */ /* 0x000fe400078e001b */
[----:B------:R-:W-:Y:S02]  /*25e0*/  IMAD.MOV R17, RZ, RZ, -R28 ;  /* 0x000000ffff117224 */ /* 0x000fe400078e0a1c */
[----:B------:R-:W-:-:S04]  /*25f0*/  IMAD.HI.U32 R4, R26, R5, RZ ;  /* 0x000000051a047227 */ /* 0x000fc800078e00ff */
[----:B------:R-:W-:-:S05]  /*2600*/  IMAD R5, R4, R17, R5 ;  /* 0x0000001104057224 */ /* 0x000fca00078e0205 */
[----:B------:R-:W-:-:S13]  /*2610*/  ISETP.GT.U32.AND P1, PT, R24, R5, PT ;  /* 0x000000051800720c */ /* 0x000fda0003f24070 */
[----:B------:R-:W-:Y:S01]  /*2620*/  @!P1 IMAD.IADD R5, R5, 0x1, -R24 ;  /* 0x0000000105059824 */ /* 0x000fe200078e0a18 */
[----:B------:R-:W-:-:S13]  /*2630*/  ISETP.GT.U32.AND P1, PT, R31, R12, PT ;  /* 0x0000000c1f00720c */ /* 0x000fda0003f24070 */
[----:B------:R-:W-:Y:S01]  /*2640*/  @!P1 IMAD.IADD R12, R12, 0x1, -R31 ;  /* 0x000000010c0c9824 */ /* 0x000fe200078e0a1f */
[----:B------:R-:W-:-:S03]  /*2650*/  ISETP.GT.U32.AND P1, PT, R24, R5, PT ;  /* 0x000000051800720c */ /* 0x000fc60003f24070 */
[----:B------:R-:W-:-:S10]  /*2660*/  IMAD.MOV.U32 R4, RZ, RZ, R12 ;  /* 0x000000ffff047224 */ /* 0x000fd400078e000c */
[----:B------:R-:W-:Y:S01]  /*2670*/  @!P1 IMAD.IADD R5, R5, 0x1, -R24 ;  /* 0x0000000105059824 */ /* 0x000fe200078e0a18 */
[----:B------:R-:W-:-:S13]  /*2680*/  ISETP.GE.AND P1, PT, R15, RZ, PT ;  /* 0x000000ff0f00720c */ /* 0x000fda0003f26270 */
[----:B------:R-:W-:Y:S01]  /*2690*/  @!P1 IMAD.MOV R4, RZ, RZ, -R4 ;  /* 0x000000ffff049224 */ /* 0x000fe200078e0a04 */
[----:B------:R-:W-:-:S13]  /*26a0*/  ISETP.GE.AND P1, PT, R18, RZ, PT ;  /* 0x000000ff1200720c */ /* 0x000fda0003f26270 */
[----:B------:R-:W-:Y:S01]  /*26b0*/  @!P1 IMAD.MOV R5, RZ, RZ, -R5 ;  /* 0x000000ffff059224 */ /* 0x000fe200078e0a05 */
[----:B------:R-:W-:-:S13]  /*26c0*/  ISETP.NE.AND P1, PT, RZ, UR7, PT ;  /* 0x00000007ff007c0c */ /* 0x000fda000bf25270 */
[----:B------:R-:W-:Y:S02]  /*26d0*/  @!P1 LOP3.LUT R4, RZ, UR7, RZ, 0x33, !PT ;  /* 0x00000007ff049c12 */ /* 0x000fe4000f8e33ff */
[----:B------:R-:W-:-:S03]  /*26e0*/  ISETP.NE.AND P1, PT, RZ, UR8, PT ;  /* 0x00000008ff007c0c */ /* 0x000fc6000bf25270 */
[----:B------:R-:W-:-:S10]  /*26f0*/  IMAD.IADD R4, R15, 0x1, -R4 ;  /* 0x000000010f047824 */ /* 0x000fd400078e0a04 */
[----:B------:R-:W-:Y:S02]  /*2700*/  @!P1 LOP3.LUT R5, RZ, UR8, RZ, 0x33, !PT ;  /* 0x00000008ff059c12 */ /* 0x000fe4000f8e33ff */
[----:B------:R-:W-:-:S03]  /*2710*/  PLOP3.LUT P1, PT, PT, PT, UP3, 0x80, 0x0 ;  /* 0x000000000000781c */ /* 0x000fc60003f2f038 */
[----:B------:R-:W-:-:S04]  /*2720*/  IMAD.IADD R5, R18, 0x1, -R5 ;  /* 0x0000000112057824 */ /* 0x000fc800078e0a05 */
[CC--:B------:R-:W-:Y:S01]  /*2730*/  IMAD R28, R4.reuse, R5.reuse, RZ ;  /* 0x00000005041c7224 */ /* 0x0c0fe200078e02ff */
[----:B------:R-:W-:-:S04]  /*2740*/  SEL R15, R4, R5, !P1 ;  /* 0x00000005040f7207 */ /* 0x000fc80004800000 */
[--C-:B------:R-:W-:Y:S01]  /*2750*/  SHF.R.S32.HI R5, RZ, 0x1f, R15.reuse ;  /* 0x0000001fff057819 */ /* 0x100fe2000001140f */
[----:B------:R-:W-:Y:S01]  /*2760*/  IMAD.MOV.U32 R4, RZ, RZ, R15 ;  /* 0x000000ffff047224 */ /* 0x000fe200078e000f */
[----:B------:R-:W-:-:S07]  /*2770*/  SHF.R.S32.HI R29, RZ, 0x1f, R28 ;  /* 0x0000001fff1d7819 */ /* 0x000fce000001141c */
.L_x_18:
[----:B------:R-:W-:Y:S05]  /*2780*/  BSYNC B0 ;  /* 0x0000000000007941 */ /* 0x000fea0003800000 */
.L_x_17:
[----:B------:R-:W4:Y:S04]  /*2790*/  SHFL.UP PT, R15, R28, 0x1, RZ ;  /* 0x042000001c0f7989 */ /* 0x000f2800000e00ff */
[----:B------:R-:W1:Y:S01]  /*27a0*/  SHFL.UP PT, R12, R29, 0x1, RZ ;  /* 0x042000001d0c7989 */ /* 0x000e6200000e00ff */
[----:B----4-:R-:W-:Y:S02]  /*27b0*/  SEL R15, R15, RZ, P2 ;  /* 0x000000ff0f0f7207 */ /* 0x010fe40001000000 */
[----:B-1----:R-:W-:Y:S02]  /*27c0*/  SEL R12, R12, RZ, P2 ;  /* 0x000000ff0c0c7207 */ /* 0x002fe40001000000 */
[----:B------:R-:W-:-:S05]  /*27d0*/  IADD3 R24, P1, R15, R28, RZ ;  /* 0x0000001c0f187210 */ /* 0x000fca0007f3e0ff */
[----:B------:R-:W-:Y:S01]  /*27e0*/  IMAD.X R17, R12, 0x1, R29, P1 ;  /* 0x000000010c117824 */ /* 0x000fe200008e061d */
[----:B------:R-:W1:Y:S04]  /*27f0*/  SHFL.UP PT, R15, R24, 0x2, RZ ;  /* 0x04400000180f7989 */ /* 0x000e6800000e00ff */
[----:B------:R-:W4:Y:S01]  /*2800*/  SHFL.UP PT, R12, R17, 0x2, RZ ;  /* 0x04400000110c7989 */ /* 0x000f2200000e00ff */
[----:B-1----:R-:W-:Y:S02]  /*2810*/  SEL R15, R15, RZ, P3 ;  /* 0x000000ff0f0f7207 */ /* 0x002fe40001800000 */
[----:B----4-:R-:W-:Y:S02]  /*2820*/  SEL R12, R12, RZ, P3 ;  /* 0x000000ff0c0c7207 */ /* 0x010fe40001800000 */
        /* <DEDUP_REMOVED lines=20> */
[----:B---3--:R-:W-:-:S05]  /*2970*/  IADD3 R26, P1, R18, R7, RZ ;  /* 0x00000007121a7210 */ /* 0x008fca0007f3e0ff */
[----:B--2---:R-:W-:Y:S01]  /*2980*/  IMAD.X R17, R15, 0x1, R6, P1 ;  /* 0x000000010f117824 */ /* 0x004fe200008e0606 */
[----:B------:R-:W-:-:S04]  /*2990*/  ISETP.GT.U32.AND P1, PT, R26, UR10, PT ;  /* 0x0000000a1a007c0c */ /* 0x000fc8000bf24070 */
[----:B------:R-:W-:-:S13]  /*29a0*/  ISETP.GT.U32.AND.EX P1, PT, R17, UR9, PT, P1 ;  /* 0x0000000911007c0c */ /* 0x000fda000bf24110 */
[----:B------:R-:W-:-:S04]  /*29b0*/  VOTE.ANY R12, PT, P1 ;  /* 0x00000000000c7806 */ /* 0x000fc800008e0100 */
[----:B------:R-:W-:-:S13]  /*29c0*/  ISETP.NE.AND P1, PT, R12, RZ, PT ;  /* 0x000000ff0c00720c */ /* 0x000fda0003f25270 */
[----:B------:R-:W-:Y:S05]  /*29d0*/  @!P1 BRA `(.L_x_21) ;  /* 0xfffffff400b89947 */ /* 0x000fea000383ffff */
[----:B------:R-:W-:-:S07]  /*29e0*/  IMAD.MOV.U32 R17, RZ, RZ, R15 ;  /* 0x000000ffff117224 */ /* 0x000fce00078e000f */
.L_x_16:
[----:B------:R-:W1:Y:S08]  /*29f0*/  BREV R12, R12 ;  /* 0x0000000c000c7301 */ /* 0x000e700000000000 */
[----:B-1----:R-:W1:Y:S02]  /*2a00*/  FLO.U32.SH R15, R12 ;  /* 0x0000000c000f7300 */ /* 0x002e6400000e0400 */
[----:B-1----:R-:W1:Y:S02]  /*2a10*/  SHFL.IDX PT, R0, R0, R15, 0x1f ;  /* 0x00001f0f00007589 */ /* 0x002e6400000e0000 */
[----:B-1----:R-:W-:-:S13]  /*2a20*/  R2UR UR6, R0 ;  /* 0x00000000000672ca */ /* 0x002fda00000e0000 */
[----:B------:R-:W-:-:S05]  /*2a30*/  VIADD R2, R8, UR6 ;  /* 0x0000000608027c36 */ /* 0x000fca0008000000 */
[----:B------:R-:W-:-:S13]  /*2a40*/  ISETP.GE.AND P1, PT, R2, R3, PT ;  /* 0x000000030200720c */ /* 0x000fda0003f26270 */
[----:B------:R-:W1:Y:S02]  /*2a50*/  @!P1 LDC.64 R24, c[0x0][0x918] ;  /* 0x00024600ff189b82 */ /* 0x000e640000000a00 */
[----:B-1----:R-:W-:-:S05]  /*2a60*/  @!P1 IMAD.WIDE R24, R2, 0xc, R24 ;  /* 0x0000000c02189825 */ /* 0x002fca00078e0218 */
[----:B-----5:R1:W5:Y:S04]  /*2a70*/  @!P1 LDG.E R9, desc[UR58][R24.64] ;  /* 0x0000003a18099981 */ /* 0x020368000c1e1900 */
[----:B------:R1:W5:Y:S01]  /*2a80*/  @!P1 LDG.E R10, desc[UR58][R24.64+0x4] ;  /* 0x0000043a180a9981 */ /* 0x000362000c1e1900 */
[----:B------:R-:W-:-:S03]  /*2a90*/  IADD3 R2, P1, P2, R18, R7, -R28 ;  /* 0x0000000712027210 */ /* 0x000fc60007a3e81c */
[----:B------:R-:W-:Y:S01]  /*2aa0*/  SHFL.IDX PT, R7, R29, R15, 0x1f ;  /* 0x00001f0f1d077589 */ /* 0x000fe200000e0000 */
[----:B------:R-:W-:-:S03]  /*2ab0*/  IADD3.X R18, R17, R6, ~R29, P1, P2 ;  /* 0x0000000611127210 */ /* 0x000fc60000fe4c1d */
[----:B------:R-:W2:Y:S04]  /*2ac0*/  SHFL.IDX PT, R2, R2, R15, 0x1f ;  /* 0x00001f0f02027589 */ /* 0x000ea800000e0000 */
[----:B------:R-:W3:Y:S04]  /*2ad0*/  SHFL.IDX PT, R18, R18, R15, 0x1f ;  /* 0x00001f0f12127589 */ /* 0x000ee800000e0000 */
[----:B------:R1:W4:Y:S04]  /*2ae0*/  SHFL.IDX PT, R6, R28, R15, 0x1f ;  /* 0x00001f0f1c067589 */ /* 0x00032800000e0000 */
[----:B------:R1:W1:Y:S04]  /*2af0*/  SHFL.IDX PT, R5, R5, R15, 0x1f ;  /* 0x00001f0f05057589 */ /* 0x00026800000e0000 */
[----:B------:R1:W1:Y:S01]  /*2b00*/  SHFL.IDX PT, R4, R4, R15, 0x1f ;  /* 0x00001f0f04047589 */ /* 0x00026200000e0000 */
[----:B--2---:R-:W-:-:S02]  /*2b10*/  R2UR UR5, R2 ;  /* 0x00000000020572ca */ /* 0x004fc400000e0000 */
[----:B---3--:R-:W-:-:S15]  /*2b20*/  R2UR UR4, R18 ;  /* 0x00000000120472ca */ /* 0x008fde00000e0000 */
.L_x_11:
[----:B------:R-:W-:Y:S01]  /*2b30*/  ISETP.LE.AND P1, PT, R3, UR6, PT ;  /* 0x0000000603007c0c */ /* 0x000fe2000bf23270 */
[----:B------:R-:W-:Y:S02]  /*2b40*/  IMAD.MOV.U32 R17, RZ, RZ, -0x1 ;  /* 0xffffffffff117424 */ /* 0x000fe400078e00ff */
[----:B------:R-:W-:-:S10]  /*2b50*/  IMAD.MOV.U32 R18, RZ, RZ, -0x1 ;  /* 0xffffffffff127424 */ /* 0x000fd400078e00ff */
[----:B------:R-:W-:Y:S05]  /*2b60*/  @P1 BRA `(.L_x_10) ;  /* 0x0000000400041947 */ /* 0x000fea0003800000 */
[----:B------:R-:W-:Y:S01]  /*2b70*/  UIADD3 UR15, UP2, -UR5, UR10, URZ ;  /* 0x0000000a050f7290 */ /* 0x000fe2000ff5e13f */
[----:B------:R-:W2:Y:S01]  /*2b80*/  S2UR UR19, SR_CTAID.Y ;  /* 0x00000000001379c3 */ /* 0x000ea20000002600 */
[----:B------:R-:W-:Y:S01]  /*2b90*/  ULDC UR17, c[0x0][0x8c0] ;  /* 0x0002300000117ab9 */ /* 0x000fe20000000800 */
[----:B------:R-:W-:Y:S01]  /*2ba0*/  ULDC UR21, c[0x0][0x8b0] ;  /* 0x00022c0000157ab9 */ /* 0x000fe20000000800 */
[----:B------:R-:W-:Y:S01]  /*2bb0*/  UIADD3.X UR11, ~UR4, UR9, URZ, UP2, !UPT ;  /* 0x00000009040b7290 */ /* 0x000fe200097fe53f */
[--C-:B-1----:R-:W-:Y:S01]  /*2bc0*/  SHF.R.U32.HI R25, RZ, UR21, R5.reuse ;  /* 0x00000015ff197c19 */ /* 0x102fe20008011605 */
[----:B------:R-:W-:Y:S01]  /*2bd0*/  ULDC UR20, c[0x0][0x904] ;  /* 0x0002410000147ab9 */ /* 0x000fe20000000800 */
[----:B------:R-:W-:Y:S01]  /*2be0*/  ULDC UR13, c[0x0][0x8a8] ;  /* 0x00022a00000d7ab9 */ /* 0x000fe20000000800 */
[----:B------:R-:W-:Y:S01]  /*2bf0*/  USHF.R.U32.HI UR16, URZ, UR17, UR11 ;  /* 0x000000113f107299 */ /* 0x000fe2000801160b */
[----:B------:R-:W-:Y:S01]  /*2c00*/  SHF.R.U64 R24, R4, UR21, R5 ;  /* 0x0000001504187c19 */ /* 0x000fe20008001205 */
[----:B------:R-:W-:-:S02]  /*2c10*/  USHF.R.U64 UR15, UR15, UR17, UR11 ;  /* 0x000000110f0f7299 */ /* 0x000fc4000800120b */
[----:B------:R-:W-:Y:S02]  /*2c20*/  USHF.R.U32.HI UR14, URZ, UR21, UR16 ;  /* 0x000000153f0e7299 */ /* 0x000fe40008011610 */
[----:B------:R-:W-:Y:S02]  /*2c30*/  UIADD3 UR13, UR13, -0x1, URZ ;  /* 0xffffffff0d0d7890 */ /* 0x000fe4000fffe03f */
[----:B------:R-:W-:Y:S02]  /*2c40*/  USHF.R.U32.HI UR22, URZ, UR20, UR14 ;  /* 0x000000143f167299 */ /* 0x000fe4000801160e */
[----:B------:R-:W-:Y:S02]  /*2c50*/  USHF.R.U64 UR16, UR15, UR21, UR16 ;  /* 0x000000150f107299 */ /* 0x000fe40008001210 */
[----:B------:R-:W-:Y:S02]  /*2c60*/  ULOP3.LUT UR15, UR15, UR13, URZ, 0xc0, !UPT ;  /* 0x0000000d0f0f7292 */ /* 0x000fe4000f8ec03f */
[----:B------:R-:W-:Y:S01]  /*2c70*/  LOP3.LUT R0, R25, UR22, RZ, 0xfc, !PT ;  /* 0x0000001619007c12 */ /* 0x000fe2000f8efcff */
[----:B------:R-:W-:-:S02]  /*2c80*/  USHF.R.U64 UR14, UR16, UR20, UR14 ;  /* 0x00000014100e7299 */ /* 0x000fc4000800120e */
[----:B--2---:R-:W-:Y:S01]  /*2c90*/  USEL UR11, UR40, UR19, !UP3 ;  /* 0x00000013280b7287 */ /* 0x004fe2000d800000 */
[----:B------:R-:W-:-:S13]  /*2ca0*/  ISETP.NE.U32.AND P1, PT, R0, RZ, PT ;  /* 0x000000ff0000720c */ /* 0x000fda0003f25070 */
[----:B------:R-:W-:Y:S05]  /*2cb0*/  @!P1 BRA `(.L_x_22) ;  /* 0x0000000000149947 */ /* 0x000fea0003800000 */
[----:B------:R-:W-:-:S07]  /*2cc0*/  MOV R12, 0x2ce0 ;  /* 0x00002ce0000c7802 */ /* 0x000fce0000000f00 */
[----:B----45:R-:W-:Y:S05]  /*2cd0*/  CALL.REL.NOINC `($__internal_0_$__cuda_sm20_div_u64) ;  /* 0x000000a800dc7944 */ /* 0x030fea0003c00000 */
[----:B------:R-:W-:-:S04]  /*2ce0*/  IMAD.MOV R12, RZ, RZ, -R0 ;  /* 0x000000ffff0c7224 */ /* 0x000fc800078e0a00 */
[----:B------:R-:W-:Y:S01]  /*2cf0*/  IMAD R12, R24, R12, UR14 ;  /* 0x0000000e180c7e24 */ /* 0x000fe2000f8e020c */
[----:B------:R-:W-:Y:S06]  /*2d00*/  BRA `(.L_x_23) ;  /* 0x0000000000507947 */ /* 0x000fec0003800000 */
.L_x_22:
[----:B------:R-:W1:Y:S01]  /*2d10*/  I2F.U32.RP R0, R24 ;  /* 0x0000001800007306 */ /* 0x000e620000209000 */
[----:B------:R-:W-:-:S07]  /*2d20*/  ISETP.NE.U32.AND P3, PT, R24, RZ, PT ;  /* 0x000000ff1800720c */ /* 0x000fce0003f65070 */
[----:B-1----:R-:W1:Y:S02]  /*2d30*/  MUFU.RCP R0, R0 ;  /* 0x0000000000007308 */ /* 0x002e640000001000 */
[----:B-1----:R-:W-:-:S06]  /*2d40*/  VIADD R2, R0, 0xffffffe ;  /* 0x0ffffffe00027836 */ /* 0x002fcc0000000000 */
[----:B------:R1:W2:Y:S02]  /*2d50*/  F2I.FTZ.U32.TRUNC.NTZ R3, R2 ;  /* 0x0000000200037305 */ /* 0x0002a4000021f000 */
[----:B-1----:R-:W-:Y:S02]  /*2d60*/  IMAD.MOV.U32 R2, RZ, RZ, RZ ;  /* 0x000000ffff027224 */ /* 0x002fe400078e00ff */
[----:B--2---:R-:W-:-:S04]  /*2d70*/  IMAD.MOV R15, RZ, RZ, -R3 ;  /* 0x000000ffff0f7224 */ /* 0x004fc800078e0a03 */
[----:B------:R-:W-:-:S04]  /*2d80*/  IMAD R15, R15, R24, RZ ;  /* 0x000000180f0f7224 */ /* 0x000fc800078e02ff */
[----:B------:R-:W-:-:S06]  /*2d90*/  IMAD.HI.U32 R3, R3, R15, R2 ;  /* 0x0000000f03037227 */ /* 0x000fcc00078e0002 */
[----:B------:R-:W-:-:S04]  /*2da0*/  IMAD.HI.U32 R0, R3, UR14, RZ ;  /* 0x0000000e03007c27 */ /* 0x000fc8000f8e00ff */
[----:B------:R-:W-:-:S04]  /*2db0*/  IMAD.MOV R3, RZ, RZ, -R0 ;  /* 0x000000ffff037224 */ /* 0x000fc800078e0a00 */
[----:B------:R-:W-:-:S05]  /*2dc0*/  IMAD R3, R24, R3, UR14 ;  /* 0x0000000e18037e24 */ /* 0x000fca000f8e0203 */
[----:B------:R-:W-:-:S13]  /*2dd0*/  ISETP.GE.U32.AND P1, PT, R3, R24, PT ;  /* 0x000000180300720c */ /* 0x000fda0003f26070 */
[----:B------:R-:W-:Y:S02]  /*2de0*/  @P1 IMAD.IADD R3, R3, 0x1, -R24 ;  /* 0x0000000103031824 */ /* 0x000fe400078e0a18 */
[----:B------:R-:W-:-:S03]  /*2df0*/  @P1 VIADD R0, R0, 0x1 ;  /* 0x0000000100001836 */ /* 0x000fc60000000000 */
[----:B------:R-:W-:-:S13]  /*2e00*/  ISETP.GE.U32.AND P2, PT, R3, R24, PT ;  /* 0x000000180300720c */ /* 0x000fda0003f46070 */
[----:B------:R-:W-:Y:S01]  /*2e10*/  @P2 VIADD R0, R0, 0x1 ;  /* 0x0000000100002836 */ /* 0x000fe20000000000 */
[----:B------:R-:W-:-:S05]  /*2e20*/  @!P3 LOP3.LUT R0, RZ, R24, RZ, 0x33, !PT ;  /* 0x00000018ff00b212 */ /* 0x000fca00078e33ff */
[----:B------:R-:W-:-:S04]  /*2e30*/  IMAD.MOV R12, RZ, RZ, -R0 ;  /* 0x000000ffff0c7224 */ /* 0x000fc800078e0a00 */
[----:B------:R-:W-:-:S07]  /*2e40*/  IMAD R12, R24, R12, UR14 ;  /* 0x0000000e180c7e24 */ /* 0x000fce000f8e020c */
.L_x_23:
[----:B------:R-:W1:Y:S01]  /*2e50*/  LDC R15, c[0x0][0x8a8] ;  /* 0x00022a00ff0f7b82 */ /* 0x000e620000000800 */
[----:B------:R-:W-:Y:S01]  /*2e60*/  ULDC UR14, c[0x0][0x904] ;  /* 0x00024100000e7ab9 */ /* 0x000fe20000000800 */
[----:B------:R-:W-:Y:S01]  /*2e70*/  UMOV UR13, 0xffffffff ;  /* 0xffffffff000d7882 */ /* 0x000fe20000000000 */
[----:B------:R-:W-:Y:S01]  /*2e80*/  PLOP3.LUT P1, PT, PT, PT, UP3, 0x80, 0x0 ;  /* 0x000000000000781c */ /* 0x000fe20003f2f038 */
[----:B------:R-:W-:-:S04]  /*2e90*/  USHF.L.U32 UR13, UR13, UR14, URZ ;  /* 0x0000000e0d0d7299 */ /* 0x000fc8000800063f */
[----:B------:R-:W2:Y:S02]  /*2ea0*/  LDC R17, c[0x0][0x8b8] ;  /* 0x00022e00ff117b82 */ /* 0x000ea40000000800 */
[----:B------:R-:W-:Y:S01]  /*2eb0*/  LOP3.LUT R2, RZ, UR13, RZ, 0x33, !PT ;  /* 0x0000000dff027c12 */ /* 0x000fe2000f8e33ff */
[----:B------:R-:W-:Y:S02]  /*2ec0*/  UMOV UR13, 0x1 ;  /* 0x00000001000d7882 */ /* 0x000fe40000000000 */
[----:B------:R-:W-:Y:S01]  /*2ed0*/  USHF.L.U32 UR13, UR13, UR14, URZ ;  /* 0x0000000e0d0d7299 */ /* 0x000fe2000800063f */
[----:B------:R-:W-:Y:S02]  /*2ee0*/  LOP3.LUT R3, R2, UR16, RZ, 0xc0, !PT ;  /* 0x0000001002037c12 */ /* 0x000fe4000f8ec0ff */
[----:B------:R-:W-:Y:S02]  /*2ef0*/  @P1 IMAD.U32 R18, RZ, RZ, UR6 ;  /* 0x00000006ff121e24 */ /* 0x000fe4000f8e00ff */
[----:B------:R-:W-:-:S02]  /*2f00*/  @!P1 IMAD.U32 R18, RZ, RZ, UR6 ;  /* 0x00000006ff129e24 */ /* 0x000fc4000f8e00ff */
[----:B------:R-:W-:Y:S02]  /*2f10*/  IMAD R0, R0, UR13, R3 ;  /* 0x0000000d00007c24 */ /* 0x000fe4000f8e0203 */
[----:B-1----:R-:W-:-:S04]  /*2f20*/  IMAD R12, R12, R15, UR15 ;  /* 0x0000000f0c0c7e24 */ /* 0x002fc8000f8e020f */
[----:B------:R-:W-:Y:S02]  /*2f30*/  @P1 IMAD.MOV.U32 R16, RZ, RZ, R12 ;  /* 0x000000ffff101224 */ /* 0x000fe400078e000c */
[----:B--2---:R-:W-:Y:S01]  /*2f40*/  IMAD R17, R0, R17, UR11 ;  /* 0x0000000b00117e24 */ /* 0x004fe2000f8e0211 */
[----:B------:R-:W-:-:S03]  /*2f50*/  UMOV UR11, 0x1 ;  /* 0x00000001000b7882 */ /* 0x000fc60000000000 */
[----:B------:R-:W-:Y:S02]  /*2f60*/  @!P1 IMAD.MOV.U32 R16, RZ, RZ, R17 ;  /* 0x000000ffff109224 */ /* 0x000fe400078e0011 */
[----:B------:R-:W-:-:S07]  /*2f70*/  @!P1 IMAD.MOV.U32 R17, RZ, RZ, R12 ;  /* 0x000000ffff119224 */ /* 0x000fce00078e000c */
.L_x_10:
[----:B------:R-:W-:-:S13]  /*2f80*/  ISETP.NE.AND P1, PT, RZ, UR11, PT ;  /* 0x0000000bff007c0c */ /* 0x000fda000bf25270 */
[----:B------:R-:W-:Y:S05]  /*2f90*/  @!P1 EXIT ;  /* 0x000000000000994d */ /* 0x000fea0003800000 */
[----:B-1----:R-:W1:Y:S02]  /*2fa0*/  LDC.64 R24, c[0x0][0x290] ;  /* 0x0000a400ff187b82 */ /* 0x002e640000000a00 */
[----:B-1----:R-:W-:-:S05]  /*2fb0*/  IMAD.WIDE R24, R18, 0xc, R24 ;  /* 0x0000000c12187825 */ /* 0x002fca00078e0218 */
[----:B------:R1:W5:Y:S04]  /*2fc0*/  LDG.E R2, desc[UR58][R24.64] ;  /* 0x0000003a18027981 */ /* 0x000368000c1e1900 */
[----:B------:R1:W5:Y:S04]  /*2fd0*/  LDG.E R0, desc[UR58][R24.64+0x4] ;  /* 0x0000043a18007981 */ /* 0x000368000c1e1900 */
[----:B------:R1:W5:Y:S01]  /*2fe0*/  LDG.E R36, desc[UR58][R24.64+0x8] ;  /* 0x0000083a18247981 */ /* 0x000362000c1e1900 */
[----:B------:R-:W-:Y:S01]  /*2ff0*/  PLOP3.LUT P1, PT, PT, PT, UP1, 0x80, 0x0 ;  /* 0x000000000000781c */ /* 0x000fe20003f2f018 */
[----:B------:R-:W2:Y:S01]  /*3000*/  S2UR UR41, SR_CgaCtaId ;  /* 0x00000000002979c3 */ /* 0x000ea20000008800 */
[----:B------:R-:W-:-:S11]  /*3010*/  SHF.R.S32.HI R3, RZ, 0x1f, R18 ;  /* 0x0000001fff037819 */ /* 0x000fd60000011412 */
[----:B-1----:R-:W-:Y:S05]  /*3020*/  @!P1 BRA `(.L_x_24) ;  /* 0x0000003c003c9947 */ /* 0x002fea0003800000 */
[----:B------:R-:W-:-:S06]  /*3030*/  UISETP.GT.U32.AND UP0, UPT, UR18, 0x1, UPT ;  /* 0x000000011200788c */ /* 0x000fcc000bf04070 */
[----:B------:R-:W-:-:S13]  /*3040*/  PLOP3.LUT P0, PT, PT, PT, UP0, 0x80, 0x0 ;  /* 0x000000000000781c */ /* 0x000fda0003f0f008 */
[----:B--2---:R-:W-:Y:S05]  /*3050*/  @P0 EXIT ;  /* 0x000000000000094d */ /* 0x004fea0003800000 */
.L_x_25:
[----:B------:R-:W-:-:S08]  /*3060*/  NOP ;  /* 0x0000000000007918 */ /* 0x000fd00000000000 */
[----:B------:R-:W1:Y:S02]  /*3070*/  USETMAXREG.TRY_ALLOC.CTAPOOL UP0, 0xe8 ;  /* 0x000000e8000079c8 */ /* 0x000e640008000600 */
[----:B-1----:R-:W-:-:S13]  /*3080*/  PLOP3.LUT P0, PT, PT, PT, UP0, 0x80, 0x0 ;  /* 0x000000000000781c */ /* 0x002fda0003f0f008 */
[----:B------:R-:W-:Y:S05]  /*3090*/  @!P0 BRA `(.L_x_25) ;  /* 0xfffffffc00f08947 */ /* 0x000fea000383ffff */
[----:B------:R-:W1:Y:S01]  /*30a0*/  SHFL.IDX PT, R13, R13, RZ, 0x1f ;  /* 0x00001fff0d0d7589 */ /* 0x000e6200000e0000 */
[----:B------:R-:W2:Y:S01]  /*30b0*/  S2UR UR4, SR_CTAID.Y ;  /* 0x00000000000479c3 */ /* 0x000ea20000002600 */
[----:B------:R-:W-:Y:S01]  /*30c0*/  UMOV UR60, URZ ;  /* 0x0000003f003c7c82 */ /* 0x000fe20008000000 */
[----:B------:R-:W-:Y:S01]  /*30d0*/  UMOV UR61, URZ ;  /* 0x0000003f003d7c82 */ /* 0x000fe20008000000 */
[----:B-1----:R-:W-:Y:S01]  /*30e0*/  LOP3.LUT P0, RZ, R13, 0x3, RZ, 0xc0, !PT ;  /* 0x000000030dff7812 */ /* 0x002fe2000780c0ff */
[----:B--2---:R-:W-:-:S12]  /*30f0*/  UIMAD UR4, UR4, UR39, UR40 ;  /* 0x00000027040472a4 */ /* 0x004fd8000f8e0228 */
[----:B------:R-:W-:Y:S05]  /*3100*/  @P0 BRA `(.L_x_26) ;  /* 0x0000000000a40947 */ /* 0x000fea0003800000 */
[----:B------:R-:W-:Y:S01]  /*3110*/  ELECT P0, URZ, PT ;  /* 0x00000000003f782f */ /* 0x000fe20003800000 */
[----:B------:R-:W-:-:S12]  /*3120*/  BSSY B0, `(.L_x_27) ;  /* 0x0000020000007945 */ /* 0x000fd80003800000 */
[----:B------:R-:W-:Y:S05]  /*3130*/  @!P0 BRA `(.L_x_28) ;  /* 0x0000000000788947 */ /* 0x000fea0003800000 */
[----:B------:R-:W1:Y:S01]  /*3140*/  S2UR UR6, SR_CgaCtaId ;  /* 0x00000000000679c3 */ /* 0x000e620000008800 */
[----:B------:R-:W-:Y:S01]  /*3150*/  UISETP.NE.AND UP0, UPT, UR12, 0x1, UPT ;  /* 0x000000010c00788c */ /* 0x000fe2000bf05270 */
[----:B------:R-:W-:-:S06]  /*3160*/  UMOV UR5, 0x400 ;  /* 0x0000040000057882 */ /* 0x000fcc0000000000 */
[----:B------:R-:W2:Y:S08]  /*3170*/  LDC.64 R4, c[0x0][0x700] ;  /* 0x0001c000ff047b82 */ /* 0x000eb00000000a00 */
[----:B----4-:R-:W2:Y:S08]  /*3180*/  LDC.64 R6, c[0x0][0x708] ;  /* 0x0001c200ff067b82 */ /* 0x010eb00000000a00 */
[----:B-----5:R-:W3:Y:S01]  /*3190*/  LDC.64 R8, c[0x0][0x710] ;  /* 0x0001c400ff087b82 */ /* 0x020ee20000000a00 */
[----:B-1----:R-:W-:-:S04]  /*31a0*/  ULEA UR5, UR6, UR5, 0x18 ;  /* 0x0000000506057291 */ /* 0x002fc8000f8ec03f */
[----:B------:R-:W-:Y:S02]  /*31b0*/  UIADD3 UR6, UR5, 0x80, URZ ;  /* 0x0000008005067890 */ /* 0x000fe4000fffe03f */
[----:B------:R-:W-:Y:S01]  /*31c0*/  @!UP0 UIADD3 UR6, UR5, URZ, URZ ;  /* 0x0000003f05068290 */ /* 0x000fe2000fffe03f */
[----:B------:R-:W3:Y:S08]  /*31d0*/  LDC.64 R10, c[0x0][0x718] ;  /* 0x0001c600ff0a7b82 */ /* 0x000ef00000000a00 */
[----:B------:R-:W1:Y:S01]  /*31e0*/  LDC.64 R24, c[0x0][0x720] ;  /* 0x0001c800ff187b82 */ /* 0x000e620000000a00 */
[----:B--2---:R2:W-:Y:S07]  /*31f0*/  STS.128 [UR6+0x38800], R4 ;  /* 0x03880004ff007988 */ /* 0x0045ee0008000c06 */
[----:B------:R-:W1:Y:S08]  /*3200*/  LDC.64 R26, c[0x0][0x728] ;  /* 0x0001ca00ff1a7b82 */ /* 0x000e700000000a00 */
[----:B------:R-:W4:Y:S01]  /*3210*/  LDC.64 R28, c[0x0][0x730] ;  /* 0x0001cc00ff1c7b82 */ /* 0x000f220000000a00 */
[----:B---3--:R2:W-:Y:S07]  /*3220*/  STS.128 [UR6+0x38810], R8 ;  /* 0x03881008ff007988 */ /* 0x0085ee0008000c06 */
[----:B------:R-:W4:Y:S08]  /*3230*/  LDC.64 R30, c[0x0][0x738] ;  /* 0x0001ce00ff1e7b82 */ /* 0x000f300000000a00 */
[----:B------:R-:W3:Y:S01]  /*3240*/  LDC.64 R32, c[0x0][0x740] ;  /* 0x0001d000ff207b82 */ /* 0x000ee20000000a00 */
[----:B-1----:R2:W-:Y:S07]  /*3250*/  STS.128 [UR6+0x38820], R24 ;  /* 0x03882018ff007988 */ /* 0x0025ee0008000c06 */
[----:B------:R-:W3:Y:S08]  /*3260*/  LDC.64 R34, c[0x0][0x748] ;  /* 0x0001d200ff227b82 */ /* 0x000ef00000000a00 */
[----:B------:R-:W1:Y:S01]  /*3270*/  LDC.64 R36, c[0x0][0x750] ;  /* 0x0001d400ff247b82 */ /* 0x000e620000000a00 */
[----:B----4-:R2:W-:Y:S07]  /*3280*/  STS.128 [UR6+0x38830], R28 ;  /* 0x0388301cff007988 */ /* 0x0105ee0008000c06 */
[----:B------:R-:W1:Y:S08]  /*3290*/  LDC.64 R38, c[0x0][0x758] ;  /* 0x0001d600ff267b82 */ /* 0x000e700000000a00 */
[----:B------:R-:W4:Y:S01]  /*32a0*/  LDC.64 R40, c[0x0][0x760] ;  /* 0x0001d800ff287b82 */ /* 0x000f220000000a00 */
[----:B---3--:R2:W-:Y:S07]  /*32b0*/  STS.128 [UR6+0x38840], R32 ;  /* 0x03884020ff007988 */ /* 0x0085ee0008000c06 */
[----:B------:R-:W4:Y:S08]  /*32c0*/  LDC.64 R42, c[0x0][0x768] ;  /* 0x0001da00ff2a7b82 */ /* 0x000f300000000a00 */
[----:B------:R-:W3:Y:S01]  /*32d0*/  LDC.64 R44, c[0x0][0x770] ;  /* 0x0001dc00ff2c7b82 */ /* 0x000ee20000000a00 */
[----:B-1----:R2:W-:Y:S07]  /*32e0*/  STS.128 [UR6+0x38850], R36 ;  /* 0x03885024ff007988 */ /* 0x0025ee0008000c06 */
[----:B------:R-:W3:Y:S01]  /*32f0*/  LDC.64 R46, c[0x0][0x778] ;  /* 0x0001de00ff2e7b82 */ /* 0x000ee20000000a00 */
[----:B----4-:R2:W-:Y:S04]  /*3300*/  STS.128 [UR6+0x38860], R40 ;  /* 0x03886028ff007988 */ /* 0x0105e80008000c06 */
[----:B---3--:R2:W-:Y:S02]  /*3310*/  STS.128 [UR6+0x38870], R44 ;  /* 0x0388702cff007988 */ /* 0x0085e40008000c06 */
.L_x_28:
[----:B------:R-:W-:Y:S05]  /*3320*/  BSYNC B0 ;  /* 0x0000000000007941 */ /* 0x000fea0003800000 */
.L_x_27:
[----:B------:R-:W-:Y:S01]  /*3330*/  UISETP.NE.AND UP0, UPT, UR12, 0x1, UPT ;  /* 0x000000010c00788c */ /* 0x000fe2000bf05270 */
[----:B------:R-:W-:Y:S01]  /*3340*/  NOP ;  /* 0x0000000000007918 */ /* 0x000fe20000000000 */
[----:B------:R-:W-:Y:S01]  /*3350*/  ULDC UR5, c[0x0][0x884] ;  /* 0x0002210000057ab9 */ /* 0x000fe20000000800 */
[----:B------:R-:W-:Y:S01]  /*3360*/  ULDC.64 UR60, c[0x0][0x800] ;  /* 0x00020000003c7ab9 */ /* 0x000fe20000000a00 */
[----:B------:R-:W-:-:S04]  /*3370*/  USEL UR5, UR5, URZ, UP0 ;  /* 0x0000003f05057287 */ /* 0x000fc80008000000 */
[----:B------:R-:W-:-:S04]  /*3380*/  UIADD3 UR5, UR4, UR5, URZ ;  /* 0x0000000504057290 */ /* 0x000fc8000fffe03f */
[----:B------:R-:W-:-:S12]  /*3390*/  UIMAD.WIDE UR60, UR5, 0x80, UR60 ;  /* 0x00000080053c78a5 */ /* 0x000fd8000f8e023c */
.L_x_26:
[----:B------:R-:W-:-:S13]  /*33a0*/  ISETP.NE.AND P0, PT, RZ, UR54, PT ;  /* 0x00000036ff007c0c */ /* 0x000fda000bf05270 */
[----:B------:R-:W-:Y:S05]  /*33b0*/  @P0 BRA `(.L_x_29) ;  /* 0x00000004001c0947 */ /* 0x000fea0003800000 */
[----:B------:R-:W-:Y:S01]  /*33c0*/  ELECT P0, URZ, PT ;  /* 0x00000000003f782f */ /* 0x000fe20003800000 */
[----:B------:R-:W-:-:S12]  /*33d0*/  BSSY B0, `(.L_x_30) ;  /* 0x0000030000007945 */ /* 0x000fd80003800000 */
[----:B------:R-:W-:Y:S05]  /*33e0*/  @!P0 BRA `(.L_x_31) ;  /* 0x0000000000b88947 */ /* 0x000fea0003800000 */
[C---:B--2---:R-:W-:Y:S01]  /*33f0*/  IMAD.SHL.U32 R4, R18.reuse, 0x8, RZ ;  /* 0x0000000812047824 */ /* 0x044fe200078e00ff */
[----:B------:R-:W-:Y:S01]  /*3400*/  ULDC.64 UR4, c[0x0][0x820] ;  /* 0x0002080000047ab9 */ /* 0x000fe20000000a00 */
[----:B------:R-:W-:-:S03]  /*3410*/  SHF.L.U64.HI R3, R18, 0x3, R3 ;  /* 0x0000000312037819 */ /* 0x000fc60000010203 */
[----:B----4-:R-:W-:-:S04]  /*3420*/  IADD3 R6, P0, R4, UR4, RZ ;  /* 0x0000000404067c10 */ /* 0x010fc8000ff1e0ff */
[----:B------:R-:W-:Y:S01]  /*3430*/  IADD3.X R7, R3, UR5, RZ, P0, !PT ;  /* 0x0000000503077c10 */ /* 0x000fe200087fe4ff */
[----:B------:R-:W-:-:S05]  /*3440*/  ULDC.64 UR4, c[0x0][0x818] ;  /* 0x0002060000047ab9 */ /* 0x000fca0000000a00 */
[----:B------:R-:W2:Y:S01]  /*3450*/  LDG.E.64 R6, desc[UR58][R6.64] ;  /* 0x0000003a06067981 */ /* 0x000ea2000c1e1b00 */
[----:B------:R-:W-:-:S04]  /*3460*/  IADD3 R4, P0, R4, UR4, RZ ;  /* 0x0000000404047c10 */ /* 0x000fc8000ff1e0ff */
[----:B------:R-:W-:-:S06]  /*3470*/  IADD3.X R5, R3, UR5, RZ, P0, !PT ;  /* 0x0000000503057c10 */ /* 0x000fcc00087fe4ff */
[----:B------:R-:W3:Y:S01]  /*3480*/  LDG.E.64 R4, desc[UR58][R4.64] ;  /* 0x0000003a04047981 */ /* 0x000ee2000c1e1b00 */
[----:B------:R-:W1:Y:S01]  /*3490*/  S2UR UR5, SR_CgaCtaId ;  /* 0x00000000000579c3 */ /* 0x000e620000008800 */
[----:B------:R-:W-:Y:S01]  /*34a0*/  UISETP.NE.AND UP0, UPT, UR12, 0x1, UPT ;  /* 0x000000010c00788c */ /* 0x000fe2000bf05270 */
[----:B-----5:R-:W-:Y:S01]  /*34b0*/  VIADD R9, R0, 0xffffffff ;  /* 0xffffffff00097836 */ /* 0x020fe20000000000 */
[----:B------:R-:W-:Y:S01]  /*34c0*/  UMOV UR4, 0x400 ;  /* 0x0000040000047882 */ /* 0x000fe20000000000 */
[----:B------:R-:W-:Y:S01]  /*34d0*/  CS2R R10, SRZ ;  /* 0x00000000000a7805 */ /* 0x000fe2000001ff00 */
[----:B-1----:R-:W-:-:S04]  /*34e0*/  ULEA UR4, UR5, UR4, 0x18 ;  /* 0x0000000405047291 */ /* 0x002fc8000f8ec03f */
[----:B------:R-:W-:-:S03]  /*34f0*/  UIADD3 UR5, UR4, 0x80, URZ ;  /* 0x0000008004057890 */ /* 0x000fc6000fffe03f */
[----:B------:R-:W-:-:S04]  /*3500*/  @!UP0 UIADD3 UR5, UR4, URZ, URZ ;  /* 0x0000003f04058290 */ /* 0x000fc8000fffe03f */
[----:B------:R-:W-:-:S05]  /*3510*/  UIADD3 UR4, UR5, 0x38800, URZ ;  /* 0x0003880005047890 */ /* 0x000fca000fffe03f */
[----:B------:R-:W1:Y:S01]  /*3520*/  LDS R3, [UR5+0x3881c] ;  /* 0x03881c05ff037984 */ /* 0x000e620008000800 */
[----:B------:R-:W-:-:S03]  /*3530*/  IMAD.U32 R20, RZ, RZ, UR4 ;  /* 0x00000004ff147e24 */ /* 0x000fc6000f8e00ff */
[----:B------:R-:W-:Y:S02]  /*3540*/  STS [UR5+0x38830], RZ ;  /* 0x038830ffff007988 */ /* 0x000fe40008000805 */
[----:B------:R-:W-:-:S05]  /*3550*/  SHF.R.U64 R20, R20, 0x4, RZ ;  /* 0x0000000414147819 */ /* 0x000fca00000012ff */
[----:B------:R-:W-:Y:S04]  /*3560*/  STS [UR5+0x38810], R20 ;  /* 0x03881014ff007988 */ /* 0x000fe80008000805 */
[----:B------:R-:W-:Y:S01]  /*3570*/  STS [UR5+0x38814], R20 ;  /* 0x03881414ff007988 */ /* 0x000fe20008000805 */
[C---:B--2---:R-:W-:Y:S01]  /*3580*/  SHF.L.U64.HI R13, R6.reuse, 0x1, R7 ;  /* 0x00000001060d7819 */ /* 0x044fe20000010207 */
[----:B------:R-:W-:-:S03]  /*3590*/  IMAD.SHL.U32 R6, R6, 0x2, RZ ;  /* 0x0000000206067824 */ /* 0x000fc600078e00ff */
[----:B------:R-:W-:Y:S02]  /*35a0*/  LOP3.LUT R13, R13, 0x1fffffff, RZ, 0xc0, !PT ;  /* 0x1fffffff0d0d7812 */ /* 0x000fe400078ec0ff */
[----:B------:R-:W-:Y:S02]  /*35b0*/  LOP3.LUT R0, R6, 0xfffffffe, RZ, 0xc0, !PT ;  /* 0xfffffffe06007812 */ /* 0x000fe400078ec0ff */
[--C-:B------:R-:W-:Y:S02]  /*35c0*/  SHF.R.U32.HI R8, RZ, 0x4, R13.reuse ;  /* 0x00000004ff087819 */ /* 0x100fe4000001160d */
[----:B------:R-:W-:Y:S01]  /*35d0*/  SHF.R.U64 R0, R0, 0x4, R13 ;  /* 0x0000000400007819 */ /* 0x000fe2000000120d */
[----:B---3--:R-:W-:Y:S01]  /*35e0*/  STS.64 [UR5+0x38800], R4 ;  /* 0x03880004ff007988 */ /* 0x008fe20008000a05 */
[----:B-1----:R-:W-:-:S03]  /*35f0*/  LOP3.LUT R3, R3, 0xf, R8, 0xb8, !PT ;  /* 0x0000000f03037812 */ /* 0x002fc600078eb808 */
[----:B------:R-:W-:Y:S04]  /*3600*/  STS [UR5+0x3880c], R0 ;  /* 0x03880c00ff007988 */ /* 0x000fe80008000805 */
[----:B------:R-:W-:Y:S04]  /*3610*/  STS [UR5+0x3881c], R3 ;  /* 0x03881c03ff007988 */ /* 0x000fe80008000805 */
[----:B------:R-:W1:Y:S02]  /*3620*/  LDS R7, [UR5+0x3881c] ;  /* 0x03881c05ff077984 */ /* 0x000e640008000800 */
[----:B-1----:R-:W-:-:S05]  /*3630*/  LOP3.LUT R7, R7, 0xf0, RZ, 0xb8, !PT ;  /* 0x000000f007077812 */ /* 0x002fca00078eb8ff */
[----:B------:R-:W-:Y:S04]  /*3640*/  STS [UR5+0x3881c], R7 ;  /* 0x03881c07ff007988 */ /* 0x000fe80008000805 */
[----:B------:R-:W1:Y:S02]  /*3650*/  LDS R8, [UR5+0x3881c] ;  /* 0x03881c05ff087984 */ /* 0x000e640008000800 */
[----:B-1----:R-:W-:Y:S01]  /*3660*/  LOP3.LUT R21, R8, 0xf00, RZ, 0xb8, !PT ;  /* 0x00000f0008157812 */ /* 0x002fe200078eb8ff */
[----:B------:R-:W-:-:S04]  /*3670*/  VIADD R8, R2, 0xffffffff ;  /* 0xffffffff02087836 */ /* 0x000fc80000000000 */
[----:B------:R-:W-:Y:S04]  /*3680*/  STS.64 [UR5+0x38818], R20 ;  /* 0x03881814ff007988 */ /* 0x000fe80008000a05 */
[----:B------:R-:W1:Y:S04]  /*3690*/  LDS R12, [UR5+0x3881c] ;  /* 0x03881c05ff0c7984 */ /* 0x000e680008000800 */
[----:B------:R3:W-:Y:S01]  /*36a0*/  STS.128 [UR5+0x38820], R8 ;  /* 0x03882008ff007988 */ /* 0x0007e20008000c05 */
[----:B-1----:R-:W-:-:S05]  /*36b0*/  LOP3.LUT R12, R12, 0xf000, RZ, 0xb8, !PT ;  /* 0x0000f0000c0c7812 */ /* 0x002fca00078eb8ff */
[----:B------:R3:W-:Y:S02]  /*36c0*/  STS [UR5+0x3881c], R12 ;  /* 0x03881c0cff007988 */ /* 0x0007e40008000805 */
.L_x_31:
[----:B------:R-:W-:Y:S05]  /*36d0*/  BSYNC B0 ;  /* 0x0000000000007941 */ /* 0x000fea0003800000 */
.L_x_30:
[----:B------:R-:W-:Y:S01]  /*36e0*/  ELECT P0, URZ, PT ;  /* 0x00000000003f782f */ /* 0x000fe20003800000 */
[----:B------:R-:W-:Y:S01]  /*36f0*/  NOP ;  /* 0x0000000000007918 */ /* 0x000fe20000000000 */
[----:B------:R-:W-:Y:S11]  /*3700*/  BSSY B0, `(.L_x_32) ;  /* 0x0000004000007945 */ /* 0x000ff60003800000 */
[----:B------:R-:W-:Y:S05]  /*3710*/  @!P0 BRA `(.L_x_33) ;  /* 0x0000000000088947 */ /* 0x000fea0003800000 */
[----:B------:R0:W-:Y:S01]  /*3720*/  UTMACMDFLUSH ;  /* 0x00000000000079b7 */ /* 0x0001e20000000000 */
[----:B------:R-:W-:-:S04]  /*3730*/  DEPBAR.LE SB0, 0x0 ;  /* 0x000080000000791a */ /* 0x000fc80000000000 */
.L_x_33:
[----:B------:R-:W-:Y:S05]  /*3740*/  BSYNC B0 ;  /* 0x0000000000007941 */ /* 0x000fea0003800000 */
.L_x_32:
[----:B------:R-:W1:Y:S01]  /*3750*/  S2UR UR5, SR_CgaCtaId ;  /* 0x00000000000579c3 */ /* 0x000e620000008800 */
[----:B-----5:R-:W2:Y:S01]  /*3760*/  S2R R0, SR_LANEID ;  /* 0x0000000000007919 */ /* 0x020ea20000000000 */
[----:B------:R-:W-:Y:S01]  /*3770*/  UISETP.NE.AND UP0, UPT, UR12, 0x1, UPT ;  /* 0x000000010c00788c */ /* 0x000fe2000bf05270 */
[----:B------:R-:W-:Y:S02]  /*3780*/  UMOV UR4, 0x400 ;  /* 0x0000040000047882 */ /* 0x000fe40000000000 */
[----:B-1----:R-:W-:-:S04]  /*3790*/  ULEA UR4, UR5, UR4, 0x18 ;  /* 0x0000000405047291 */ /* 0x002fc8000f8ec03f */
[----:B------:R-:W-:-:S04]  /*37a0*/  UIADD3 UR5, UR4, 0x80, URZ ;  /* 0x0000008004057890 */ /* 0x000fc8000fffe03f */
[----:B------:R-:W-:Y:S01]  /*37b0*/  @!UP0 UIADD3 UR5, UR4, URZ, URZ ;  /* 0x0000003f04058290 */ /* 0x000fe2000fffe03f */
[----:B--2---:R-:W-:-:S05]  /*37c0*/  IMAD.SHL.U32 R0, R0, 0x4, RZ ;  /* 0x0000000400007824 */ /* 0x004fca00078e00ff */
[----:B------:R-:W-:Y:S01]  /*37d0*/  IMAD.U32 R3, RZ, RZ, UR5 ;  /* 0x00000005ff037e24 */ /* 0x000fe2000f8e00ff */
[----:B------:R-:W-:-:S04]  /*37e0*/  IADD3 R2, P0, R0, UR60, RZ ;  /* 0x0000003c00027c10 */ /* 0x000fc8000ff1e0ff */
[----:B------:R-:W-:Y:S01]  /*37f0*/  IADD3 R4, R0, 0x38800, R3 ;  /* 0x0003880000047810 */ /* 0x000fe20007ffe003 */
[----:B------:R-:W-:-:S04]  /*3800*/  IMAD.X R3, RZ, RZ, UR61, P0 ;  /* 0x0000003dff037e24 */ /* 0x000fc800080e06ff */
[----:B------:R-:W1:Y:S04]  /*3810*/  LDS R5, [R4] ;  /* 0x0000000004057984 */ /* 0x000e680000000800 */
[----:B-1----:R1:W5:Y:S02]  /*3820*/  ATOMG.E.EXCH.STRONG.GPU PT, RZ, [R2], R5 ;  /* 0x0000000502ff73a8 */ /* 0x00236400041ee100 */
.L_x_29:
[----:B------:R-:W-:Y:S01]  /*3830*/  LEA.HI R14, R14, R19, RZ, 0x8 ;  /* 0x000000130e0e7211 */ /* 0x000fe200078f40ff */
[----:B------:R-:W3:Y:S01]  /*3840*/  S2UR UR42, SR_CgaCtaId ;  /* 0x00000000002a79c3 */ /* 0x000ee20000008800 */
[----:B------:R-:W-:Y:S01]  /*3850*/  UISETP.NE.AND UP0, UPT, UR12, 0x1, UPT ;  /* 0x000000010c00788c */ /* 0x000fe2000bf05270 */
[----:B------:R-:W-:Y:S01]  /*3860*/  IMAD.MOV.U32 R92, RZ, RZ, 0x1 ;  /* 0x00000001ff5c7424 */ /* 0x000fe200078e00ff */
[----:B------:R-:W-:Y:S01]  /*3870*/  LOP3.LUT R14, R14, 0xffffff00, RZ, 0xc0, !PT ;  /* 0xffffff000e0e7812 */ /* 0x000fe200078ec0ff */
[----:B------:R-:W-:Y:S01]  /*3880*/  UMOV UR43, 0x400 ;  /* 0x00000400002b7882 */ /* 0x000fe20000000000 */
[----:B------:R-:W-:Y:S01]  /*3890*/  IMAD.MOV.U32 R93, RZ, RZ, RZ ;  /* 0x000000ffff5d7224 */ /* 0x000fe200078e00ff */
[----:B------:R-:W-:Y:S02]  /*38a0*/  ULOP3.LUT UR50, UR52, 0x1, URZ, 0xfc, !UPT ;  /* 0x0000000134327892 */ /* 0x000fe4000f8efc3f */
[----:B------:R-:W-:Y:S01]  /*38b0*/  IMAD.IADD R14, R19, 0x1, -R14 ;  /* 0x00000001130e7824 */ /* 0x000fe200078e0a0e */
[----:B------:R-:W-:-:S02]  /*38c0*/  ULOP3.LUT UR47, UR53, 0x1, URZ, 0xfc, !UPT ;  /* 0x00000001352f7892 */ /* 0x000fc4000f8efc3f */
[----:B------:R-:W-:Y:S01]  /*38d0*/  ULOP3.LUT UR48, UR51, 0x1, URZ, 0xfc, !UPT ;  /* 0x0000000133307892 */ /* 0x000fe2000f8efc3f */
[C---:B--2---:R-:W-:Y:S01]  /*38e0*/  IMAD.SHL.U32 R4, R14.reuse, 0x40, RZ ;  /* 0x000000400e047824 */ /* 0x044fe200078e00ff */
[----:B-1----:R-:W-:Y:S01]  /*38f0*/  SHF.R.S32.HI R3, RZ, 0x1f, R14 ;  /* 0x0000001fff037819 */ /* 0x002fe2000001140e */
[C---:B------:R-:W-:Y:S01]  /*3900*/  VIADD R90, R14.reuse, 0x1f ;  /* 0x0000001f0e5a7836 */ /* 0x040fe20000000000 */
[-C--:B-----5:R-:W-:Y:S01]  /*3910*/  LEA.HI R0, R14, R14.reuse, RZ, 0x1 ;  /* 0x0000000e0e007211 */ /* 0x0a0fe200078f08ff */
[----:B------:R-:W-:Y:S01]  /*3920*/  UMOV UR36, URZ ;  /* 0x0000003f00247c82 */ /* 0x000fe20008000000 */
[CC--:B------:R-:W-:Y:S01]  /*3930*/  LEA.HI R2, R3.reuse, R14.reuse, RZ, 0x5 ;  /* 0x0000000e03027211 */ /* 0x0c0fe200078f28ff */
[----:B------:R-:W-:Y:S01]  /*3940*/  UMOV UR55, URZ ;  /* 0x0000003f00377c82 */ /* 0x000fe20008000000 */
[----:B------:R-:W-:Y:S01]  /*3950*/  SHF.R.S32.HI R0, RZ, 0x1, R0 ;  /* 0x00000001ff007819 */ /* 0x000fe20000011400 */
[----:B------:R-:W-:Y:S01]  /*3960*/  UMOV UR56, URZ ;  /* 0x0000003f00387c82 */ /* 0x000fe20008000000 */
[----:B------:R-:W-:Y:S01]  /*3970*/  SHF.R.S32.HI R2, RZ, 0x5, R2 ;  /* 0x00000005ff027819 */ /* 0x000fe20000011402 */
[----:B------:R-:W-:Y:S01]  /*3980*/  UMOV UR37, URZ ;  /* 0x0000003f00257c82 */ /* 0x000fe20008000000 */
[CC--:B----4-:R-:W-:Y:S01]  /*3990*/  LEA.HI R6, R3.reuse, R14.reuse, RZ, 0x4 ;  /* 0x0000000e03067211 */ /* 0x0d0fe200078f20ff */
[----:B---3--:R-:W-:Y:S01]  /*39a0*/  ULEA UR43, UR42, UR43, 0x18 ;  /* 0x0000002b2a2b7291 */ /* 0x008fe2000f8ec03f */
[----:B------:R-:W-:Y:S01]  /*39b0*/  LOP3.LUT R4, R4, 0x40, RZ, 0xc0, !PT ;  /* 0x0000004004047812 */ /* 0x000fe200078ec0ff */
[----:B------:R-:W-:Y:S01]  /*39c0*/  IMAD.SHL.U32 R5, R2, 0x10, RZ ;  /* 0x0000001002057824 */ /* 0x000fe200078e00ff */
[----:B------:R-:W-:Y:S01]  /*39d0*/  SHF.R.S32.HI R9, RZ, 0x4, R6 ;  /* 0x00000004ff097819 */ /* 0x000fe20000011406 */
[----:B------:R-:W-:Y:S01]  /*39e0*/  IMAD.SHL.U32 R2, R0, 0x80, RZ ;  /* 0x0000008000027824 */ /* 0x000fe200078e00ff */
[----:B------:R-:W-:Y:S01]  /*39f0*/  LEA.HI R0, R3, R14, RZ, 0x3 ;  /* 0x0000000e03007211 */ /* 0x000fe200078f18ff */
[----:B------:R-:W-:Y:S01]  /*3a00*/  UIADD3 UR49, UR43, 0x80, URZ ;  /* 0x000000802b317890 */ /* 0x000fe2000fffe03f */
[----:B------:R-:W-:Y:S01]  /*3a10*/  LOP3.LUT R7, R4, 0x30, R5, 0xf8, !PT ;  /* 0x0000003004077812 */ /* 0x000fe200078ef805 */
[----:B------:R-:W-:Y:S01]  /*3a20*/  @!UP0 UIADD3 UR49, UR43, URZ, URZ ;  /* 0x0000003f2b318290 */ /* 0x000fe2000fffe03f */
[----:B------:R-:W-:Y:S01]  /*3a30*/  LEA.HI R6, R6, R9, RZ, 0x1 ;  /* 0x0000000906067211 */ /* 0x000fe200078f08ff */
[----:B------:R-:W-:Y:S01]  /*3a40*/  UMOV UR38, URZ ;  /* 0x0000003f00267c82 */ /* 0x000fe20008000000 */
[----:B------:R-:W-:Y:S01]  /*3a50*/  LOP3.LUT R5, R2, 0x180, RZ, 0xc0, !PT ;  /* 0x0000018002057812 */ /* 0x000fe200078ec0ff */
[----:B------:R-:W-:Y:S01]  /*3a60*/  UIADD3 UR49, UR49, 0x38800, URZ ;  /* 0x0003880031317890 */ /* 0x000fe2000fffe03f */
[----:B------:R-:W-:-:S02]  /*3a70*/  LOP3.LUT R6, R6, 0x7ffffe, RZ, 0xc0, !PT ;  /* 0x007ffffe06067812 */ /* 0x000fc400078ec0ff */
[----:B------:R-:W-:Y:S02]  /*3a80*/  LOP3.LUT R4, R5, R4, RZ, 0xfc, !PT ;  /* 0x0000000405047212 */ /* 0x000fe400078efcff */
[----:B------:R-:W-:Y:S01]  /*3a90*/  LEA.HI R88, R3, R14, RZ, 0x7 ;  /* 0x0000000e03587211 */ /* 0x000fe200078f38ff */
[----:B------:R-:W-:Y:S01]  /*3aa0*/  IMAD.IADD R9, R9, 0x1, -R6 ;  /* 0x0000000109097824 */ /* 0x000fe200078e0a06 */
[----:B------:R-:W-:Y:S02]  /*3ab0*/  LOP3.LUT R0, R7, 0x8, R0, 0xf8, !PT ;  /* 0x0000000807007812 */ /* 0x000fe400078ef800 */
[----:B------:R-:W-:Y:S02]  /*3ac0*/  SHF.R.U32.HI R4, RZ, 0x3, R4 ;  /* 0x00000003ff047819 */ /* 0x000fe40000011604 */
[----:B------:R-:W-:Y:S02]  /*3ad0*/  SHF.R.S32.HI R88, RZ, 0x7, R88 ;  /* 0x00000007ff587819 */ /* 0x000fe40000011458 */
[----:B------:R-:W-:-:S03]  /*3ae0*/  LOP3.LUT R0, R4, R0, R5, 0x1e, !PT ;  /* 0x0000000004007212 */ /* 0x000fc600078e1e05 */
[----:B------:R-:W-:-:S04]  /*3af0*/  IMAD R9, R88, 0x4, R9 ;  /* 0x0000000458097824 */ /* 0x000fc800078e0209 */
[----:B------:R-:W-:Y:S02]  /*3b00*/  IMAD.U32 R89, R9, 0x200, R0 ;  /* 0x0000020009597824 */ /* 0x000fe400078e0000 */
[----:B------:R-:W-:-:S07]  /*3b10*/  IMAD.MOV.U32 R0, RZ, RZ, 0x1 ;  /* 0x00000001ff007424 */ /* 0x000fce00078e00ff */
.L_x_98:
[----:B-1-3--:R-:W1:Y:S02]  /*3b20*/  LDC.64 R2, c[0x0][0x290] ;  /* 0x0000a400ff027b82 */ /* 0x00ae640000000a00 */
[----:B-1----:R-:W-:-:S05]  /*3b30*/  IMAD.WIDE R2, R18, 0xc, R2 ;  /* 0x0000000c12027825 */ /* 0x002fca00078e0202 */
[----:B------:R-:W2:Y:S01]  /*3b40*/  LDG.E R6, desc[UR58][R2.64+0x8] ;  /* 0x0000083a02067981 */ /* 0x000ea2000c1e1900 */
[----:B------:R-:W-:Y:S01]  /*3b50*/  UMOV UR8, URZ ;  /* 0x0000003f00087c82 */ /* 0x000fe20008000000 */
[----:B------:R-:W-:Y:S01]  /*3b60*/  UMOV UR10, UR56 ;  /* 0x00000038000a7c82 */ /* 0x000fe20008000000 */
[--C-:B------:R-:W-:Y:S01]  /*3b70*/  IMAD.MOV.U32 R91, RZ, RZ, R18.reuse ;  /* 0x000000ffff5b7224 */ /* 0x100fe200078e0012 */
[----:B-----5:R-:W1:Y:S01]  /*3b80*/  SHFL.IDX PT, R4, R88, RZ, 0x1f ;  /* 0x00001fff58047589 */ /* 0x020e6200000e0000 */
[----:B------:R-:W-:Y:S02]  /*3b90*/  SHF.R.S32.HI R19, RZ, 0x1f, R18 ;  /* 0x0000001fff137819 */ /* 0x000fe40000011412 */
[----:B------:R-:W-:Y:S02]  /*3ba0*/  CS2R R86, SRZ ;  /* 0x0000000000567805 */ /* 0x000fe4000001ff00 */
[----:B------:R-:W-:Y:S02]  /*3bb0*/  CS2R R24, SRZ ;  /* 0x0000000000187805 */ /* 0x000fe4000001ff00 */
[----:B------:R-:W-:-:S02]  /*3bc0*/  CS2R R26, SRZ ;  /* 0x00000000001a7805 */ /* 0x000fc4000001ff00 */
[----:B------:R-:W-:Y:S02]  /*3bd0*/  CS2R R28, SRZ ;  /* 0x00000000001c7805 */ /* 0x000fe4000001ff00 */
[----:B------:R-:W-:Y:S02]  /*3be0*/  CS2R R30, SRZ ;  /* 0x00000000001e7805 */ /* 0x000fe4000001ff00 */
[----:B------:R-:W-:Y:S02]  /*3bf0*/  CS2R R32, SRZ ;  /* 0x0000000000207805 */ /* 0x000fe4000001ff00 */
        /* <DEDUP_REMOVED lines=16> */
[----:B-1----:R-:W-:Y:S01]  /*3d00*/  R2UR UR4, R4 ;  /* 0x00000000040472ca */ /* 0x002fe200000e0000 */
[----:B------:R-:W-:Y:S01]  /*3d10*/  IMAD.U32 R4, RZ, RZ, UR37 ;  /* 0x00000025ff047e24 */ /* 0x000fe2000f8e00ff */
        /* <DEDUP_REMOVED lines=9> */
[----:B------:R-:W-:Y:S01]  /*3db0*/  CS2R R84, SRZ ;  /* 0x0000000000547805 */ /* 0x000fe2000001ff00 */
[----:B------:R-:W-:-:S04]  /*3dc0*/  ULEA.HI UR5, UR4, UR4, URZ, 0x1 ;  /* 0x0000000404057291 */ /* 0x000fc8000f8f083f */
[----:B------:R-:W-:-:S04]  /*3dd0*/  ULOP3.LUT UR5, UR5, 0x3e, URZ, 0xc0, !UPT ;  /* 0x0000003e05057892 */ /* 0x000fc8000f8ec03f */
[----:B------:R-:W-:-:S04]  /*3de0*/  UIADD3 UR5, UR4, -UR5, URZ ;  /* 0x8000000504057290 */ /* 0x000fc8000fffe03f */
[----:B------:R-:W-:-:S04]  /*3df0*/  ULEA UR5, UR5, UR43, 0xc ;  /* 0x0000002b05057291 */ /* 0x000fc8000f8e603f */
[----:B------:R-:W-:-:S04]  /*3e00*/  USHF.R.U32.HI UR5, URZ, 0x4, UR5 ;  /* 0x000000043f057899 */ /* 0x000fc80008011605 */
[----:B------:R-:W-:Y:S01]  /*3e10*/  ULOP3.LUT UR9, UR5, 0x3fff, URZ, 0xc0, !UPT ;  /* 0x00003fff05097892 */ /* 0x000fe2000f8ec03f */
[----:B--2---:R-:W-:-:S13]  /*3e20*/  ISETP.GE.AND P0, PT, R6, 0x1, PT ;  /* 0x000000010600780c */ /* 0x004fda0003f06270 */
[----:B------:R-:W-:Y:S05]  /*3e30*/  @!P0 BRA `(.L_x_34) ;  /* 0x00000000009c8947 */ /* 0x000fea0003800000 */
[----:B------:R-:W-:-:S06]  /*3e40*/  UISETP.NE.AND UP0, UPT, UR50, 0x3, UPT ;  /* 0x000000033200788c */ /* 0x000fcc000bf05270 */
[----:B------:R-:W-:-:S13]  /*3e50*/  PLOP3.LUT P1, PT, PT, PT, UP0, 0x80, 0x0 ;  /* 0x000000000000781c */ /* 0x000fda0003f2f008 */
[----:B------:R-:W-:Y:S05]  /*3e60*/  @!P1 BRA `(.L_x_35) ;  /* 0x0000000000049947 */ /* 0x000fea0003800000 */
[----:B------:R-:W-:Y:S01]  /*3e70*/  BPT.TRAP 0x1 ;  /* 0x000000040000795c */ /* 0x000fe20000300000 */
.L_x_35:
[----:B------:R-:W-:Y:S01]  /*3e80*/  ULEA UR4, UR56, UR43, 0x3 ;  /* 0x0000002b38047291 */ /* 0x000fe2000f8e183f */
[----:B------:R-:W-:-:S05]  /*3e90*/  IMAD.U32 R2, RZ, RZ, UR37 ;  /* 0x00000025ff027e24 */ /* 0x000fca000f8e00ff */
[----:B------:R-:W-:-:S04]  /*3ea0*/  SHF.L.U32 R2, R2, 0x1f, RZ ;  /* 0x0000001f02027819 */ /* 0x000fc800000006ff */
[----:B------:R1:W2:Y:S01]  /*3eb0*/  SYNCS.PHASECHK.TRANS64.TRYWAIT P0, [UR4+0x38480], R2 ;  /* 0x03848002ff0075a7 */ /* 0x0002a20008000144 */
[----:B------:R-:W-:Y:S05]  /*3ec0*/  @!P1 BRA `(.L_x_36) ;  /* 0x0000000000049947 */ /* 0x000fea0003800000 */
[----:B------:R-:W-:Y:S01]  /*3ed0*/  BPT.TRAP 0x1 ;  /* 0x000000040000795c */ /* 0x000fe20000300000 */
.L_x_36:
[----:B--2---:R-:W-:Y:S05]  /*3ee0*/  @P0 BRA `(.L_x_37) ;  /* 0x0000000000080947 */ /* 0x004fea0003800000 */
[----:B------:R-:W2:Y:S02]  /*3ef0*/  SYNCS.PHASECHK.TRANS64.TRYWAIT P0, [UR4+0x38480], R2 ;  /* 0x03848002ff0075a7 */ /* 0x000ea40008000144 */
[----:B--2---:R-:W-:Y:S05]  /*3f00*/  @!P0 BRA `(.L_x_38) ;  /* 0x0000008800848947 */ /* 0x004fea0003800000 */
.L_x_37:
[----:B------:R-:W-:Y:S01]  /*3f10*/  UIADD3 UR4, UR43, 0x18000, URZ ;  /* 0x000180002b047890 */ /* 0x000fe2000fffe03f */
[----:B------:R-:W-:Y:S01]  /*3f20*/  WARPGROUP.ARRIVE ;  /* 0x00000000000079c5 */ /* 0x000fe20000000000 */
[----:B------:R-:W-:Y:S02]  /*3f30*/  ULOP3.LUT UR5, UR9, 0x10000, URZ, 0xfc, !UPT ;  /* 0x0001000009057892 */ /* 0x000fe4000f8efc3f */
[----:B------:R-:W-:Y:S01]  /*3f40*/  USHF.R.U32.HI UR4, URZ, 0x4, UR4 ;  /* 0x000000043f047899 */ /* 0x000fe20008011604 */
[----:B------:R-:W-:Y:S01]  /*3f50*/  UMOV UR7, 0x80000020 ;  /* 0x8000002000077882 */ /* 0x000fe20000000000 */
[----:B------:R-:W-:Y:S02]  /*3f60*/  UIADD3 UR10, UR56, 0x1, URZ ;  /* 0x00000001380a7890 */ /* 0x000fe4000fffe03f */
[----:B------:R-:W-:Y:S02]  /*3f70*/  ULOP3.LUT UR4, UR4, 0x3fff, URZ, 0xc0, !UPT ;  /* 0x00003fff04047892 */ /* 0x000fe4000f8ec03f */
[----:B------:R-:W-:-:S02]  /*3f80*/  UISETP.NE.AND UP0, UPT, UR10, 0xc, UPT ;  /* 0x0000000c0a00788c */ /* 0x000fc4000bf05270 */
[----:B------:R-:W-:Y:S02]  /*3f90*/  ULOP3.LUT UR6, UR4, 0x10000, URZ, 0xfc, !UPT ;  /* 0x0001000004067892 */ /* 0x000fe4000f8efc3f */
[----:B------:R-:W-:Y:S02]  /*3fa0*/  ULEA UR4, UR56, UR5, 0x9 ;  /* 0x0000000538047291 */ /* 0x000fe4000f8e483f */
[----:B------:R-:W-:Y:S01]  /*3fb0*/  ULEA UR6, UR56, UR6, 0x9 ;  /* 0x0000000638067291 */ /* 0x000fe2000f8e483f */
[----:B------:R-:W-:Y:S01]  /*3fc0*/  UMOV UR5, 0x80000020 ;  /* 0x8000002000057882 */ /* 0x000fe20000000000 */
[----:B------:R-:W-:Y:S01]  /*3fd0*/  USEL UR10, UR10, URZ, UP0 ;  /* 0x0000003f0a0a7287 */ /* 0x000fe20008000000 */
[----:B------:R-:W-:-:S06]  /*3fe0*/  UMOV UR8, 0x1 ;  /* 0x0000000100087882 */ /* 0x000fcc0000000000 */
[----:B------:R-:W-:Y:S01]  /*3ff0*/  QGMMA.64x128x32.F32.E4M3.E4M3 R24, gdesc[UR4], RZ, !UPT, gsb0 ;  /* 0x01e00000041879f3 */ /* 0x000fe2000c0008ff */
[----:B------:R-:W-:Y:S02]  /*4000*/  UIADD3 UR4, UR4, 0x2, URZ ;  /* 0x0000000204047890 */ /* 0x000fe4000fffe03f */
[----:B------:R-:W-:Y:S01]  /*4010*/  UIADD3 UR6, UR6, 0x2, URZ ;  /* 0x0000000206067890 */ /* 0x000fe2000fffe03f */
[----:B------:R-:W-:Y:S01]  /*4020*/  UMOV UR5, 0x80000020 ;  /* 0x8000002000057882 */ /* 0x000fe20000000000 */
[----:B------:R-:W-:Y:S01]  /*4030*/  UMOV UR7, 0x80000020 ;  /* 0x8000002000077882 */ /* 0x000fe20000000000 */
[----:B------:R-:W-:Y:S02]  /*4040*/  WARPGROUP.DEPBAR.LE gsb0, 0x0 ;  /* 0x00008000000079c5 */ /* 0x000fe40000010000 */
[----:B------:R-:W-:-:S06]  /*4050*/  WARPGROUP.ARRIVE ;  /* 0x00000000000079c5 */ /* 0x000fcc0000000000 */
[----:B------:R-:W-:Y:S01]  /*4060*/  QGMMA.64x128x32.F32.E4M3.E4M3 R24, gdesc[UR4], R24, gsb0 ;  /* 0x01e00000041879f3 */ /* 0x000fe20008000818 */
[----:B------:R-:W-:-:S04]  /*4070*/  USEL UR4, URZ, 0x1, UP0 ;  /* 0x000000013f047887 */ /* 0x000fc80008000000 */
[----:B------:R-:W-:-:S06]  /*4080*/  ULOP3.LUT UR4, UR37, UR4, URZ, 0x3c, !UPT ;  /* 0x0000000425047292 */ /* 0x000fcc000f8e3c3f */
[----:B------:R-:W-:Y:S01]  /*4090*/  IMAD.U32 R4, RZ, RZ, UR4 ;  /* 0x00000004ff047e24 */ /* 0x000fe2000f8e00ff */
[----:B------:R-:W-:-:S06]  /*40a0*/  WARPGROUP.DEPBAR.LE gsb0, 0x0 ;  /* 0x00008000000079c5 */ /* 0x000fcc0000010000 */
.L_x_34:
[----:B-12---:R-:W-:-:S05]  /*40b0*/  VIADD R2, R6, 0x3f ;  /* 0x0000003f06027836 */ /* 0x006fca0000000000 */
[----:B------:R-:W-:-:S04]  /*40c0*/  SHF.R.S32.HI R3, RZ, 0x1f, R2 ;  /* 0x0000001fff037819 */ /* 0x000fc80000011402 */
[----:B------:R-:W-:-:S04]  /*40d0*/  LEA.HI R3, R3, R2, RZ, 0x6 ;  /* 0x0000000203037211 */ /* 0x000fc800078f30ff */
[----:B------:R-:W-:-:S04]  /*40e0*/  SHF.R.S32.HI R3, RZ, 0x6, R3 ;  /* 0x00000006ff037819 */ /* 0x000fc80000011403 */
[----:B------:R-:W-:-:S05]  /*40f0*/  VIMNMX R2, R3, 0x1, PT ;  /* 0x0000000103027848 */ /* 0x000fca0003fe0100 */
[----:B------:R-:W-:-:S05]  /*4100*/  IMAD.IADD R7, R3, 0x1, -R2 ;  /* 0x0000000103077824 */ /* 0x000fca00078e0a02 */
[----:B------:R-:W-:-:S13]  /*4110*/  ISETP.GE.AND P0, PT, R7, 0x1, PT ;  /* 0x000000010700780c */ /* 0x000fda0003f06270 */
[----:B------:R-:W-:Y:S05]  /*4120*/  @!P0 BRA `(.L_x_39) ;  /* 0x0000000000e08947 */ /* 0x000fea0003800000 */
[----:B------:R-:W-:Y:S02]  /*4130*/  IMAD.MOV.U32 R2, RZ, RZ, R7 ;  /* 0x000000ffff027224 */ /* 0x000fe400078e0007 */
[----:B------:R-:W-:-:S07]  /*4140*/  IMAD.U32 R3, RZ, RZ, UR56 ;  /* 0x00000038ff037e24 */ /* 0x000fce000f8e00ff */
.L_x_46:
[----:B------:R-:W-:-:S06]  /*4150*/  UISETP.NE.AND UP0, UPT, UR50, 0x3, UPT ;  /* 0x000000033200788c */ /* 0x000fcc000bf05270 */
[----:B------:R-:W-:-:S13]  /*4160*/  PLOP3.LUT P1, PT, PT, PT, UP0, 0x80, 0x0 ;  /* 0x000000000000781c */ /* 0x000fda0003f2f008 */
[----:B------:R-:W-:Y:S05]  /*4170*/  @!P1 BRA `(.L_x_40) ;  /* 0x0000000000049947 */ /* 0x000fea0003800000 */
[----:B------:R-:W-:Y:S01]  /*4180*/  BPT.TRAP 0x1 ;  /* 0x000000040000795c */ /* 0x000fe20000300000 */
.L_x_40:
[----:B------:R-:W-:Y:S01]  /*4190*/  ULEA UR4, UR10, UR43, 0x3 ;  /* 0x0000002b0a047291 */ /* 0x000fe2000f8e183f */
[----:B------:R-:W-:-:S08]  /*41a0*/  SHF.L.U32 R5, R4, 0x1f, RZ ;  /* 0x0000001f04057819 */ /* 0x000fd000000006ff */
[----:B------:R1:W2:Y:S01]  /*41b0*/  SYNCS.PHASECHK.TRANS64.TRYWAIT P0, [UR4+0x38480], R5 ;  /* 0x03848005ff0075a7 */ /* 0x0002a20008000144 */
[----:B------:R-:W-:Y:S05]  /*41c0*/  @!P1 BRA `(.L_x_41) ;  /* 0x0000000000049947 */ /* 0x000fea0003800000 */
[----:B------:R-:W-:Y:S01]  /*41d0*/  BPT.TRAP 0x1 ;  /* 0x000000040000795c */ /* 0x000fe20000300000 */
.L_x_41:
[----:B--2---:R-:W-:Y:S05]  /*41e0*/  @P0 BRA `(.L_x_42) ;  /* 0x0000000000080947 */ /* 0x004fea0003800000 */
[----:B------:R-:W2:Y:S02]  /*41f0*/  SYNCS.PHASECHK.TRANS64.TRYWAIT P0, [UR4+0x38480], R5 ;  /* 0x03848005ff0075a7 */ /* 0x000ea40008000144 */
[----:B--2---:R-:W-:Y:S05]  /*4200*/  @!P0 BRA `(.L_x_43) ;  /* 0x0000008400dc8947 */ /* 0x004fea0003800000 */
.L_x_42:
[----:B------:R-:W-:Y:S01]  /*4210*/  UIADD3 UR4, UR43, 0x18000, URZ ;  /* 0x000180002b047890 */ /* 0x000fe2000fffe03f */
[----:B------:R-:W-:Y:S01]  /*4220*/  WARPGROUP.ARRIVE ;  /* 0x00000000000079c5 */ /* 0x000fe20000000000 */
[----:B------:R-:W-:Y:S02]  /*4230*/  UISETP.NE.U32.AND UP0, UPT, UR8, URZ, UPT ;  /* 0x0000003f0800728c */ /* 0x000fe4000bf05070 */
[----:B------:R-:W-:Y:S01]  /*4240*/  USHF.R.U32.HI UR4, URZ, 0x4, UR4 ;  /* 0x000000043f047899 */ /* 0x000fe20008011604 */
[----:B------:R-:W-:-:S03]  /*4250*/  UMOV UR7, 0x80000020 ;  /* 0x8000002000077882 */ /* 0x000fc60000000000 */
[----:B------:R-:W-:Y:S02]  /*4260*/  ULOP3.LUT UR5, UR4, 0x3fff, URZ, 0xc0, !UPT ;  /* 0x00003fff04057892 */ /* 0x000fe4000f8ec03f */
[----:B------:R-:W-:Y:S02]  /*4270*/  ULOP3.LUT UR4, UR9, 0x10000, URZ, 0xfc, !UPT ;  /* 0x0001000009047892 */ /* 0x000fe4000f8efc3f */
[----:B------:R-:W-:Y:S02]  /*4280*/  ULOP3.LUT UR5, UR5, 0x10000, URZ, 0xfc, !UPT ;  /* 0x0001000005057892 */ /* 0x000fe4000f8efc3f */
[----:B------:R-:W-:Y:S02]  /*4290*/  ULEA UR4, UR10, UR4, 0x9 ;  /* 0x000000040a047291 */ /* 0x000fe4000f8e483f */
[----:B------:R-:W-:-:S03]  /*42a0*/  ULEA UR6, UR10, UR5, 0x9 ;  /* 0x000000050a067291 */ /* 0x000fc6000f8e483f */
[----:B------:R-:W-:-:S06]  /*42b0*/  UMOV UR5, 0x80000020 ;  /* 0x8000002000057882 */ /* 0x000fcc0000000000 */
[----:B------:R-:W-:Y:S01]  /*42c0*/  QGMMA.64x128x32.F32.E4M3.E4M3 R24, gdesc[UR4], R24, UP0, gsb0 ;  /* 0x01e00000041879f3 */ /* 0x000fe2000b800818 */
[----:B------:R-:W-:Y:S02]  /*42d0*/  UIADD3 UR4, UR4, 0x2, URZ ;  /* 0x0000000204047890 */ /* 0x000fe4000fffe03f */
[----:B------:R-:W-:Y:S01]  /*42e0*/  UIADD3 UR6, UR6, 0x2, URZ ;  /* 0x0000000206067890 */ /* 0x000fe2000fffe03f */
[----:B------:R-:W-:Y:S01]  /*42f0*/  UMOV UR5, 0x80000020 ;  /* 0x8000002000057882 */ /* 0x000fe20000000000 */
[----:B------:R-:W-:Y:S01]  /*4300*/  UMOV UR7, 0x80000020 ;  /* 0x8000002000077882 */ /* 0x000fe20000000000 */
[----:B------:R-:W-:Y:S02]  /*4310*/  WARPGROUP.DEPBAR.LE gsb0, 0x0 ;  /* 0x00008000000079c5 */ /* 0x000fe40000010000 */
[----:B------:R-:W-:-:S06]  /*4320*/  WARPGROUP.ARRIVE ;  /* 0x00000000000079c5 */ /* 0x000fcc0000000000 */
[----:B------:R-:W-:Y:S03]  /*4330*/  QGMMA.64x128x32.F32.E4M3.E4M3 R24, gdesc[UR4], R24, UP0, gsb0 ;  /* 0x01e00000041879f3 */ /* 0x000fe6000b800818 */
[----:B------:R-:W-:Y:S02]  /*4340*/  WARPGROUP.DEPBAR.LE gsb0, 0x0 ;  /* 0x00008000000079c5 */ /* 0x000fe40000010000 */
[----:B------:R-:W-:Y:S05]  /*4350*/  @!P1 BRA `(.L_x_44) ;  /* 0x0000000000049947 */ /* 0x000fea0003800000 */
[----:B------:R-:W-:Y:S01]  /*4360*/  BPT.TRAP 0x1 ;  /* 0x000000040000795c */ /* 0x000fe20000300000 */
.L_x_44:
[----:B------:R-:W-:Y:S01]  /*4370*/  ISETP.NE.AND P0, PT, R23, RZ, PT ;  /* 0x000000ff1700720c */ /* 0x000fe20003f05270 */
[----:B------:R-:W-:-:S12]  /*4380*/  UISETP.GT.U32.AND UP0, UPT, UR52, 0x1, UPT ;  /* 0x000000013400788c */ /* 0x000fd8000bf04070 */
[----:B-12---:R-:W-:-:S05]  /*4390*/  @P0 LEA R5, R3, UR43, 0x3 ;  /* 0x0000002b03050c11 */ /* 0x006fca000f8e18ff */
[----:B------:R-:W-:-:S05]  /*43a0*/  @P0 VIADD R5, R5, 0x384e0 ;  /* 0x000384e005050836 */ /* 0x000fca0000000000 */
[----:B------:R-:W-:-:S04]  /*43b0*/  @P0 PRMT R5, R22, 0x654, R5 ;  /* 0x0000065416050816 */ /* 0x000fc80000000005 */
[----:B------:R1:W-:Y:S01]  /*43c0*/  @P0 SYNCS.ARRIVE.TRANS64.RED.A1T0 RZ, [R5+URZ], RZ ;  /* 0x000000ff05ff09a7 */ /* 0x0003e2000810043f */
[----:B------:R-:W-:-:S13]  /*43d0*/  PLOP3.LUT P0, PT, PT, PT, UP0, 0x80, 0x0 ;  /* 0x000000000000781c */ /* 0x000fda0003f0f008 */
[----:B-1----:R-:W-:Y:S05]  /*43e0*/  @P0 BRA `(.L_x_45) ;  /* 0x0000000000040947 */ /* 0x002fea0003800000 */
[----:B------:R-:W-:Y:S01]  /*43f0*/  BPT.TRAP 0x1 ;  /* 0x000000040000795c */ /* 0x000fe20000300000 */
.L_x_45:
[----:B------:R-:W-:Y:S01]  /*4400*/  UIADD3 UR10, UR10, 0x1, URZ ;  /* 0x000000010a0a7890 */ /* 0x000fe2000fffe03f */
[C---:B------:R-:W-:Y:S01]  /*4410*/  ISETP.GT.AND P1, PT, R2.reuse, 0x1, PT ;  /* 0x000000010200780c */ /* 0x040fe20003f24270 */
[----:B------:R-:W-:Y:S02]  /*4420*/  VIADD R3, R3, 0x1 ;  /* 0x0000000103037836 */ /* 0x000fe40000000000 */
[----:B------:R-:W-:Y:S01]  /*4430*/  UISETP.NE.AND UP0, UPT, UR10, 0xc, UPT ;  /* 0x0000000c0a00788c */ /* 0x000fe2000bf05270 */
[----:B------:R-:W-:Y:S02]  /*4440*/  VIADD R2, R2, 0xffffffff ;  /* 0xffffffff02027836 */ /* 0x000fe40000000000 */
[C---:B------:R-:W-:Y:S01]  /*4450*/  ISETP.NE.AND P0, PT, R3.reuse, 0xc, PT ;  /* 0x0000000c0300780c */ /* 0x040fe20003f05270 */
[----:B------:R-:W-:Y:S02]  /*4460*/  USEL UR4, URZ, 0x1, UP0 ;  /* 0x000000013f047887 */ /* 0x000fe40008000000 */
[----:B------:R-:W-:Y:S01]  /*4470*/  USEL UR10, UR10, URZ, UP0 ;  /* 0x0000003f0a0a7287 */ /* 0x000fe20008000000 */
[----:B------:R-:W-:-:S03]  /*4480*/  SEL R3, R3, RZ, P0 ;  /* 0x000000ff03037207 */ /* 0x000fc60000000000 */
[----:B------:R-:W-:Y:S01]  /*4490*/  LOP3.LUT R4, R4, UR4, RZ, 0x3c, !PT ;  /* 0x0000000404047c12 */ /* 0x000fe2000f8e3cff */
[----:B------:R-:W-:Y:S07]  /*44a0*/  @P1 BRA `(.L_x_46) ;  /* 0xfffffffc00281947 */ /* 0x000fee000383ffff */
.L_x_39:
[----:B------:R-:W-:-:S13]  /*44b0*/  ISETP.GE.AND P0, PT, R6, 0x1, PT ;  /* 0x000000010600780c */ /* 0x000fda0003f06270 */
[----:B------:R-:W-:Y:S05]  /*44c0*/  @!P0 BRA `(.L_x_47) ;  /* 0x0000000000448947 */ /* 0x000fea0003800000 */
[----:B------:R-:W-:-:S06]  /*44d0*/  UISETP.NE.AND UP0, UPT, UR50, 0x3, UPT ;  /* 0x000000033200788c */ /* 0x000fcc000bf05270 */
[----:B------:R-:W-:-:S13]  /*44e0*/  PLOP3.LUT P0, PT, PT, PT, UP0, 0x80, 0x0 ;  /* 0x000000000000781c */ /* 0x000fda0003f0f008 */
[----:B------:R-:W-:Y:S05]  /*44f0*/  @!P0 BRA `(.L_x_48) ;  /* 0x0000000000048947 */ /* 0x000fea0003800000 */
[----:B------:R-:W-:Y:S01]  /*4500*/  BPT.TRAP 0x1 ;  /* 0x000000040000795c */ /* 0x000fe20000300000 */
.L_x_48:
[----:B------:R-:W-:Y:S01]  /*4510*/  ISETP.NE.AND P0, PT, R23, RZ, PT ;  /* 0x000000ff1700720c */ /* 0x000fe20003f05270 */
[----:B------:R-:W-:-:S12]  /*4520*/  UISETP.GT.U32.AND UP0, UPT, UR52, 0x1, UPT ;  /* 0x000000013400788c */ /* 0x000fd8000bf04070 */
[----:B------:R-:W-:-:S04]  /*4530*/  @P0 VIADD R4, R7, UR56 ;  /* 0x0000003807040c36 */ /* 0x000fc80008000000 */
[----:B------:R-:W-:-:S05]  /*4540*/  @P0 IMAD.WIDE.U32 R2, R4, -0x55555555, RZ ;  /* 0xaaaaaaab04020825 */ /* 0x000fca00078e00ff */
[----:B------:R-:W-:-:S05]  /*4550*/  @P0 SHF.R.U32.HI R3, RZ, 0x3, R3 ;  /* 0x00000003ff030819 */ /* 0x000fca0000011603 */
[----:B------:R-:W-:-:S05]  /*4560*/  @P0 IMAD R4, R3, -0xc, R4 ;  /* 0xfffffff403040824 */ /* 0x000fca00078e0204 */
[----:B------:R-:W-:-:S05]  /*4570*/  @P0 LEA R4, R4, UR43, 0x3 ;  /* 0x0000002b04040c11 */ /* 0x000fca000f8e18ff */
[----:B------:R-:W-:-:S05]  /*4580*/  @P0 VIADD R3, R4, 0x384e0 ;  /* 0x000384e004030836 */ /* 0x000fca0000000000 */
[----:B------:R-:W-:-:S04]  /*4590*/  @P0 PRMT R3, R22, 0x654, R3 ;  /* 0x0000065416030816 */ /* 0x000fc80000000003 */
[----:B------:R1:W-:Y:S01]  /*45a0*/  @P0 SYNCS.ARRIVE.TRANS64.RED.A1T0 RZ, [R3+URZ], RZ ;  /* 0x000000ff03ff09a7 */ /* 0x0003e2000810043f */
[----:B------:R-:W-:-:S13]  /*45b0*/  PLOP3.LUT P0, PT, PT, PT, UP0, 0x80, 0x0 ;  /* 0x000000000000781c */ /* 0x000fda0003f0f008 */
[----:B-1----:R-:W-:Y:S05]  /*45c0*/  @P0 BRA `(.L_x_47) ;  /* 0x0000000000040947 */ /* 0x002fea0003800000 */
[----:B------:R-:W-:Y:S01]  /*45d0*/  BPT.TRAP 0x1 ;  /* 0x000000040000795c */ /* 0x000fe20000300000 */
.L_x_47:
[----:B------:R-:W-:Y:S02]  /*45e0*/  R2UR UR4, R6 ;  /* 0x00000000060472ca */ /* 0x000fe400000e0000 */
[----:B------:R-:W-:Y:S02]  /*45f0*/  R2UR UR45, R16 ;  /* 0x00000000102d72ca */ /* 0x000fe400000e0000 */
[----:B------:R-:W-:Y:S02]  /*4600*/  R2UR UR46, R17 ;  /* 0x00000000112e72ca */ /* 0x000fe400000e0000 */
[----:B------:R-:W-:-:S07]  /*4610*/  LOP3.LUT P0, RZ, R0, 0xff, RZ, 0xc0, !PT ;  /* 0x000000ff00ff7812 */ /* 0x000fce000780c0ff */
[----:B------:R-:W-:Y:S02]  /*4620*/  UIADD3 UR4, UR4, 0x3f, URZ ;  /* 0x0000003f04047890 */ /* 0x000fe4000fffe03f */
[----:B------:R-:W-:Y:S02]  /*4630*/  USHF.L.U32 UR45, UR45, 0x7, URZ ;  /* 0x000000072d2d7899 */ /* 0x000fe4000800063f */
[----:B------:R-:W-:Y:S02]  /*4640*/  USHF.R.S32.HI UR5, URZ, 0x1f, UR4 ;  /* 0x0000001f3f057899 */ /* 0x000fe40008011404 */
[----:B------:R-:W-:Y:S02]  /*4650*/  USHF.L.U32 UR46, UR46, 0x7, URZ ;  /* 0x000000072e2e7899 */ /* 0x000fe4000800063f */
[----:B------:R-:W-:Y:S02]  /*4660*/  ULEA.HI UR5, UR5, UR4, URZ, 0x6 ;  /* 0x0000000405057291 */ /* 0x000fe4000f8f303f */
[----:B------:R-:W-:-:S02]  /*4670*/  UIADD3 UR4, UR43, 0x30000, URZ ;  /* 0x000300002b047890 */ /* 0x000fc4000fffe03f */
[----:B------:R-:W-:Y:S02]  /*4680*/  USHF.R.S32.HI UR5, URZ, 0x6, UR5 ;  /* 0x000000063f057899 */ /* 0x000fe40008011405 */
[----:B------:R-:W-:Y:S02]  /*4690*/  ULOP3.LUT UP2, URZ, UR4, 0x3ff, URZ, 0xc0, !UPT ;  /* 0x000003ff043f7892 */ /* 0x000fe4000f84c03f */
[----:B------:R-:W-:Y:S02]  /*46a0*/  UIADD3 UR56, UR5, UR56, URZ ;  /* 0x0000003805387290 */ /* 0x000fe4000fffe03f */
[----:B------:R-:W-:Y:S02]  /*46b0*/  UISETP.GE.U32.AND UP1, UPT, UR5, 0xc, UPT ;  /* 0x0000000c0500788c */ /* 0x000fe4000bf26070 */
[----:B------:R-:W-:Y:S01]  /*46c0*/  UISETP.GT.U32.AND UP0, UPT, UR56, 0xb, UPT ;  /* 0x0000000b3800788c */ /* 0x000fe2000bf04070 */
[----:B------:R-:W-:-:S03]  /*46d0*/  PLOP3.LUT P1, PT, PT, PT, UP2, 0x80, 0x0 ;  /* 0x000000000000781c */ /* 0x000fc60003f2f028 */
[----:B------:R-:W-:-:S04]  /*46e0*/  UISETP.LT.U32.AND UP0, UPT, UR5, 0xc, UP0 ;  /* 0x0000000c0500788c */ /* 0x000fc80008701070 */
[----:B------:R-:W-:Y:S02]  /*46f0*/  USEL UR6, URZ, 0x1, !UP0 ;  /* 0x000000013f067887 */ /* 0x000fe4000c000000 */
[----:B------:R-:W-:Y:S02]  /*4700*/  @UP1 UIMAD.WIDE.U32 UR4, UR56, -0x55555555, URZ ;  /* 0xaaaaaaab380418a5 */ /* 0x000fe4000f8e003f */
[----:B------:R-:W-:Y:S02]  /*4710*/  ULOP3.LUT UR37, UR37, UR6, URZ, 0x3c, !UPT ;  /* 0x0000000625257292 */ /* 0x000fe4000f8e3c3f */
[----:B------:R-:W-:-:S04]  /*4720*/  @UP1 USHF.R.U32.HI UR4, URZ, 0x3, UR5 ;  /* 0x000000033f041899 */ /* 0x000fc80008011605 */
[----:B------:R-:W-:Y:S01]  /*4730*/  @UP1 ULOP3.LUT UR37, UR37, 0x1, UR4, 0x78, !UPT ;  /* 0x0000000125251892 */ /* 0x000fe2000f8e7804 */
[----:B------:R-:W-:Y:S11]  /*4740*/  @!P0 BRA `(.L_x_49) ;  /* 0x00000000000c8947 */ /* 0x000ff60003800000 */
[----:B------:R-:W-:-:S04]  /*4750*/  DEPBAR {5,4,3,2,1,0} ;  /* 0x0000003f0000791a */ /* 0x000fc80000000000 */
[----:B------:R1:W-:Y:S02]  /*4760*/  UTMACCTL.IV [UR60] ;  /* 0x000000003c0079b9 */ /* 0x0003e40008000000 */
[----:B-1----:R-:W-:Y:S01]  /*4770*/  NOP ;  /* 0x0000000000007918 */ /* 0x002fe20000000000 */
.L_x_49:
[----:B------:R-:W-:Y:S05]  /*4780*/  @!P1 BRA `(.L_x_50) ;  /* 0x00000000007c9947 */ /* 0x000fea0003800000 */
[----:B------:R-:W-:Y:S01]  /*4790*/  MOV R2, 0x0 ;  /* 0x0000000000027802 */ /* 0x000fe20000000f00 */
[----:B------:R-:W-:Y:S01]  /*47a0*/  ULDC.64 UR4, c[0x4][0x68] ;  /* 0x01001a0000047ab9 */ /* 0x000fe20000000a00 */
[----:B------:R-:W-:Y:S01]  /*47b0*/  ULDC.64 UR6, c[0x4][0x8] ;  /* 0x0100020000067ab9 */ /* 0x000fe20000000a00 */
[----:B------:R-:W-:Y:S01]  /*47c0*/  IMAD.U32 R4, RZ, RZ, UR4 ;  /* 0x00000004ff047e24 */ /* 0x000fe2000f8e00ff */
[----:B------:R1:W2:Y:S01]  /*47d0*/  LDC.64 R14, c[0x4][R2] ;  /* 0x01000000020e7b82 */ /* 0x0002a20000000a00 */
[----:B------:R-:W-:Y:S01]  /*47e0*/  IMAD.U32 R5, RZ, RZ, UR5 ;  /* 0x00000005ff057e24 */ /* 0x000fe2000f8e00ff */
[----:B------:R-:W-:Y:S01]  /*47f0*/  ULDC.64 UR4, c[0x4][0x70] ;  /* 0x01001c0000047ab9 */ /* 0x000fe20000000a00 */
[----:B------:R-:W-:Y:S02]  /*4800*/  IMAD.U32 R10, RZ, RZ, UR6 ;  /* 0x00000006ff0a7e24 */ /* 0x000fe4000f8e00ff */
[----:B------:R-:W-:Y:S02]  /*4810*/  IMAD.U32 R6, RZ, RZ, UR4 ;  /* 0x00000004ff067e24 */ /* 0x000fe4000f8e00ff */
[----:B------:R-:W-:-:S02]  /*4820*/  IMAD.U32 R7, RZ, RZ, UR5 ;  /* 0x00000005ff077e24 */ /* 0x000fc4000f8e00ff */
[----:B------:R-:W-:Y:S02]  /*4830*/  IMAD.U32 R11, RZ, RZ, UR7 ;  /* 0x00000007ff0b7e24 */ /* 0x000fe4000f8e00ff */
[----:B------:R-:W-:Y:S02]  /*4840*/  IMAD.MOV.U32 R8, RZ, RZ, 0x70 ;  /* 0x00000070ff087424 */ /* 0x000fe400078e00ff */
[----:B------:R-:W-:Y:S02]  /*4850*/  IMAD.MOV.U32 R12, RZ, RZ, 0x1 ;  /* 0x00000001ff0c7424 */ /* 0x000fe400078e00ff */
[----:B-1----:R-:W-:-:S07]  /*4860*/  IMAD.MOV.U32 R13, RZ, RZ, RZ ;  /* 0x000000ffff0d7224 */ /* 0x002fce00078e00ff */
[----:B------:R-:W-:-:S07]  /*4870*/  LEPC R20, `(.L_x_51) ;  /* 0x000000001014794e */ /* 0x000fce0000000000 */
[----:B--2---:R-:W-:Y:S05]  /*4880*/  CALL.ABS.NOINC R14 ;  /* 0x000000000e007343 */ /* 0x004fea0003c00000 */
.L_x_51:
[----:B------:R-:W1:Y:S01]  /*4890*/  LDC.64 R2, c[0x4][R2] ;  /* 0x0100000002027b82 */ /* 0x000e620000000a00 */
[----:B------:R-:W-:Y:S01]  /*48a0*/  ULDC.64 UR4, c[0x4][0x68] ;  /* 0x01001a0000047ab9 */ /* 0x000fe20000000a00 */
[----:B------:R-:W-:Y:S01]  /*48b0*/  ULDC.64 UR6, c[0x4][0x8] ;  /* 0x0100020000067ab9 */ /* 0x000fe20000000a00 */
[----:B------:R-:W-:Y:S02]  /*48c0*/  IMAD.U32 R4, RZ, RZ, UR4 ;  /* 0x00000004ff047e24 */ /* 0x000fe4000f8e00ff */
        /* <DEDUP_REMOVED lines=8> */
[----:B------:R-:W-:-:S07]  /*4950*/  IMAD.MOV.U32 R13, RZ, RZ, RZ ;  /* 0x000000ffff0d7224 */ /* 0x000fce00078e00ff */
[----:B------:R-:W-:-:S07]  /*4960*/  LEPC R20, `(.L_x_50) ;  /* 0x000000001014794e */ /* 0x000fce0000000000 */
[----:B-1----:R-:W-:Y:S05]  /*4970*/  CALL.ABS.NOINC R2 ;  /* 0x0000000002007343 */ /* 0x002fea0003c00000 */
.L_x_50:
[----:B------:R-:W-:Y:S02]  /*4980*/  ULDC.64 UR4, c[0x0][0x590] ;  /* 0x0001640000047ab9 */ /* 0x000fe40000000a00 */
[----:B------:R-:W-:-:S04]  /*4990*/  ISETP.NE.U32.AND P0, PT, RZ, UR4, PT ;  /* 0x00000004ff007c0c */ /* 0x000fc8000bf05070 */
[----:B------:R-:W-:-:S13]  /*49a0*/  ISETP.NE.AND.EX P0, PT, RZ, UR5, PT, P0 ;  /* 0x00000005ff007c0c */ /* 0x000fda000bf05300 */
[----:B------:R-:W-:Y:S05]  /*49b0*/  @!P0 BRA `(.L_x_52) ;  /* 0x0000000000148947 */ /* 0x000fea0003800000 */
[----:B------:R-:W-:-:S04]  /*49c0*/  LEA R2, P0, R18, UR4, 0x3 ;  /* 0x0000000412027c11 */ /* 0x000fc8000f8018ff */
[----:B------:R-:W-:-:S06]  /*49d0*/  LEA.HI.X R3, R18, UR5, R19, 0x3, P0 ;  /* 0x0000000512037c11 */ /* 0x000fcc00080f1c13 */
[----:B------:R-:W2:Y:S04]  /*49e0*/  LDG.E.64 R2, desc[UR58][R2.64] ;  /* 0x0000003a02027981 */ /* 0x000ea8000c1e1b00 */
[----:B--2---:R1:W5:Y:S01]  /*49f0*/  LD.E R0, desc[UR58][R2.64] ;  /* 0x0000003a02007980 */ /* 0x004362000c101900 */
[----:B------:R-:W-:Y:S05]  /*4a00*/  BRA `(.L_x_53) ;  /* 0x0000000000307947 */ /* 0x000fea0003800000 */
.L_x_52:
[----:B------:R-:W-:Y:S02]  /*4a10*/  ULDC.64 UR4, c[0x0][0x588] ;  /* 0x0001620000047ab9 */ /* 0x000fe40000000a00 */
[----:B------:R-:W-:-:S04]  /*4a20*/  ISETP.NE.U32.AND P0, PT, RZ, UR4, PT ;  /* 0x00000004ff007c0c */ /* 0x000fc8000bf05070 */
[----:B------:R-:W-:-:S13]  /*4a30*/  ISETP.NE.AND.EX P0, PT, RZ, UR5, PT, P0 ;  /* 0x00000005ff007c0c */ /* 0x000fda000bf05300 */
[----:B------:R-:W-:Y:S05]  /*4a40*/  @!P0 BRA `(.L_x_54) ;  /* 0x0000000000188947 */ /* 0x000fea0003800000 */
[----:B------:R-:W1:Y:S01]  /*4a50*/  LDC.64 R2, c[0x0][0x588] ;  /* 0x00016200ff027b82 */ /* 0x000e620000000a00 */
[----:B------:R-:W-:Y:S02]  /*4a60*/  ULDC UR4, c[0x0][0x598] ;  /* 0x0001660000047ab9 */ /* 0x000fe40000000800 */
[----:B------:R-:W-:-:S04]  /*4a70*/  IMAD R5, R18, UR4, RZ ;  /* 0x0000000412057c24 */ /* 0x000fc8000f8e02ff */
[----:B-1----:R-:W-:-:S05]  /*4a80*/  IMAD.WIDE R2, R5, 0x4, R2 ;  /* 0x0000000405027825 */ /* 0x002fca00078e0202 */
[----:B------:R2:W5:Y:S01]  /*4a90*/  LDG.E R0, desc[UR58][R2.64] ;  /* 0x0000003a02007981 */ /* 0x000562000c1e1900 */
[----:B------:R-:W-:Y:S05]  /*4aa0*/  BRA `(.L_x_53) ;  /* 0x0000000000087947 */ /* 0x000fea0003800000 */
.L_x_54:
[----:B------:R-:W-:Y:S02]  /*4ab0*/  ULDC UR4, c[0x0][0x580] ;  /* 0x0001600000047ab9 */ /* 0x000fe40000000800 */
[----:B------:R-:W-:-:S07]  /*4ac0*/  IMAD.U32 R0, RZ, RZ, UR4 ;  /* 0x00000004ff007e24 */ /* 0x000fce000f8e00ff */
.L_x_53:
[----:B------:R-:W-:Y:S02]  /*4ad0*/  ULDC.64 UR4, c[0x0][0x5b8] ;  /* 0x00016e0000047ab9 */ /* 0x000fe40000000a00 */
[----:B------:R-:W-:-:S04]  /*4ae0*/  ISETP.NE.U32.AND P0, PT, RZ, UR4, PT ;  /* 0x00000004ff007c0c */ /* 0x000fc8000bf05070 */
[----:B------:R-:W-:-:S13]  /*4af0*/  ISETP.NE.AND.EX P0, PT, RZ, UR5, PT, P0 ;  /* 0x00000005ff007c0c */ /* 0x000fda000bf05300 */
[----:B------:R-:W-:Y:S05]  /*4b00*/  @!P0 BRA `(.L_x_55) ;  /* 0x0000000000148947 */ /* 0x000fea0003800000 */
[----:B------:R-:W-:-:S04]  /*4b10*/  LEA R4, P0, R18, UR4, 0x3 ;  /* 0x0000000412047c11 */ /* 0x000fc8000f8018ff */
[----:B------:R-:W-:-:S05]  /*4b20*/  LEA.HI.X R5, R18, UR5, R19, 0x3, P0 ;  /* 0x0000000512057c11 */ /* 0x000fca00080f1c13 */
[----:B-12---:R-:W2:Y:S04]  /*4b30*/  LDG.E.64 R2, desc[UR58][R4.64] ;  /* 0x0000003a04027981 */ /* 0x006ea8000c1e1b00 */
[----:B--2---:R2:W5:Y:S01]  /*4b40*/  LD.E R2, desc[UR58][R2.64] ;  /* 0x0000003a02027980 */ /* 0x004562000c101900 */
[----:B------:R-:W-:Y:S05]  /*4b50*/  BRA `(.L_x_56) ;  /* 0x0000000000307947 */ /* 0x000fea0003800000 */
.L_x_55:
[----:B------:R-:W-:Y:S02]  /*4b60*/  ULDC.64 UR4, c[0x0][0x5b0] ;  /* 0x00016c0000047ab9 */ /* 0x000fe40000000a00 */
[----:B------:R-:W-:-:S04]  /*4b70*/  ISETP.NE.U32.AND P0, PT, RZ, UR4, PT ;  /* 0x00000004ff007c0c */ /* 0x000fc8000bf05070 */
[----:B------:R-:W-:-:S13]  /*4b80*/  ISETP.NE.AND.EX P0, PT, RZ, UR5, PT, P0 ;  /* 0x00000005ff007c0c */ /* 0x000fda000bf05300 */
[----:B------:R-:W-:Y:S05]  /*4b90*/  @!P0 BRA `(.L_x_57) ;  /* 0x0000000000188947 */ /* 0x000fea0003800000 */
[----:B-12---:R-:W1:Y:S01]  /*4ba0*/  LDC.64 R2, c[0x0][0x5b0] ;  /* 0x00016c00ff027b82 */ /* 0x006e620000000a00 */
[----:B------:R-:W-:Y:S02]  /*4bb0*/  ULDC UR4, c[0x0][0x5c0] ;  /* 0x0001700000047ab9 */ /* 0x000fe40000000800 */
[----:B------:R-:W-:-:S04]  /*4bc0*/  IMAD R5, R18, UR4, RZ ;  /* 0x0000000412057c24 */ /* 0x000fc8000f8e02ff */
[----:B-1----:R-:W-:-:S06]  /*4bd0*/  IMAD.WIDE R2, R5, 0x4, R2 ;  /* 0x0000000405027825 */ /* 0x002fcc00078e0202 */
[----:B------:R1:W5:Y:S01]  /*4be0*/  LDG.E R2, desc[UR58][R2.64] ;  /* 0x0000003a02027981 */ /* 0x000362000c1e1900 */
[----:B------:R-:W-:Y:S05]  /*4bf0*/  BRA `(.L_x_56) ;  /* 0x0000000000087947 */ /* 0x000fea0003800000 */
.L_x_57:
[----:B------:R-:W-:Y:S02]  /*4c00*/  ULDC UR4, c[0x0][0x5a8] ;  /* 0x00016a0000047ab9 */ /* 0x000fe40000000800 */
[----:B-12---:R-:W-:-:S07]  /*4c10*/  IMAD.U32 R2, RZ, RZ, UR4 ;  /* 0x00000004ff027e24 */ /* 0x006fce000f8e00ff */
.L_x_56:
[----:B------:R-:W-:Y:S01]  /*4c20*/  ISETP.GT.U32.AND P0, PT, R90, 0x3e, PT ;  /* 0x0000003e5a00780c */ /* 0x000fe20003f04070 */
[----:B------:R-:W-:Y:S01]  /*4c30*/  BSSY B0, `(.L_x_58) ;  /* 0x0000007000007945 */ /* 0x000fe20003800000 */
[----:B------:R-:W-:-:S11]  /*4c40*/  PRMT R4, RZ, 0x7610, R4 ;  /* 0x00007610ff047816 */ /* 0x000fd60000000004 */
[----:B------:R-:W-:Y:S05]  /*4c50*/  @P0 BRA `(.L_x_59) ;  /* 0x0000000000100947 */ /* 0x000fea0003800000 */
[----:B------:R-:W-:-:S03]  /*4c60*/  UMOV UR4, 0xffffffff ;  /* 0xffffffff00047882 */ /* 0x000fc60000000000 */
[----:B------:R-:W-:Y:S05]  /*4c70*/  BRA.DIV UR4, `(.L_x_60) ;  /* 0x0000007e04587947 */ /* 0x000fea000b800000 */
[----:B------:R-:W-:-:S13]  /*4c80*/  ELECT P6, URZ, PT ;  /* 0x00000000003f782f */ /* 0x000fda00038c0000 */
.L_x_236:
[----:B------:R-:W-:-:S07]  /*4c90*/  SEL R4, RZ, 0x1, !P6 ;  /* 0x00000001ff047807 */ /* 0x000fce0007000000 */
.L_x_59:
[----:B------:R-:W-:Y:S05]  /*4ca0*/  BSYNC B0 ;  /* 0x0000000000007941 */ /* 0x000fea0003800000 */
.L_x_58:
[----:B-12---:R-:W-:Y:S01]  /*4cb0*/  IMAD.U32 R3, RZ, RZ, UR48 ;  /* 0x00000030ff037e24 */ /* 0x006fe2000f8e00ff */
[----:B------:R-:W-:-:S04]  /*4cc0*/  LOP3.LUT R92, R92, 0x1, RZ, 0x3c, !PT ;  /* 0x000000015c5c7812 */ /* 0x000fc800078e3cff */
[----:B------:R-:W-:-:S13]  /*4cd0*/  ISETP.NE.AND P1, PT, R3, 0x3, PT ;  /* 0x000000030300780c */ /* 0x000fda0003f25270 */
[----:B------:R-:W-:Y:S05]  /*4ce0*/  @!P1 BRA `(.L_x_61) ;  /* 0x0000000000049947 */ /* 0x000fea0003800000 */
[----:B------:R-:W-:Y:S01]  /*4cf0*/  BPT.TRAP 0x1 ;  /* 0x000000040000795c */ /* 0x000fe20000300000 */
.L_x_61:
[----:B------:R-:W-:Y:S01]  /*4d00*/  SHF.L.U32 R3, R92, 0x1f, RZ ;  /* 0x0000001f5c037819 */ /* 0x000fe200000006ff */
[----:B------:R-:W-:Y:S01]  /*4d10*/  BSSY B0, `(.L_x_62) ;  /* 0x000000a000007945 */ /* 0x000fe20003800000 */
[----:B-----5:R-:W-:Y:S01]  /*4d20*/  FSETP.NEU.AND P2, PT, R0, RZ, PT ;  /* 0x000000ff0000720b */ /* 0x020fe20003f4d000 */
[-C--:B------:R-:W-:Y:S01]  /*4d30*/  FMUL R24, R24, R2.reuse ;  /* 0x0000000218187220 */ /* 0x080fe20000400000 */
[----:B------:R-:W1:Y:S01]  /*4d40*/  SYNCS.PHASECHK.TRANS64.TRYWAIT P3, [UR43+0x38540], R3 ;  /* 0x03854003ff0075a7 */ /* 0x000e62000806016b */
[----:B------:R-:W-:Y:S01]  /*4d50*/  PRMT R4, R4, 0x9910, RZ ;  /* 0x0000991004047816 */ /* 0x000fe200000000ff */
[-C--:B------:R-:W-:Y:S01]  /*4d60*/  FMUL R14, R25, R2.reuse ;  /* 0x00000002190e7220 */ /* 0x080fe20000400000 */
[----:B------:R-:W-:Y:S02]  /*4d70*/  FMUL R26, R26, R2 ;  /* 0x000000021a1a7220 */ /* 0x000fe40000400000 */
[----:B------:R-:W-:-:S06]  /*4d80*/  ISETP.NE.AND P0, PT, R4, RZ, PT ;  /* 0x000000ff0400720c */ /* 0x000fcc0003f05270 */
[----:B------:R-:W-:Y:S01]  /*4d90*/  @P2 LEA R12, R89, UR43, 0x1 ;  /* 0x0000002b590c2c11 */ /* 0x000fe2000f8e08ff */
[----:B-1----:R-:W-:Y:S06]  /*4da0*/  @!P3 BRA `(.L_x_63) ;  /* 0x0000007c0024b947 */ /* 0x002fec0003800000 */
.L_x_237:
[----:B------:R-:W-:Y:S05]  /*4db0*/  BSYNC B0 ;  /* 0x0000000000007941 */ /* 0x000fea0003800000 */
.L_x_62:
[----:B------:R-:W-:Y:S05]  /*4dc0*/  @P2 WARPSYNC.ALL ;  /* 0x0000000000002948 */ /* 0x000fea0003800000 */
[----:B-1----:R1:W2:Y:S01]  /*4dd0*/  @P2 LDSM.16.MT88.4 R4, [R12+0x30000] ;  /* 0x030000000c04283b */ /* 0x0022a20000004200 */
[----:B------:R-:W-:Y:S03]  /*4de0*/  BSSY B0, `(.L_x_64) ;  /* 0x0000007000007945 */ /* 0x000fe60003800000 */
[----:B------:R1:W3:Y:S01]  /*4df0*/  @P2 LDSM.16.MT88.4 R8, [R12+0x30800] ;  /* 0x030800000c08283b */ /* 0x0002e20000004200 */
[----:B------:R-:W-:Y:S05]  /*4e00*/  @P2 BRA `(.L_x_65) ;  /* 0x0000000000102947 */ /* 0x000fea0003800000 */
[----:B---3--:R-:W-:Y:S02]  /*4e10*/  CS2R R10, SRZ ;  /* 0x00000000000a7805 */ /* 0x008fe4000001ff00 */
[----:B------:R-:W-:Y:S02]  /*4e20*/  CS2R R8, SRZ ;  /* 0x0000000000087805 */ /* 0x000fe4000001ff00 */
[----:B--2---:R-:W-:Y:S02]  /*4e30*/  CS2R R6, SRZ ;  /* 0x0000000000067805 */ /* 0x004fe4000001ff00 */
[----:B------:R-:W-:-:S07]  /*4e40*/  CS2R R4, SRZ ;  /* 0x0000000000047805 */ /* 0x000fce000001ff00 */
.L_x_65:
[----:B------:R-:W-:Y:S05]  /*4e50*/  BSYNC B0 ;  /* 0x0000000000007941 */ /* 0x000fea0003800000 */
.L_x_64:
[--C-:B--2---:R-:W-:Y:S02]  /*4e60*/  HADD2.F32 R13, -RZ, R4.reuse.H0_H0 ;  /* 0x20000004ff0d7230 */ /* 0x104fe40000004100 */
[-C--:B-1----:R-:W-:Y:S01]  /*4e70*/  FMUL R12, R27, R2.reuse ;  /* 0x000000021b0c7220 */ /* 0x082fe20000400000 */
[----:B------:R-:W-:Y:S02]  /*4e80*/  HADD2.F32 R15, -RZ, R4.H1_H1 ;  /* 0x30000004ff0f7230 */ /* 0x000fe40000004100 */
[----:B------:R-:W-:Y:S01]  /*4e90*/  FMUL R28, R28, R2 ;  /* 0x000000021c1c7220 */ /* 0x000fe20000400000 */
[--C-:B------:R-:W-:Y:S02]  /*4ea0*/  HADD2.F32 R19, -RZ, R5.reuse.H1_H1 ;  /* 0x30000005ff137230 */ /* 0x100fe40000004100 */
[-C--:B------:R-:W-:Y:S01]  /*4eb0*/  FFMA R24, R13, R0.reuse, R24 ;  /* 0x000000000d187223 */ /* 0x080fe20000000018 */
[----:B------:R-:W-:Y:S02]  /*4ec0*/  HADD2.F32 R17, -RZ, R5.H0_H0 ;  /* 0x20000005ff117230 */ /* 0x000fe40000004100 */
[----:B------:R-:W-:Y:S01]  /*4ed0*/  FFMA R21, R15, R0, R14 ;  /* 0x000000000f157223 */ /* 0x000fe2000000000e */
[----:B------:R-:W-:-:S02]  /*4ee0*/  HADD2.F32 R13, -RZ, R6.H0_H0 ;  /* 0x20000006ff0d7230 */ /* 0x000fc40000004100 */
[-C--:B------:R-:W-:Y:S01]  /*4ef0*/  FFMA R25, R19, R0.reuse, R12 ;  /* 0x0000000013197223 */ /* 0x080fe2000000000c */
[----:B------:R-:W-:Y:S02]  /*4f00*/  HADD2.F32 R15, -RZ, R6.H1_H1 ;  /* 0x30000006ff0f7230 */ /* 0x000fe40000004100 */
[----:B------:R-:W-:Y:S01]  /*4f10*/  FFMA R26, R17, R0, R26 ;  /* 0x00000000111a7223 */ /* 0x000fe2000000001a */
[-C--:B------:R-:W-:Y:S01]  /*4f20*/  FMUL R12, R29, R2.reuse ;  /* 0x000000021d0c7220 */ /* 0x080fe20000400000 */
[--C-:B------:R-:W-:Y:S02]  /*4f30*/  HADD2.F32 R17, -RZ, R7.reuse.H0_H0 ;  /* 0x20000007ff117230 */ /* 0x100fe40000004100 */
[-C--:B------:R-:W-:Y:S01]  /*4f40*/  FMUL R30, R30, R2.reuse ;  /* 0x000000021e1e7220 */ /* 0x080fe20000400000 */
[----:B------:R-:W-:Y:S02]  /*4f50*/  HADD2.F32 R19, -RZ, R7.H1_H1 ;  /* 0x30000007ff137230 */ /* 0x000fe40000004100 */
[----:B------:R-:W-:Y:S01]  /*4f60*/  FMUL R14, R31, R2 ;  /* 0x000000021f0e7220 */ /* 0x000fe20000400000 */
[-C--:B------:R-:W-:Y:S01]  /*4f70*/  FFMA R28, R13, R0.reuse, R28 ;  /* 0x000000000d1c7223 */ /* 0x080fe2000000001c */
[----:B------:R-:W-:Y:S01]  /*4f80*/  FFMA R27, R15, R0, R12 ;  /* 0x000000000f1b7223 */ /* 0x000fe2000000000c */
[----:B---3--:R-:W-:-:S02]  /*4f90*/  HADD2.F32 R13, -RZ, R8.H0_H0 ;  /* 0x20000008ff0d7230 */ /* 0x008fc40000004100 */
[-C--:B------:R-:W-:Y:S01]  /*4fa0*/  FFMA R30, R17, R0.reuse, R30 ;  /* 0x00000000111e7223 */ /* 0x080fe2000000001e */
[----:B------:R-:W-:Y:S02]  /*4fb0*/  HADD2.F32 R15, -RZ, R8.H1_H1 ;  /* 0x30000008ff0f7230 */ /* 0x000fe40000004100 */
[----:B------:R-:W-:Y:S01]  /*4fc0*/  FFMA R29, R19, R0, R14 ;  /* 0x00000000131d7223 */ /* 0x000fe2000000000e */
[-C--:B------:R-:W-:Y:S01]  /*4fd0*/  FMUL R32, R32, R2.reuse ;  /* 0x0000000220207220 */ /* 0x080fe20000400000 */
[-C--:B------:R-:W-:Y:S01]  /*4fe0*/  FMUL R12, R33, R2.reuse ;  /* 0x00000002210c7220 */ /* 0x080fe20000400000 */
[--C-:B------:R-:W-:Y:S02]  /*4ff0*/  HADD2.F32 R17, -RZ, R9.reuse.H0_H0 ;  /* 0x20000009ff117230 */ /* 0x100fe40000004100 */
[-C--:B------:R-:W-:Y:S01]  /*5000*/  FMUL R34, R34, R2.reuse ;  /* 0x0000000222227220 */ /* 0x080fe20000400000 */
[----:B------:R-:W-:Y:S02]  /*5010*/  HADD2.F32 R19, -RZ, R9.H1_H1 ;  /* 0x30000009ff137230 */ /* 0x000fe40000004100 */
[----:B------:R-:W-:Y:S01]  /*5020*/  FMUL R14, R35, R2 ;  /* 0x00000002230e7220 */ /* 0x000fe20000400000 */
[-C--:B------:R-:W-:Y:S01]  /*5030*/  FFMA R32, R13, R0.reuse, R32 ;  /* 0x000000000d207223 */ /* 0x080fe20000000020 */
[----:B------:R-:W-:Y:S01]  /*5040*/  FFMA R31, R15, R0, R12 ;  /* 0x000000000f1f7223 */ /* 0x000fe2000000000c */
[----:B------:R-:W-:-:S02]  /*5050*/  HADD2.F32 R13, -RZ, R10.H0_H0 ;  /* 0x2000000aff0d7230 */ /* 0x000fc40000004100 */
        /* <DEDUP_REMOVED lines=10> */
[-C--:B------:R-:W-:Y:S01]  /*5100*/  FFMA R12, R15, R0.reuse, R12 ;  /* 0x000000000f0c7223 */ /* 0x080fe2000000000c */
[-C--:B------:R-:W-:Y:S01]  /*5110*/  FFMA R17, R17, R0.reuse, R38 ;  /* 0x0000000011117223 */ /* 0x080fe20000000026 */
[----:B------:R-:W-:Y:S01]  /*5120*/  FFMA R14, R19, R0, R14 ;  /* 0x00000000130e7223 */ /* 0x000fe2000000000e */
[----:B------:R-:W-:Y:S01]  /*5130*/  F2FP.F16.F32.PACK_AB R25, R25, R26 ;  /* 0x0000001a1919723e */ /* 0x000fe200000000ff */
[----:B------:R-:W-:Y:S05]  /*5140*/  WARPSYNC.ALL ;  /* 0x0000000000007948 */ /* 0x000fea0003800000 */
[----:B------:R-:W-:Y:S01]  /*5150*/  F2FP.F16.F32.PACK_AB R33, R33, R34 ;  /* 0x000000222121723e */ /* 0x000fe200000000ff */
[----:B------:R-:W-:Y:S01]  /*5160*/  BSSY B0, `(.L_x_66) ;  /* 0x000001a000007945 */ /* 0x000fe20003800000 */
[----:B------:R-:W-:-:S02]  /*5170*/  F2FP.F16.F32.PACK_AB R26, R27, R28 ;  /* 0x0000001c1b1a723e */ /* 0x000fc400000000ff */
[----:B------:R-:W-:Y:S02]  /*5180*/  F2FP.F16.F32.PACK_AB R34, R12, R13 ;  /* 0x0000000d0c22723e */ /* 0x000fe400000000ff */
[----:B------:R-:W-:Y:S02]  /*5190*/  F2FP.F16.F32.PACK_AB R24, R21, R24 ;  /* 0x000000181518723e */ /* 0x000fe400000000ff */
[----:B------:R-:W-:Y:S02]  /*51a0*/  F2FP.F16.F32.PACK_AB R27, R29, R30 ;  /* 0x0000001e1d1b723e */ /* 0x000fe400000000ff */
[----:B------:R-:W-:Y:S02]  /*51b0*/  LEA R12, R89, UR43, 0x1 ;  /* 0x0000002b590c7c11 */ /* 0x000fe4000f8e08ff */
[----:B------:R-:W-:Y:S02]  /*51c0*/  F2FP.F16.F32.PACK_AB R32, R31, R32 ;  /* 0x000000201f20723e */ /* 0x000fe400000000ff */
[----:B------:R-:W-:Y:S01]  /*51d0*/  F2FP.F16.F32.PACK_AB R35, R14, R17 ;  /* 0x000000110e23723e */ /* 0x000fe200000000ff */
[----:B------:R1:W-:Y:S04]  /*51e0*/  STSM.16.MT88.4 [R12+0x30000], R24 ;  /* 0x030000180c007844 */ /* 0x0003e80000004200 */
[----:B------:R1:W-:Y:S01]  /*51f0*/  STSM.16.MT88.4 [R12+0x30800], R32 ;  /* 0x030800200c007844 */ /* 0x0003e20000004200 */
[----:B------:R-:W-:Y:S01]  /*5200*/  @!PT LDS RZ, [RZ] ;  /* 0x00000000fffff984 */ /* 0x000fe20000000800 */
[----:B------:R-:W-:Y:S01]  /*5210*/  @!PT LDS RZ, [RZ] ;  /* 0x00000000fffff984 */ /* 0x000fe20000000800 */
[----:B------:R-:W-:Y:S01]  /*5220*/  @!PT LDS RZ, [RZ] ;  /* 0x00000000fffff984 */ /* 0x000fe20000000800 */
[----:B------:R-:W-:Y:S01]  /*5230*/  @!PT LDS RZ, [RZ] ;  /* 0x00000000fffff984 */ /* 0x000fe20000000800 */
[----:B------:R2:W-:Y:S06]  /*5240*/  MEMBAR.ALL.CTA ;  /* 0x0000000000007992 */ /* 0x0005ec0000008000 */
[----:B--2---:R-:W2:Y:S02]  /*5250*/  FENCE.VIEW.ASYNC.S ;  /* 0x00000000000073c6 */ /* 0x004ea40000000000 */
[----:B--2---:R-:W-:Y:S06]  /*5260*/  BAR.SYNC.DEFER_BLOCKING 0x1, 0x100 ;  /* 0x0044000000007b1d */ /* 0x004fec0000010000 */
[----:B------:R-:W-:Y:S05]  /*5270*/  @!P0 BRA `(.L_x_67) ;  /* 0x0000000000208947 */ /* 0x000fea0003800000 */
[----:B------:R-:W-:Y:S02]  /*5280*/  UIADD3 UR44, UR43, 0x30000, URZ ;  /* 0x000300002b2c7890 */ /* 0x000fe4000fffe03f */
[----:B------:R-:W-:Y:S02]  /*5290*/  UIADD3 UR5, UR45, 0x40, URZ ;  /* 0x000000402d057890 */ /* 0x000fe4000fffe03f */
[----:B------:R-:W-:Y:S01]  /*52a0*/  UIADD3 UR4, UR43, 0x31000, URZ ;  /* 0x000310002b047890 */ /* 0x000fe2000fffe03f */
[----:B------:R-:W-:-:S04]  /*52b0*/  UMOV UR6, UR46 ;  /* 0x0000002e00067c82 */ /* 0x000fc80008000000 */
[----:B------:R2:W-:Y:S04]  /*52c0*/  UTMASTG.2D [UR44], [UR60] ;  /* 0x0000002c3c0073b5 */ /* 0x0005e80008008000 */
[----:B------:R2:W-:Y:S01]  /*52d0*/  UTMASTG.2D [UR4], [UR60] ;  /* 0x000000043c0073b5 */ /* 0x0005e20008008000 */
[----:B------:R0:W-:Y:S01]  /*52e0*/  UTMACMDFLUSH ;  /* 0x00000000000079b7 */ /* 0x0001e20000000000 */
[----:B--2---:R-:W-:-:S04]  /*52f0*/  DEPBAR.LE SB0, 0x1 ;  /* 0x000080400000791a */ /* 0x004fc80000000000 */
.L_x_67:
[----:B------:R-:W-:Y:S05]  /*5300*/  BSYNC B0 ;  /* 0x0000000000007941 */ /* 0x000fea0003800000 */
.L_x_66:
[----:B------:R-:W-:Y:S01]  /*5310*/  BAR.SYNC.DEFER_BLOCKING 0x1, 0x100 ;  /* 0x0044000000007b1d */ /* 0x000fe20000010000 */
[----:B------:R-:W-:-:S13]  /*5320*/  ISETP.NE.AND P3, PT, RZ, UR36, PT ;  /* 0x00000024ff007c0c */ /* 0x000fda000bf65270 */
[----:B------:R-:W-:Y:S05]  /*5330*/  @!P3 BRA `(.L_x_68) ;  /* 0x000000000024b947 */ /* 0x000fea0003800000 */
[----:B------:R-:W-:Y:S05]  /*5340*/  @!P1 BRA `(.L_x_69) ;  /* 0x0000000000049947 */ /* 0x000fea0003800000 */
[----:B------:R-:W-:Y:S01]  /*5350*/  BPT.TRAP 0x1 ;  /* 0x000000040000795c */ /* 0x000fe20000300000 */
.L_x_69:
[----:B------:R-:W-:Y:S02]  /*5360*/  ULEA UR4, UR55, UR43, 0x3 ;  /* 0x0000002b37047291 */ /* 0x000fe4000f8e183f */
[----:B------:R-:W-:Y:S02]  /*5370*/  UIADD3 UR55, UR55, 0x1, URZ ;  /* 0x0000000137377890 */ /* 0x000fe4000fffe03f */
[----:B------:R-:W-:Y:S02]  /*5380*/  UIADD3 UR4, UR4, 0x38560, URZ ;  /* 0x0003856004047890 */ /* 0x000fe4000fffe03f */
[----:B------:R-:W-:Y:S02]  /*5390*/  UISETP.NE.AND UP0, UPT, UR55, 0x4, UPT ;  /* 0x000000043700788c */ /* 0x000fe4000bf05270 */
[----:B------:R-:W-:Y:S02]  /*53a0*/  UPRMT UR4, UR42, 0x654, UR4 ;  /* 0x000006542a047896 */ /* 0x000fe40008000004 */
[----:B------:R-:W-:-:S07]  /*53b0*/  USEL UR55, UR55, URZ, UP0 ;  /* 0x0000003f37377287 */ /* 0x000fce0008000000 */
[----:B------:R-:W-:Y:S05]  /*53c0*/  SYNCS.ARRIVE.TRANS64.RED.A1T0 RZ, [UR4], RZ ;  /* 0x000000ffffff79a7 */ /* 0x000fea0008100404 */
.L_x_68:
[----:B------:R-:W-:Y:S05]  /*53d0*/  @!P1 BRA `(.L_x_70) ;  /* 0x0000000000049947 */ /* 0x000fea0003800000 */
[----:B------:R-:W-:Y:S01]  /*53e0*/  BPT.TRAP 0x1 ;  /* 0x000000040000795c */ /* 0x000fe20000300000 */
.L_x_70:
[----:B------:R-:W2:Y:S01]  /*53f0*/  SYNCS.PHASECHK.TRANS64.TRYWAIT P3, [UR43+0x38548], R3 ;  /* 0x03854803ff0075a7 */ /* 0x000ea2000806016b */
[----:B------:R-:W-:Y:S04]  /*5400*/  BSSY B0, `(.L_x_71) ;  /* 0x0000002000007945 */ /* 0x000fe80003800000 */
[----:B--2---:R-:W-:Y:S05]  /*5410*/  @!P3 BRA `(.L_x_72) ;  /* 0x0000007400a0b947 */ /* 0x004fea0003800000 */
.L_x_238:
[----:B------:R-:W-:Y:S05]  /*5420*/  BSYNC B0 ;  /* 0x0000000000007941 */ /* 0x000fea0003800000 */
.L_x_71:
[----:B------:R-:W-:Y:S05]  /*5430*/  @P2 WARPSYNC.ALL ;  /* 0x0000000000002948 */ /* 0x000fea0003800000 */
[----:B------:R-:W2:Y:S01]  /*5440*/  @P2 LDSM.16.MT88.4 R4, [R12+0x32000] ;  /* 0x032000000c04283b */ /* 0x000ea20000004200 */
[-C--:B------:R-:W-:Y:S01]  /*5450*/  FMUL R13, R40, R2.reuse ;  /* 0x00000002280d7220 */ /* 0x080fe20000400000 */
[-C--:B------:R-:W-:Y:S01]  /*5460*/  FMUL R41, R41, R2.reuse ;  /* 0x0000000229297220 */ /* 0x080fe20000400000 */
[-C--:B------:R-:W-:Y:S01]  /*5470*/  FMUL R15, R42, R2.reuse ;  /* 0x000000022a0f7220 */ /* 0x080fe20000400000 */
[----:B------:R-:W3:Y:S01]  /*5480*/  @P2 LDSM.16.MT88.4 R8, [R12+0x32800] ;  /* 0x032800000c08283b */ /* 0x000ee20000004200 */
[-C--:B------:R-:W-:Y:S01]  /*5490*/  FMUL R43, R43, R2.reuse ;  /* 0x000000022b2b7220 */ /* 0x080fe20000400000 */
[-C--:B------:R-:W-:Y:S01]  /*54a0*/  FMUL R17, R44, R2.reuse ;  /* 0x000000022c117220 */ /* 0x080fe20000400000 */
[-C--:B------:R-:W-:Y:S01]  /*54b0*/  FMUL R45, R45, R2.reuse ;  /* 0x000000022d2d7220 */ /* 0x080fe20000400000 */
[-C--:B------:R-:W-:Y:S01]  /*54c0*/  FMUL R19, R46, R2.reuse ;  /* 0x000000022e137220 */ /* 0x080fe20000400000 */
[-C--:B------:R-:W-:Y:S01]  /*54d0*/  FMUL R47, R47, R2.reuse ;  /* 0x000000022f2f7220 */ /* 0x080fe20000400000 */
[-C--:B------:R-:W-:Y:S01]  /*54e0*/  FMUL R21, R48, R2.reuse ;  /* 0x0000000230157220 */ /* 0x080fe20000400000 */
[-C--:B------:R-:W-:Y:S01]  /*54f0*/  FMUL R49, R49, R2.reuse ;  /* 0x0000000231317220 */ /* 0x080fe20000400000 */
[-C--:B-1----:R-:W-:Y:S01]  /*5500*/  FMUL R25, R50, R2.reuse ;  /* 0x0000000232197220 */ /* 0x082fe20000400000 */
[-C--:B------:R-:W-:Y:S01]  /*5510*/  FMUL R51, R51, R2.reuse ;  /* 0x0000000233337220 */ /* 0x080fe20000400000 */
[-C--:B------:R-:W-:Y:S01]  /*5520*/  FMUL R27, R52, R2.reuse ;  /* 0x00000002341b7220 */ /* 0x080fe20000400000 */
[-C--:B------:R-:W-:Y:S01]  /*5530*/  FMUL R53, R53, R2.reuse ;  /* 0x0000000235357220 */ /* 0x080fe20000400000 */
[-C--:B------:R-:W-:Y:S01]  /*5540*/  FMUL R29, R54, R2.reuse ;  /* 0x00000002361d7220 */ /* 0x080fe20000400000 */
[----:B------:R-:W-:Y:S01]  /*5550*/  FMUL R55, R55, R2 ;  /* 0x0000000237377220 */ /* 0x000fe20000400000 */
[----:B------:R-:W-:Y:S05]  /*5560*/  WARPSYNC.ALL ;  /* 0x0000000000007948 */ /* 0x000fea0003800000 */
[----:B------:R-:W-:Y:S01]  /*5570*/  BSSY B0, `(.L_x_73) ;  /* 0x000003d000007945 */ /* 0x000fe20003800000 */
[----:B--2---:R-:W-:-:S02]  /*5580*/  HADD2.F32 R14, -RZ, R4.H0_H0 ;  /* 0x20000004ff0e7230 */ /* 0x004fc40000004100 */
[----:B------:R-:W-:Y:S02]  /*5590*/  HADD2.F32 R16, -RZ, R4.H1_H1 ;  /* 0x30000004ff107230 */ /* 0x000fe40000004100 */
[--C-:B------:R-:W-:Y:S02]  /*55a0*/  HADD2.F32 R18, -RZ, R5.reuse.H0_H0 ;  /* 0x20000005ff127230 */ /* 0x100fe40000004100 */
[-C--:B------:R-:W-:Y:S01]  /*55b0*/  FFMA R13, R14, R0.reuse, R13 ;  /* 0x000000000e0d7223 */ /* 0x080fe2000000000d */
[----:B------:R-:W-:Y:S02]  /*55c0*/  HADD2.F32 R20, -RZ, R5.H1_H1 ;  /* 0x30000005ff147230 */ /* 0x000fe40000004100 */
[-C--:B------:R-:W-:Y:S01]  /*55d0*/  FFMA R14, R16, R0.reuse, R41 ;  /* 0x00000000100e7223 */ /* 0x080fe20000000029 */
[----:B------:R-:W-:Y:S02]  /*55e0*/  HADD2.F32 R24, -RZ, R7.H0_H0 ;  /* 0x20000007ff187230 */ /* 0x000fe40000004100 */
[----:B------:R-:W-:Y:S01]  /*55f0*/  FFMA R15, R18, R0, R15 ;  /* 0x00000000120f7223 */ /* 0x000fe2000000000f */
[----:B------:R-:W-:-:S02]  /*5600*/  HADD2.F32 R18, -RZ, R6.H0_H0 ;  /* 0x20000006ff127230 */ /* 0x000fc40000004100 */
[-C--:B------:R-:W-:Y:S01]  /*5610*/  FFMA R16, R20, R0.reuse, R43 ;  /* 0x0000000014107223 */ /* 0x080fe2000000002b */
[----:B------:R-:W-:Y:S02]  /*5620*/  HADD2.F32 R20, -RZ, R6.H1_H1 ;  /* 0x30000006ff147230 */ /* 0x000fe40000004100 */
[-C--:B------:R-:W-:Y:S01]  /*5630*/  FFMA R19, R24, R0.reuse, R19 ;  /* 0x0000000018137223 */ /* 0x080fe20000000013 */
[----:B------:R-:W-:Y:S02]  /*5640*/  HADD2.F32 R26, -RZ, R7.H1_H1 ;  /* 0x30000007ff1a7230 */ /* 0x000fe40000004100 */
[-C--:B------:R-:W-:Y:S01]  /*5650*/  FFMA R17, R18, R0.reuse, R17 ;  /* 0x0000000012117223 */ /* 0x080fe20000000011 */
[----:B---3--:R-:W-:Y:S02]  /*5660*/  HADD2.F32 R24, -RZ, R8.H0_H0 ;  /* 0x20000008ff187230 */ /* 0x008fe40000004100 */
[----:B------:R-:W-:Y:S01]  /*5670*/  FFMA R18, R20, R0, R45 ;  /* 0x0000000014127223 */ /* 0x000fe2000000002d */
[----:B------:R-:W-:-:S02]  /*5680*/  HADD2.F32 R28, -RZ, R9.H0_H0 ;  /* 0x20000009ff1c7230 */ /* 0x000fc40000004100 */
[-C--:B------:R-:W-:Y:S01]  /*5690*/  FFMA R20, R26, R0.reuse, R47 ;  /* 0x000000001a147223 */ /* 0x080fe2000000002f */
[----:B------:R-:W-:Y:S02]  /*56a0*/  HADD2.F32 R26, -RZ, R8.H1_H1 ;  /* 0x30000008ff1a7230 */ /* 0x000fe40000004100 */
        /* <DEDUP_REMOVED lines=11> */
[----:B------:R-:W-:Y:S01]  /*5760*/  F2FP.F16.F32.PACK_AB R25, R26, R25 ;  /* 0x000000191a19723e */ /* 0x000fe200000000ff */
[-C--:B------:R-:W-:Y:S01]  /*5770*/  FFMA R28, R30, R0.reuse, R53 ;  /* 0x000000001e1c7223 */ /* 0x080fe20000000035 */
[----:B------:R-:W-:Y:S01]  /*5780*/  F2FP.F16.F32.PACK_AB R32, R14, R13 ;  /* 0x0000000d0e20723e */ /* 0x000fe200000000ff */
[----:B------:R-:W-:Y:S01]  /*5790*/  FFMA R30, R34, R0, R55 ;  /* 0x00000000221e7223 */ /* 0x000fe20000000037 */
[----:B------:R-:W-:-:S02]  /*57a0*/  F2FP.F16.F32.PACK_AB R33, R16, R15 ;  /* 0x0000000f1021723e */ /* 0x000fc400000000ff */
[----:B------:R-:W-:Y:S02]  /*57b0*/  F2FP.F16.F32.PACK_AB R34, R18, R17 ;  /* 0x000000111222723e */ /* 0x000fe400000000ff */
[----:B------:R-:W-:Y:S02]  /*57c0*/  F2FP.F16.F32.PACK_AB R35, R20, R19 ;  /* 0x000000131423723e */ /* 0x000fe400000000ff */
[----:B------:R-:W-:Y:S02]  /*57d0*/  F2FP.F16.F32.PACK_AB R26, R28, R27 ;  /* 0x0000001b1c1a723e */ /* 0x000fe400000000ff */
[----:B------:R-:W-:Y:S01]  /*57e0*/  F2FP.F16.F32.PACK_AB R24, R24, R21 ;  /* 0x000000151818723e */ /* 0x000fe200000000ff */
[----:B------:R1:W-:Y:S01]  /*57f0*/  STSM.16.MT88.4 [R12+0x32000], R32 ;  /* 0x032000200c007844 */ /* 0x0003e20000004200 */
[----:B------:R-:W-:-:S05]  /*5800*/  F2FP.F16.F32.PACK_AB R27, R30, R29 ;  /* 0x0000001d1e1b723e */ /* 0x000fca00000000ff */
        /* <DEDUP_REMOVED lines=11> */
[----:B------:R-:W-:Y:S02]  /*58c0*/  UIADD3 UR9, UR45, 0x40, URZ ;  /* 0x000000402d097890 */ /* 0x000fe4000fffe03f */
[----:B------:R-:W-:Y:S01]  /*58d0*/  UIADD3 UR8, UR43, 0x33000, URZ ;  /* 0x000330002b087890 */ /* 0x000fe2000fffe03f */
[----:B------:R-:W-:Y:S01]  /*58e0*/  UMOV UR5, UR45 ;  /* 0x0000002d00057c82 */ /* 0x000fe20008000000 */
[----:B------:R-:W-:-:S03]  /*58f0*/  UMOV UR10, UR6 ;  /* 0x00000006000a7c82 */ /* 0x000fc60008000000 */
[----:B------:R2:W-:Y:S04]  /*5900*/  UTMASTG.2D [UR4], [UR60] ;  /* 0x000000043c0073b5 */ /* 0x0005e80008008000 */
[----:B------:R2:W-:Y:S01]  /*5910*/  UTMASTG.2D [UR8], [UR60] ;  /* 0x000000083c0073b5 */ /* 0x0005e20008008000 */
[----:B------:R0:W-:Y:S01]  /*5920*/  UTMACMDFLUSH ;  /* 0x00000000000079b7 */ /* 0x0001e20000000000 */
[----:B--2---:R-:W-:-:S04]  /*5930*/  DEPBAR.LE SB0, 0x1 ;  /* 0x000080400000791a */ /* 0x004fc80000000000 */
.L_x_74:
[----:B------:R-:W-:Y:S05]  /*5940*/  BSYNC B0 ;  /* 0x0000000000007941 */ /* 0x000fea0003800000 */
.L_x_73:
[----:B------:R-:W-:Y:S06]  /*5950*/  BAR.SYNC.DEFER_BLOCKING 0x1, 0x100 ;  /* 0x0044000000007b1d */ /* 0x000fec0000010000 */
[----:B------:R-:W-:Y:S05]  /*5960*/  @!P1 BRA `(.L_x_75) ;  /* 0x0000000000049947 */ /* 0x000fea0003800000 */
[----:B------:R-:W-:Y:S01]  /*5970*/  BPT.TRAP 0x1 ;  /* 0x000000040000795c */ /* 0x000fe20000300000 */
.L_x_75:
[----:B------:R-:W-:-:S04]  /*5980*/  ULEA UR4, UR55, UR43, 0x3 ;  /* 0x0000002b37047291 */ /* 0x000fc8000f8e183f */
[----:B------:R-:W-:-:S04]  /*5990*/  UIADD3 UR4, UR4, 0x38560, URZ ;  /* 0x0003856004047890 */ /* 0x000fc8000fffe03f */
[----:B------:R-:W-:-:S09]  /*59a0*/  UPRMT UR4, UR42, 0x654, UR4 ;  /* 0x000006542a047896 */ /* 0x000fd20008000004 */
[----:B------:R-:W-:Y:S01]  /*59b0*/  SYNCS.ARRIVE.TRANS64.RED.A1T0 RZ, [UR4], RZ ;  /* 0x000000ffffff79a7 */ /* 0x000fe20008100404 */
[----:B------:R-:W-:Y:S05]  /*59c0*/  @!P1 BRA `(.L_x_76) ;  /* 0x0000000000049947 */ /* 0x000fea0003800000 */
[----:B------:R-:W-:Y:S01]  /*59d0*/  BPT.TRAP 0x1 ;  /* 0x000000040000795c */ /* 0x000fe20000300000 */
.L_x_76:
[----:B------:R-:W2:Y:S01]  /*59e0*/  SYNCS.PHASECHK.TRANS64.TRYWAIT P3, [UR43+0x38550], R3 ;  /* 0x03855003ff0075a7 */ /* 0x000ea2000806016b */
[----:B------:R-:W-:Y:S04]  /*59f0*/  BSSY B0, `(.L_x_77) ;  /* 0x0000002000007945 */ /* 0x000fe80003800000 */
[----:B--2---:R-:W-:Y:S05]  /*5a00*/  @!P3 BRA `(.L_x_78) ;  /* 0x00000070003cb947 */ /* 0x004fea0003800000 */
.L_x_239:
[----:B------:R-:W-:Y:S05]  /*5a10*/  BSYNC B0 ;  /* 0x0000000000007941 */ /* 0x000fea0003800000 */
.L_x_77:
        /* <DEDUP_REMOVED lines=81> */
.L_x_80:
[----:B------:R-:W-:Y:S05]  /*5f30*/  BSYNC B0 ;  /* 0x0000000000007941 */ /* 0x000fea0003800000 */
.L_x_79:
[----:B------:R-:W-:Y:S06]  /*5f40*/  BAR.SYNC.DEFER_BLOCKING 0x1, 0x100 ;  /* 0x0044000000007b1d */ /* 0x000fec0000010000 */
[----:B------:R-:W-:Y:S05]  /*5f50*/  @!P1 BRA `(.L_x_81) ;  /* 0x0000000000049947 */ /* 0x000fea0003800000 */
[----:B------:R-:W-:Y:S01]  /*5f60*/  BPT.TRAP 0x1 ;  /* 0x000000040000795c */ /* 0x000fe20000300000 */
.L_x_81:
[----:B------:R-:W-:-:S04]  /*5f70*/  UIADD3 UR55, UR55, 0x1, URZ ;  /* 0x0000000137377890 */ /* 0x000fc8000fffe03f */
[----:B------:R-:W-:-:S04]  /*5f80*/  UISETP.NE.AND UP0, UPT, UR55, 0x4, UPT ;  /* 0x000000043700788c */ /* 0x000fc8000bf05270 */
[----:B------:R-:W-:-:S04]  /*5f90*/  USEL UR55, UR55, URZ, UP0 ;  /* 0x0000003f37377287 */ /* 0x000fc80008000000 */
[----:B------:R-:W-:-:S04]  /*5fa0*/  ULEA UR4, UR55, UR43, 0x3 ;  /* 0x0000002b37047291 */ /* 0x000fc8000f8e183f */
[----:B------:R-:W-:-:S04]  /*5fb0*/  UIADD3 UR4, UR4, 0x38560, URZ ;  /* 0x0003856004047890 */ /* 0x000fc8000fffe03f */
[----:B------:R-:W-:-:S09]  /*5fc0*/  UPRMT UR4, UR42, 0x654, UR4 ;  /* 0x000006542a047896 */ /* 0x000fd20008000004 */
[----:B------:R-:W-:Y:S01]  /*5fd0*/  SYNCS.ARRIVE.TRANS64.RED.A1T0 RZ, [UR4], RZ ;  /* 0x000000ffffff79a7 */ /* 0x000fe20008100404 */
[----:B------:R-:W-:Y:S05]  /*5fe0*/  @!P1 BRA `(.L_x_82) ;  /* 0x0000000000049947 */ /* 0x000fea0003800000 */
[----:B------:R-:W-:Y:S01]  /*5ff0*/  BPT.TRAP 0x1 ;  /* 0x000000040000795c */ /* 0x000fe20000300000 */
.L_x_82:
[----:B------:R-:W2:Y:S01]  /*6000*/  SYNCS.PHASECHK.TRANS64.TRYWAIT P3, [UR43+0x38558], R3 ;  /* 0x03855803ff0075a7 */ /* 0x000ea2000806016b */
[----:B------:R-:W-:Y:S04]  /*6010*/  BSSY B0, `(.L_x_83) ;  /* 0x0000002000007945 */ /* 0x000fe80003800000 */
[----:B--2---:R-:W-:Y:S05]  /*6020*/  @!P3 BRA `(.L_x_84) ;  /* 0x0000006800ccb947 */ /* 0x004fea0003800000 */
.L_x_240:
[----:B------:R-:W-:Y:S05]  /*6030*/  BSYNC B0 ;  /* 0x0000000000007941 */ /* 0x000fea0003800000 */
.L_x_83:
[----:B------:R-:W-:Y:S05]  /*6040*/  @P2 WARPSYNC.ALL ;  /* 0x0000000000002948 */ /* 0x000fea0003800000 */
[----:B------:R-:W3:Y:S01]  /*6050*/  @P2 LDSM.16.MT88.4 R4, [R12+0x36000] ;  /* 0x036000000c04283b */ /* 0x000ee20000004200 */
[-C--:B------:R-:W-:Y:S01]  /*6060*/  FMUL R80, R80, R2.reuse ;  /* 0x0000000250507220 */ /* 0x080fe20000400000 */
[-C--:B-1----:R-:W-:Y:S01]  /*6070*/  FMUL R24, R81, R2.reuse ;  /* 0x0000000251187220 */ /* 0x082fe20000400000 */
[-C--:B------:R-:W-:Y:S01]  /*6080*/  FMUL R72, R72, R2.reuse ;  /* 0x0000000248487220 */ /* 0x080fe20000400000 */
[----:B------:R-:W1:Y:S01]  /*6090*/  @P2 LDSM.16.MT88.4 R8, [R12+0x36800] ;  /* 0x036800000c08283b */ /* 0x000e620000004200 */
[-C--:B--2---:R-:W-:Y:S01]  /*60a0*/  FMUL R14, R73, R2.reuse ;  /* 0x00000002490e7220 */ /* 0x084fe20000400000 */
[-C--:B------:R-:W-:Y:S01]  /*60b0*/  FMUL R74, R74, R2.reuse ;  /* 0x000000024a4a7220 */ /* 0x080fe20000400000 */
        /* <DEDUP_REMOVED lines=10> */
[----:B------:R-:W-:Y:S01]  /*6160*/  FMUL R2, R87, R2 ;  /* 0x0000000257027220 */ /* 0x000fe20000400000 */
[----:B------:R-:W-:Y:S05]  /*6170*/  WARPSYNC.ALL ;  /* 0x0000000000007948 */ /* 0x000fea0003800000 */
[----:B------:R-:W-:Y:S01]  /*6180*/  BSSY B0, `(.L_x_85) ;  /* 0x000003c000007945 */ /* 0x000fe20003800000 */
[----:B---3--:R-:W-:-:S02]  /*6190*/  HADD2.F32 R15, -RZ, R5.H0_H0 ;  /* 0x20000005ff0f7230 */ /* 0x008fc40000004100 */
[----:B------:R-:W-:Y:S02]  /*61a0*/  HADD2.F32 R21, -RZ, R7.H0_H0 ;  /* 0x20000007ff157230 */ /* 0x000fe40000004100 */
[--C-:B-1----:R-:W-:Y:S02]  /*61b0*/  HADD2.F32 R25, -RZ, R8.reuse.H0_H0 ;  /* 0x20000008ff197230 */ /* 0x102fe40000004100 */
        /* <DEDUP_REMOVED lines=11> */
[--C-:B------:R-:W-:Y:S02]  /*6270*/  HADD2.F32 R17, -RZ, R6.reuse.H0_H0 ;  /* 0x20000006ff117230 */ /* 0x100fe40000004100 */
[----:B------:R-:W-:Y:S01]  /*6280*/  FFMA R14, R13, R0, R14 ;  /* 0x000000000d0e7223 */ /* 0x000fe2000000000e */
[----:B------:R-:W-:-:S02]  /*6290*/  HADD2.F32 R19, -RZ, R6.H1_H1 ;  /* 0x30000006ff137230 */ /* 0x000fc40000004100 */
        /* <DEDUP_REMOVED lines=40> */
[----:B------:R2:W-:Y:S02]  /*6520*/  UTMASTG.2D [UR8], [UR60] ;  /* 0x000000083c0073b5 */ /* 0x0005e40008008000 */
[----:B--2---:R0:W-:Y:S02]  /*6530*/  UTMACMDFLUSH ;  /* 0x00000000000079b7 */ /* 0x0041e40000000000 */
.L_x_86:
[----:B------:R-:W-:Y:S05]  /*6540*/  BSYNC B0 ;  /* 0x0000000000007941 */ /* 0x000fea0003800000 */
.L_x_85:
[----:B------:R-:W-:Y:S04]  /*6550*/  BSSY B0, `(.L_x_87) ;  /* 0x0000003000007945 */ /* 0x000fe80003800000 */
[----:B------:R-:W-:Y:S05]  /*6560*/  @!P0 BRA `(.L_x_88) ;  /* 0x0000000000048947 */ /* 0x000fea0003800000 */
[----:B------:R-:W-:-:S04]  /*6570*/  DEPBAR.LE SB0, 0x1 ;  /* 0x000080400000791a */ /* 0x000fc80000000000 */
.L_x_88:
[----:B------:R-:W-:Y:S05]  /*6580*/  BSYNC B0 ;  /* 0x0000000000007941 */ /* 0x000fea0003800000 */
.L_x_87:
[----:B------:R-:W-:Y:S06]  /*6590*/  BAR.SYNC.DEFER_BLOCKING 0x1, 0x100 ;  /* 0x0044000000007b1d */ /* 0x000fec0000010000 */
[----:B------:R-:W-:Y:S05]  /*65a0*/  @!P1 BRA `(.L_x_89) ;  /* 0x0000000000049947 */ /* 0x000fea0003800000 */
[----:B------:R-:W-:Y:S01]  /*65b0*/  BPT.TRAP 0x1 ;  /* 0x000000040000795c */ /* 0x000fe20000300000 */
.L_x_89:
[----:B------:R-:W-:Y:S02]  /*65c0*/  UIADD3 UR4, UR55, 0x1, URZ ;  /* 0x0000000137047890 */ /* 0x000fe4000fffe03f */
[----:B------:R-:W-:Y:S02]  /*65d0*/  UISETP.NE.AND UP1, UPT, UR47, 0x3, UPT ;  /* 0x000000032f00788c */ /* 0x000fe4000bf25270 */
[----:B------:R-:W-:-:S04]  /*65e0*/  UISETP.NE.AND UP0, UPT, UR4, 0x4, UPT ;  /* 0x000000040400788c */ /* 0x000fc8000bf05270 */
[----:B------:R-:W-:Y:S01]  /*65f0*/  USEL UR4, UR4, URZ, UP0 ;  /* 0x0000003f04047287 */ /* 0x000fe20008000000 */
[----:B------:R-:W-:-:S03]  /*6600*/  PLOP3.LUT P2, PT, PT, PT, UP1, 0x80, 0x0 ;  /* 0x000000000000781c */ /* 0x000fc60003f4f018 */
[----:B------:R-:W-:Y:S02]  /*6610*/  ULEA UR5, UR4, UR43, 0x3 ;  /* 0x0000002b04057291 */ /* 0x000fe4000f8e183f */
[----:B------:R-:W-:Y:S02]  /*6620*/  UIADD3 UR4, UR4, 0x1, URZ ;  /* 0x0000000104047890 */ /* 0x000fe4000fffe03f */
[----:B------:R-:W-:Y:S02]  /*6630*/  UIADD3 UR5, UR5, 0x38560, URZ ;  /* 0x0003856005057890 */ /* 0x000fe4000fffe03f */
[----:B------:R-:W-:Y:S02]  /*6640*/  UISETP.NE.AND UP0, UPT, UR4, 0x4, UPT ;  /* 0x000000040400788c */ /* 0x000fe4000bf05270 */
[----:B------:R-:W-:Y:S02]  /*6650*/  UPRMT UR5, UR42, 0x654, UR5 ;  /* 0x000006542a057896 */ /* 0x000fe40008000005 */
[----:B------:R-:W-:-:S07]  /*6660*/  USEL UR55, UR4, URZ, UP0 ;  /* 0x0000003f04377287 */ /* 0x000fce0008000000 */
[----:B------:R-:W-:Y:S01]  /*6670*/  SYNCS.ARRIVE.TRANS64.RED.A1T0 RZ, [UR5], RZ ;  /* 0x000000ffffff79a7 */ /* 0x000fe20008100405 */
[----:B------:R-:W-:Y:S05]  /*6680*/  @!P2 BRA `(.L_x_90) ;  /* 0x000000000004a947 */ /* 0x000fea0003800000 */
[----:B------:R-:W-:Y:S01]  /*6690*/  BPT.TRAP 0x1 ;  /* 0x000000040000795c */ /* 0x000fe20000300000 */
.L_x_90:
[----:B------:R-:W-:Y:S01]  /*66a0*/  ULEA UR4, UR38, UR43, 0x3 ;  /* 0x0000002b26047291 */ /* 0x000fe2000f8e183f */
[----:B------:R-:W-:-:S08]  /*66b0*/  SHF.L.U32 R0, R93, 0x1f, RZ ;  /* 0x0000001f5d007819 */ /* 0x000fd000000006ff */
[----:B------:R-:W2:Y:S02]  /*66c0*/  SYNCS.PHASECHK.TRANS64.TRYWAIT P0, [UR4+0x38400], R0 ;  /* 0x03840000ff0075a7 */ /* 0x000ea40008000144 */
[----:B--2---:R-:W-:Y:S05]  /*66d0*/  @!P0 BRA `(.L_x_91) ;  /* 0x0000006400388947 */ /* 0x004fea0003800000 */
.L_x_241:
[----:B------:R-:W-:-:S09]  /*66e0*/  ULEA UR5, UR38, UR43, 0x4 ;  /* 0x0000002b26057291 */ /* 0x000fd2000f8e203f */
[----:B------:R-:W3:Y:S01]  /*66f0*/  LDS.128 R16, [UR5+0x38590] ;  /* 0x03859005ff107984 */ /* 0x000ee20008000c00 */
[----:B------:R-:W-:Y:S01]  /*6700*/  @!PT LDS RZ, [RZ] ;  /* 0x00000000fffff984 */ /* 0x000fe20000000800 */
[----:B------:R-:W-:Y:S01]  /*6710*/  @!PT LDS RZ, [RZ] ;  /* 0x00000000fffff984 */ /* 0x000fe20000000800 */
[----:B------:R-:W-:Y:S01]  /*6720*/  @!PT LDS RZ, [RZ] ;  /* 0x00000000fffff984 */ /* 0x000fe20000000800 */
[----:B------:R-:W-:Y:S01]  /*6730*/  @!PT LDS RZ, [RZ] ;  /* 0x00000000fffff984 */ /* 0x000fe20000000800 */
[----:B------:R4:W-:Y:S06]  /*6740*/  MEMBAR.ALL.CTA ;  /* 0x0000000000007992 */ /* 0x0009ec0000008000 */
[----:B----4-:R-:W4:Y:S01]  /*6750*/  FENCE.VIEW.ASYNC.S ;  /* 0x00000000000073c6 */ /* 0x010f220000000000 */
[----:B------:R-:W-:Y:S05]  /*6760*/  @!P2 BRA `(.L_x_92) ;  /* 0x000000000004a947 */ /* 0x000fea0003800000 */
[----:B------:R-:W-:Y:S01]  /*6770*/  BPT.TRAP 0x1 ;  /* 0x000000040000795c */ /* 0x000fe20000300000 */
.L_x_92:
[----:B---3--:R-:W-:Y:S01]  /*6780*/  ISETP.NE.AND P0, PT, R19, RZ, PT ;  /* 0x000000ff1300720c */ /* 0x008fe20003f05270 */
[----:B------:R-:W-:Y:S01]  /*6790*/  UIADD3 UR4, UR4, 0x38440, URZ ;  /* 0x0003844004047890 */ /* 0x000fe2000fffe03f */
[CC--:B------:R-:W-:Y:S02]  /*67a0*/  ISETP.NE.AND P2, PT, R91.reuse, R18.reuse, PT ;  /* 0x000000125b00720c */ /* 0x0c0fe40003f45270 */
[----:B------:R-:W-:Y:S01]  /*67b0*/  ISETP.EQ.OR P0, PT, R91, R18, !P0 ;  /* 0x000000125b00720c */ /* 0x000fe20004702670 */
[----:B------:R-:W-:-:S09]  /*67c0*/  UPRMT UR4, UR42, 0x654, UR4 ;  /* 0x000006542a047896 */ /* 0x000fd20008000004 */
[----:B----4-:R-:W-:Y:S03]  /*67d0*/  SYNCS.ARRIVE.TRANS64.RED.A1T0 RZ, [UR4], RZ ;  /* 0x000000ffffff79a7 */ /* 0x010fe60008100404 */
[----:B------:R-:W-:Y:S05]  /*67e0*/  @P0 BRA `(.L_x_93) ;  /* 0x0000000000fc0947 */ /* 0x000fea0003800000 */
[----:B------:R-:W-:-:S13]  /*67f0*/  ISETP.NE.AND P0, PT, RZ, UR54, PT ;  /* 0x00000036ff007c0c */ /* 0x000fda000bf05270 */
[----:B------:R-:W-:Y:S05]  /*6800*/  @P0 BRA `(.L_x_93) ;  /* 0x0000000000f40947 */ /* 0x000fea0003800000 */
[----:B--2---:R-:W2:Y:S01]  /*6810*/  S2R R0, SR_LANEID ;  /* 0x0000000000007919 */ /* 0x004ea20000000000 */
[----:B------:R-:W-:Y:S01]  /*6820*/  ELECT P0, URZ, PT ;  /* 0x00000000003f782f */ /* 0x000fe20003800000 */
[----:B------:R-:W-:Y:S01]  /*6830*/  BSSY B0, `(.L_x_94) ;  /* 0x000002f000007945 */ /* 0x000fe20003800000 */
[----:B--2---:R-:W-:-:S11]  /*6840*/  IMAD.SHL.U32 R15, R0, 0x4, RZ ;  /* 0x00000004000f7824 */ /* 0x004fd600078e00ff */
[----:B------:R-:W-:Y:S05]  /*6850*/  @!P0 BRA `(.L_x_95) ;  /* 0x0000000000b08947 */ /* 0x000fea0003800000 */
[----:B------:R-:W-:Y:S01]  /*6860*/  IMAD.SHL.U32 R0, R18, 0x8, RZ ;  /* 0x0000000812007824 */ /* 0x000fe200078e00ff */
[----:B------:R-:W-:Y:S01]  /*6870*/  SHF.R.S32.HI R3, RZ, 0x1f, R18 ;  /* 0x0000001fff037819 */ /* 0x000fe20000011412 */
[----:B------:R-:W-:-:S03]  /*6880*/  ULDC.64 UR4, c[0x0][0x820] ;  /* 0x0002080000047ab9 */ /* 0x000fc60000000a00 */
[----:B------:R-:W-:Y:S02]  /*6890*/  SHF.L.U64.HI R8, R18, 0x3, R3 ;  /* 0x0000000312087819 */ /* 0x000fe40000010203 */
[----:B-1----:R-:W-:Y:S01]  /*68a0*/  IADD3 R4, P0, R0, UR4, RZ ;  /* 0x0000000400047c10 */ /* 0x002fe2000ff1e0ff */
[----:B------:R-:W1:Y:S03]  /*68b0*/  LDC.64 R2, c[0x0][0x290] ;  /* 0x0000a400ff027b82 */ /* 0x000e660000000a00 */
[----:B------:R-:W-:Y:S01]  /*68c0*/  IADD3.X R5, R8, UR5, RZ, P0, !PT ;  /* 0x0000000508057c10 */ /* 0x000fe200087fe4ff */
[----:B------:R-:W-:-:S05]  /*68d0*/  ULDC.64 UR4, c[0x0][0x818] ;  /* 0x0002060000047ab9 */ /* 0x000fca0000000a00 */
[----:B------:R-:W2:Y:S01]  /*68e0*/  LDG.E.64 R4, desc[UR58][R4.64] ;  /* 0x0000003a04047981 */ /* 0x000ea2000c1e1b00 */
[----:B-1----:R-:W-:Y:S01]  /*68f0*/  IMAD.WIDE R6, R18, 0xc, R2 ;  /* 0x0000000c12067825 */ /* 0x002fe200078e0202 */
[----:B------:R-:W-:Y:S02]  /*6900*/  IADD3 R2, P0, R0, UR4, RZ ;  /* 0x0000000400027c10 */ /* 0x000fe4000ff1e0ff */
[----:B------:R-:W1:Y:S02]  /*6910*/  LDS R0, [UR49+0x1c] ;  /* 0x00001c31ff007984 */ /* 0x000e640008000800 */
[----:B------:R-:W-:Y:S02]  /*6920*/  IADD3.X R3, R8, UR5, RZ, P0, !PT ;  /* 0x0000000508037c10 */ /* 0x000fe400087fe4ff */
[----:B------:R-:W3:Y:S04]  /*6930*/  LDG.E R12, desc[UR58][R6.64] ;  /* 0x0000003a060c7981 */ /* 0x000ee8000c1e1900 */
[----:B------:R4:W5:Y:S04]  /*6940*/  LDG.E R13, desc[UR58][R6.64+0x4] ;  /* 0x0000043a060d7981 */ /* 0x000968000c1e1900 */
[----:B------:R-:W5:Y:S01]  /*6950*/  LDG.E.64 R2, desc[UR58][R2.64] ;  /* 0x0000003a02027981 */ /* 0x000f62000c1e1b00 */
[----:B------:R-:W-:-:S03]  /*6960*/  IMAD.U32 R8, RZ, RZ, UR49 ;  /* 0x00000031ff087e24 */ /* 0x000fc6000f8e00ff */
[----:B------:R-:W-:Y:S02]  /*6970*/  STS [UR49+0x30], RZ ;  /* 0x000030ffff007988 */ /* 0x000fe40008000831 */
[----:B------:R-:W-:Y:S02]  /*6980*/  SHF.R.U64 R8, R8, 0x4, RZ ;  /* 0x0000000408087819 */ /* 0x000fe400000012ff */
[----:B----4-:R-:W-:-:S03]  /*6990*/  CS2R R6, SRZ ;  /* 0x0000000000067805 */ /* 0x010fc6000001ff00 */
[----:B------:R-:W-:Y:S04]  /*69a0*/  STS [UR49+0x10], R8 ;  /* 0x00001008ff007988 */ /* 0x000fe80008000831 */
[----:B------:R-:W-:Y:S01]  /*69b0*/  STS [UR49+0x14], R8 ;  /* 0x00001408ff007988 */ /* 0x000fe20008000831 */
[C---:B--2---:R-:W-:Y:S01]  /*69c0*/  SHF.L.U64.HI R11, R4.reuse, 0x1, R5 ;  /* 0x00000001040b7819 */ /* 0x044fe20000010205 */
[----:B------:R-:W-:-:S03]  /*69d0*/  IMAD.SHL.U32 R10, R4, 0x2, RZ ;  /* 0x00000002040a7824 */ /* 0x000fc600078e00ff */
[----:B------:R-:W-:Y:S02]  /*69e0*/  LOP3.LUT R11, R11, 0x1fffffff, RZ, 0xc0, !PT ;  /* 0x1fffffff0b0b7812 */ /* 0x000fe400078ec0ff */
[----:B------:R-:W-:Y:S02]  /*69f0*/  LOP3.LUT R10, R10, 0xfffffffe, RZ, 0xc0, !PT ;  /* 0xfffffffe0a0a7812 */ /* 0x000fe400078ec0ff */
[--C-:B------:R-:W-:Y:S02]  /*6a00*/  SHF.R.U32.HI R5, RZ, 0x4, R11.reuse ;  /* 0x00000004ff057819 */ /* 0x100fe4000001160b */
[----:B------:R-:W-:Y:S02]  /*6a10*/  SHF.R.U64 R10, R10, 0x4, R11 ;  /* 0x000000040a0a7819 */ /* 0x000fe4000000120b */
[----:B-1----:R-:W-:-:S03]  /*6a20*/  LOP3.LUT R0, R0, 0xf, R5, 0xb8, !PT ;  /* 0x0000000f00007812 */ /* 0x002fc600078eb805 */
[----:B------:R-:W-:Y:S04]  /*6a30*/  STS [UR49+0xc], R10 ;  /* 0x00000c0aff007988 */ /* 0x000fe80008000831 */
[----:B------:R-:W-:Y:S01]  /*6a40*/  STS [UR49+0x1c], R0 ;  /* 0x00001c00ff007988 */ /* 0x000fe20008000831 */
[----:B---3--:R-:W-:-:S03]  /*6a50*/  VIADD R4, R12, 0xffffffff ;  /* 0xffffffff0c047836 */ /* 0x008fc60000000000 */
[----:B------:R-:W1:Y:S04]  /*6a60*/  LDS R5, [UR49+0x1c] ;  /* 0x00001c31ff057984 */ /* 0x000e680008000800 */
[----:B-----5:R-:W-:Y:S01]  /*6a70*/  STS.64 [UR49], R2 ;  /* 0x00000002ff007988 */ /* 0x020fe20008000a31 */
[----:B-1----:R-:W-:-:S05]  /*6a80*/  LOP3.LUT R5, R5, 0xf0, RZ, 0xb8, !PT ;  /* 0x000000f005057812 */ /* 0x002fca00078eb8ff */
[----:B------:R1:W-:Y:S04]  /*6a90*/  STS [UR49+0x1c], R5 ;  /* 0x00001c05ff007988 */ /* 0x0003e80008000831 */
[----:B------:R-:W2:Y:S01]  /*6aa0*/  LDS R9, [UR49+0x1c] ;  /* 0x00001c31ff097984 */ /* 0x000ea20008000800 */
[----:B-1----:R-:W-:-:S05]  /*6ab0*/  VIADD R5, R13, 0xffffffff ;  /* 0xffffffff0d057836 */ /* 0x002fca0000000000 */
[----:B------:R-:W-:Y:S01]  /*6ac0*/  STS.128 [UR49+0x20], R4 ;  /* 0x00002004ff007988 */ /* 0x000fe20008000c31 */
[----:B--2---:R-:W-:-:S05]  /*6ad0*/  LOP3.LUT R9, R9, 0xf00, RZ, 0xb8, !PT ;  /* 0x00000f0009097812 */ /* 0x004fca00078eb8ff */
[----:B------:R-:W-:Y:S04]  /*6ae0*/  STS.64 [UR49+0x18], R8 ;  /* 0x00001808ff007988 */ /* 0x000fe80008000a31 */
[----:B------:R-:W1:Y:S02]  /*6af0*/  LDS R14, [UR49+0x1c] ;  /* 0x00001c31ff0e7984 */ /* 0x000e640008000800 */
[----:B-1----:R-:W-:-:S05]  /*6b00*/  LOP3.LUT R0, R14, 0xf000, RZ, 0xb8, !PT ;  /* 0x0000f0000e007812 */ /* 0x002fca00078eb8ff */
[----:B------:R2:W-:Y:S02]  /*6b10*/  STS [UR49+0x1c], R0 ;  /* 0x00001c00ff007988 */ /* 0x0005e40008000831 */
.L_x_95:
[----:B------:R-:W-:Y:S05]  /*6b20*/  BSYNC B0 ;  /* 0x0000000000007941 */ /* 0x000fea0003800000 */
.L_x_94:
[----:B------:R-:W-:Y:S01]  /*6b30*/  NOP ;  /* 0x0000000000007918 */ /* 0x000fe20000000000 */
[----:B-1----:R1:W3:Y:S01]  /*6b40*/  LDS R5, [R15+UR49] ;  /* 0x000000310f057984 */ /* 0x0022e20008000800 */
[----:B------:R-:W-:Y:S02]  /*6b50*/  ELECT P0, URZ, PT ;  /* 0x00000000003f782f */ /* 0x000fe40003800000 */
[----:B------:R-:W-:Y:S01]  /*6b60*/  IADD3 R2, P3, R15, UR60, RZ ;  /* 0x0000003c0f027c10 */ /* 0x000fe2000ff7e0ff */
[----:B------:R-:W-:Y:S04]  /*6b70*/  BSSY B0, `(.L_x_96) ;  /* 0x0000005000007945 */ /* 0x000fe80003800000 */
[----:B------:R-:W-:-:S06]  /*6b80*/  IMAD.X R3, RZ, RZ, UR61, P3 ;  /* 0x0000003dff037e24 */ /* 0x000fcc00098e06ff */
[----:B-1----:R-:W-:Y:S05]  /*6b90*/  @!P0 BRA `(.L_x_97) ;  /* 0x0000000000088947 */ /* 0x002fea0003800000 */
[----:B------:R0:W-:Y:S01]  /*6ba0*/  UTMACMDFLUSH ;  /* 0x00000000000079b7 */ /* 0x0001e20000000000 */
[----:B------:R-:W-:-:S04]  /*6bb0*/  DEPBAR.LE SB0, 0x0 ;  /* 0x000080000000791a */ /* 0x000fc80000000000 */
.L_x_97:
[----:B------:R-:W-:Y:S05]  /*6bc0*/  BSYNC B0 ;  /* 0x0000000000007941 */ /* 0x000fea0003800000 */
.L_x_96:
[----:B---3--:R3:W5:Y:S02]  /*6bd0*/  ATOMG.E.EXCH.STRONG.GPU PT, RZ, [R2], R5 ;  /* 0x0000000502ff73a8 */ /* 0x00876400041ee100 */
.L_x_93:
[----:B------:R-:W-:Y:S01]  /*6be0*/  UIMAD.WIDE.U32 UR4, UR56, -0x55555555, URZ ;  /* 0xaaaaaaab380478a5 */ /* 0x000fe2000f8e003f */
[----:B------:R-:W-:Y:S01]  /*6bf0*/  ISETP.NE.AND P0, PT, R19, RZ, PT ;  /* 0x000000ff1300720c */ /* 0x000fe20003f05270 */
[----:B------:R-:W-:Y:S01]  /*6c00*/  UIADD3 UR38, UR38, 0x1, URZ ;  /* 0x0000000126267890 */ /* 0x000fe2000fffe03f */
[----:B--2---:R-:W-:Y:S01]  /*6c10*/  SEL R0, RZ, 0x1, !P2 ;  /* 0x00000001ff007807 */ /* 0x004fe20005000000 */
[----:B------:R-:W-:Y:S02]  /*6c20*/  USHF.R.U32.HI UR4, URZ, 0x3, UR5 ;  /* 0x000000033f047899 */ /* 0x000fe40008011605 */
[----:B------:R-:W-:Y:S02]  /*6c30*/  UISETP.NE.AND UP0, UPT, UR38, 0x8, UPT ;  /* 0x000000082600788c */ /* 0x000fe4000bf05270 */
[----:B------:R-:W-:Y:S02]  /*6c40*/  UIMAD UR56, UR4, -0xc, UR56 ;  /* 0xfffffff4043878a4 */ /* 0x000fe4000f8e0238 */
[----:B------:R-:W-:-:S02]  /*6c50*/  USEL UR4, URZ, 0x1, UP0 ;  /* 0x000000013f047887 */ /* 0x000fc40008000000 */
[----:B------:R-:W-:Y:S02]  /*6c60*/  UIADD3 UR36, UR36, 0x4, URZ ;  /* 0x0000000424247890 */ /* 0x000fe4000fffe03f */
[----:B------:R-:W-:Y:S02]  /*6c70*/  USEL UR38, UR38, URZ, UP0 ;  /* 0x0000003f26267287 */ /* 0x000fe40008000000 */
[----:B------:R-:W-:Y:S01]  /*6c80*/  LOP3.LUT R93, R93, UR4, RZ, 0x3c, !PT ;  /* 0x000000045d5d7c12 */ /* 0x000fe2000f8e3cff */
[----:B------:R-:W-:Y:S09]  /*6c90*/  @P0 BRA `(.L_x_98) ;  /* 0xffffffcc00a00947 */ /* 0x000ff2000383ffff */
[----:B------:R-:W-:-:S04]  /*6ca0*/  DEPBAR.LE SB0, 0x0 ;  /* 0x000080000000791a */ /* 0x000fc80000000000 */
[----:B------:R-:W-:Y:S05]  /*6cb0*/  @!P1 BRA `(.L_x_99) ;  /* 0x0000000000049947 */ /* 0x000fea0003800000 */
[----:B------:R-:W-:Y:S01]  /*6cc0*/  BPT.TRAP 0x1 ;  /* 0x000000040000795c */ /* 0x000fe20000300000 */
.L_x_99:
[----:B------:R-:W-:-:S04]  /*6cd0*/  ULEA UR43, UR55, UR43, 0x3 ;  /* 0x0000002b372b7291 */ /* 0x000fc8000f8e183f */
[----:B------:R-:W-:-:S04]  /*6ce0*/  UIADD3 UR43, UR43, 0x38560, URZ ;  /* 0x000385602b2b7890 */ /* 0x000fc8000fffe03f */
[----:B------:R-:W-:-:S09]  /*6cf0*/  UPRMT UR43, UR42, 0x654, UR43 ;  /* 0x000006542a2b7896 */ /* 0x000fd2000800002b */
[----:B-----5:R-:W-:Y:S01]  /*6d00*/  SYNCS.ARRIVE.TRANS64.RED.A1T0 RZ, [UR43], RZ ;  /* 0x000000ffffff79a7 */ /* 0x020fe2000810042b */
[----:B------:R-:W-:Y:S05]  /*6d10*/  EXIT ;  /* 0x000000000000794d */ /* 0x000fea0003800000 */
.L_x_24:
[----:B------:R-:W-:-:S08]  /*6d20*/  NOP ;  /* 0x0000000000007918 */ /* 0x000fd00000000000 */
[----:B----45:R-:W1:-:S00]  /*6d30*/  USETMAXREG.DEALLOC.CTAPOOL 0x28 ;  /* 0x00000028000079c8 */ /* 0x030e4000080e0500 */
[----:B------:R-:W-:-:S06]  /*6d40*/  UISETP.NE.AND UP1, UPT, UR54, 0x3, UPT ;  /* 0x000000033600788c */ /* 0x000fcc000bf25270 */
[----:B------:R-:W-:-:S13]  /*6d50*/  PLOP3.LUT P1, PT, PT, PT, UP1, 0x80, 0x0 ;  /* 0x000000000000781c */ /* 0x000fda0003f2f018 */
[----:B-1----:R-:W-:Y:S05]  /*6d60*/  @!P1 BRA `(.L_x_100) ;  /* 0x0000003800209947 */ /* 0x002fea0003800000 */
[----:B------:R-:W-:-:S13]  /*6d70*/  ISETP.NE.AND P0, PT, RZ, UR54, PT ;  /* 0x00000036ff007c0c */ /* 0x000fda000bf05270 */
[----:B------:R-:W-:Y:S05]  /*6d80*/  @!P0 BRA `(.L_x_101) ;  /* 0x0000001800208947 */ /* 0x000fea0003800000 */
[----:B------:R-:W-:-:S06]  /*6d90*/  UISETP.NE.AND UP0, UPT, UR54, 0x2, UPT ;  /* 0x000000023600788c */ /* 0x000fcc000bf05270 */
[----:B------:R-:W-:-:S13]  /*6da0*/  PLOP3.LUT P0, PT, PT, PT, UP0, 0x80, 0x0 ;  /* 0x000000000000781c */ /* 0x000fda0003f0f008 */
[----:B--2---:R-:W-:Y:S05]  /*6db0*/  @P0 EXIT ;  /* 0x000000000000094d */ /* 0x004fea0003800000 */
[----:B------:R-:W1:Y:S01]  /*6dc0*/  S2UR UR4, SR_CTAID.Y ;  /* 0x00000000000479c3 */ /* 0x000e620000002600 */
[----:B------:R-:W-:Y:S01]  /*6dd0*/  ELECT P0, URZ, PT ;  /* 0x00000000003f782f */ /* 0x000fe20003800000 */
[----:B------:R-:W-:Y:S01]  /*6de0*/  BSSY B0, `(.L_x_102) ;  /* 0x000001d000007945 */ /* 0x000fe20003800000 */
[----:B-1----:R-:W-:-:S11]  /*6df0*/  UIMAD UR4, UR4, UR39, UR40 ;  /* 0x00000027040472a4 */ /* 0x002fd6000f8e0228 */
[----:B------:R-:W-:Y:S05]  /*6e00*/  @!P0 BRA `(.L_x_103) ;  /* 0x0000000000688947 */ /* 0x000fea0003800000 */
[----:B------:R-:W1:Y:S01]  /*6e10*/  LDC.64 R4, c[0x0][0x600] ;  /* 0x00018000ff047b82 */ /* 0x000e620000000a00 */
[----:B------:R-:W-:Y:S02]  /*6e20*/  UMOV UR5, 0x400 ;  /* 0x0000040000057882 */ /* 0x000fe40000000000 */
[----:B------:R-:W-:-:S05]  /*6e30*/  ULEA UR5, UR41, UR5, 0x18 ;  /* 0x0000000529057291 */ /* 0x000fca000f8ec03f */
[----:B------:R-:W1:Y:S08]  /*6e40*/  LDC.64 R6, c[0x0][0x608] ;  /* 0x00018200ff067b82 */ /* 0x000e700000000a00 */
[----:B------:R-:W2:Y:S08]  /*6e50*/  LDC.64 R32, c[0x0][0x610] ;  /* 0x00018400ff207b82 */ /* 0x000eb00000000a00 */
[----:B------:R-:W2:Y:S01]  /*6e60*/  LDC.64 R34, c[0x0][0x618] ;  /* 0x00018600ff227b82 */ /* 0x000ea20000000a00 */
[----:B-1----:R1:W-:Y:S07]  /*6e70*/  STS.128 [UR5+0x38780], R4 ;  /* 0x03878004ff007988 */ /* 0x0023ee0008000c05 */
[----:B------:R-:W3:Y:S08]  /*6e80*/  LDC.64 R28, c[0x0][0x620] ;  /* 0x00018800ff1c7b82 */ /* 0x000ef00000000a00 */
[----:B------:R-:W3:Y:S01]  /*6e90*/  LDC.64 R30, c[0x0][0x628] ;  /* 0x00018a00ff1e7b82 */ /* 0x000ee20000000a00 */
[----:B--2---:R2:W-:Y:S07]  /*6ea0*/  STS.128 [UR5+0x38790], R32 ;  /* 0x03879020ff007988 */ /* 0x0045ee0008000c05 */
[----:B------:R-:W4:Y:S08]  /*6eb0*/  LDC.64 R24, c[0x0][0x630] ;  /* 0x00018c00ff187b82 */ /* 0x000f300000000a00 */
[----:B------:R-:W4:Y:S08]  /*6ec0*/  LDC.64 R26, c[0x0][0x638] ;  /* 0x00018e00ff1a7b82 */ /* 0x000f300000000a00 */
[----:B------:R-:W5:Y:S01]  /*6ed0*/  LDC.64 R20, c[0x0][0x640] ;  /* 0x00019000ff147b82 */ /* 0x000f620000000a00 */
[----:B---3--:R2:W-:Y:S07]  /*6ee0*/  STS.128 [UR5+0x387a0], R28 ;  /* 0x0387a01cff007988 */ /* 0x0085ee0008000c05 */
[----:B------:R-:W5:Y:S08]  /*6ef0*/  LDC.64 R22, c[0x0][0x648] ;  /* 0x00019200ff167b82 */ /* 0x000f700000000a00 */
[----:B------:R-:W3:Y:S01]  /*6f00*/  LDC.64 R12, c[0x0][0x650] ;  /* 0x00019400ff0c7b82 */ /* 0x000ee20000000a00 */
[----:B----4-:R2:W-:Y:S07]  /*6f10*/  STS.128 [UR5+0x387b0], R24 ;  /* 0x0387b018ff007988 */ /* 0x0105ee0008000c05 */
[----:B------:R-:W3:Y:S08]  /*6f20*/  LDC.64 R14, c[0x0][0x658] ;  /* 0x00019600ff0e7b82 */ /* 0x000ef00000000a00 */
[----:B------:R-:W4:Y:S01]  /*6f30*/  LDC.64 R8, c[0x0][0x660] ;  /* 0x00019800ff087b82 */ /* 0x000f220000000a00 */
[----:B-----5:R2:W-:Y:S07]  /*6f40*/  STS.128 [UR5+0x387c0], R20 ;  /* 0x0387c014ff007988 */ /* 0x0205ee0008000c05 */
[----:B------:R-:W4:Y:S08]  /*6f50*/  LDC.64 R10, c[0x0][0x668] ;  /* 0x00019a00ff0a7b82 */ /* 0x000f300000000a00 */
[----:B-1----:R-:W1:Y:S01]  /*6f60*/  LDC.64 R4, c[0x0][0x670] ;  /* 0x00019c00ff047b82 */ /* 0x002e620000000a00 */
[----:B---3--:R2:W-:Y:S07]  /*6f70*/  STS.128 [UR5+0x387d0], R12 ;  /* 0x0387d00cff007988 */ /* 0x0085ee0008000c05 */
[----:B------:R-:W1:Y:S01]  /*6f80*/  LDC.64 R6, c[0x0][0x678] ;  /* 0x00019e00ff067b82 */ /* 0x000e620000000a00 */
[----:B----4-:R2:W-:Y:S04]  /*6f90*/  STS.128 [UR5+0x387e0], R8 ;  /* 0x0387e008ff007988 */ /* 0x0105e80008000c05 */
[----:B-1----:R2:W-:Y:S02]  /*6fa0*/  STS.128 [UR5+0x387f0], R4 ;  /* 0x0387f004ff007988 */ /* 0x0025e40008000c05 */
.L_x_103:
[----:B------:R-:W-:Y:S05]  /*6fb0*/  BSYNC B0 ;  /* 0x0000000000007941 */ /* 0x000fea0003800000 */
.L_x_102:
[----:B------:R-:W-:Y:S01]  /*6fc0*/  ELECT P0, URZ, PT ;  /* 0x00000000003f782f */ /* 0x000fe20003800000 */
[----:B------:R-:W-:Y:S01]  /*6fd0*/  NOP ;  /* 0x0000000000007918 */ /* 0x000fe20000000000 */
[----:B------:R-:W-:Y:S01]  /*6fe0*/  ULDC UR5, c[0x0][0x884] ;  /* 0x0002210000057ab9 */ /* 0x000fe20000000800 */
[----:B------:R-:W-:Y:S01]  /*6ff0*/  ULDC.64 UR6, c[0x0][0x800] ;  /* 0x0002000000067ab9 */ /* 0x000fe20000000a00 */
[----:B------:R-:W-:Y:S01]  /*7000*/  ULEA UR4, UR5, UR4, 0x1 ;  /* 0x0000000405047291 */ /* 0x000fe2000f8e083f */
[----:B------:R-:W-:Y:S03]  /*7010*/  BSSY B0, `(.L_x_104) ;  /* 0x0000033000007945 */ /* 0x000fe60003800000 */
[----:B------:R-:W-:-:S05]  /*7020*/  UIMAD.WIDE UR6, UR4, 0x80, UR6 ;  /* 0x00000080040678a5 */ /* 0x000fca000f8e0206 */
[----:B------:R-:W-:Y:S07]  /*7030*/  @!P0 BRA `(.L_x_105) ;  /* 0x0000000000c08947 */ /* 0x000fee0003800000 */
[----:B------:R-:W-:Y:S01]  /*7040*/  ULDC.64 UR4, c[0x0][0x808] ;  /* 0x0002020000047ab9 */ /* 0x000fe20000000a00 */
[----:B------:R-:W-:Y:S01]  /*7050*/  ULDC.64 UR8, c[0x0][0x810] ;  /* 0x0002040000087ab9 */ /* 0x000fe20000000a00 */
[----:B------:R-:W-:Y:S02]  /*7060*/  ISETP.NE.U32.AND P0, PT, RZ, UR4, PT ;  /* 0x00000004ff007c0c */ /* 0x000fe4000bf05070 */
[----:B------:R-:W-:Y:S02]  /*7070*/  ISETP.NE.U32.AND P1, PT, RZ, UR8, PT ;  /* 0x00000008ff007c0c */ /* 0x000fe4000bf25070 */
[----:B------:R-:W-:Y:S02]  /*7080*/  ISETP.NE.AND.EX P0, PT, RZ, UR5, PT, P0 ;  /* 0x00000005ff007c0c */ /* 0x000fe4000bf05300 */
[----:B------:R-:W-:-:S11]  /*7090*/  ISETP.NE.AND.EX P1, PT, RZ, UR9, PT, P1 ;  /* 0x00000009ff007c0c */ /* 0x000fd6000bf25310 */
[----:B------:R-:W-:Y:S05]  /*70a0*/  @!P0 BRA `(.L_x_106) ;  /* 0x0000000000188947 */ /* 0x000fea0003800000 */
[----:B--2---:R-:W-:-:S04]  /*70b0*/  LEA R4, P0, R18, UR4, 0x3 ;  /* 0x0000000412047c11 */ /* 0x004fc8000f8018ff */
[----:B------:R-:W-:-:S06]  /*70c0*/  LEA.HI.X R5, R18, UR5, R3, 0x3, P0 ;  /* 0x0000000512057c11 */ /* 0x000fcc00080f1c03 */
[----:B------:R-:W2:Y:S01]  /*70d0*/  LDG.E.64 R4, desc[UR58][R4.64] ;  /* 0x0000003a04047981 */ /* 0x000ea2000c1e1b00 */
[----:B------:R-:W-:Y:S02]  /*70e0*/  UMOV UR4, 0x400 ;  /* 0x0000040000047882 */ /* 0x000fe40000000000 */
[----:B------:R-:W-:-:S09]  /*70f0*/  ULEA UR4, UR41, UR4, 0x18 ;  /* 0x0000000429047291 */ /* 0x000fd2000f8ec03f */
[----:B--2---:R1:W-:Y:S03]  /*7100*/  STS.64 [UR4+0x38780], R4 ;  /* 0x03878004ff007988 */ /* 0x0043e60008000a04 */
.L_x_106:
[----:B------:R-:W-:Y:S05]  /*7110*/  @!P1 BRA `(.L_x_105) ;  /* 0x0000000000889947 */ /* 0x000fea0003800000 */
[----:B-12---:R-:W-:-:S04]  /*7120*/  LEA R4, P0, R18, UR8, 0x3 ;  /* 0x0000000812047c11 */ /* 0x006fc8000f8018ff */
[----:B------:R-:W-:-:S06]  /*7130*/  LEA.HI.X R5, R18, UR9, R3, 0x3, P0 ;  /* 0x0000000912057c11 */ /* 0x000fcc00080f1c03 */
[----:B------:R-:W2:Y:S01]  /*7140*/  LDG.E.64 R4, desc[UR58][R4.64] ;  /* 0x0000003a04047981 */ /* 0x000ea2000c1e1b00 */
[----:B------:R-:W-:Y:S02]  /*7150*/  UMOV UR4, 0x400 ;  /* 0x0000040000047882 */ /* 0x000fe40000000000 */
[----:B------:R-:W-:-:S04]  /*7160*/  ULEA UR4, UR41, UR4, 0x18 ;  /* 0x0000000429047291 */ /* 0x000fc8000f8ec03f */
[----:B------:R-:W-:-:S05]  /*7170*/  UIADD3 UR5, UR4, 0x38780, URZ ;  /* 0x0003878004057890 */ /* 0x000fca000fffe03f */
[----:B------:R-:W1:Y:S01]  /*7180*/  LDS R3, [UR4+0x3879c] ;  /* 0x03879c04ff037984 */ /* 0x000e620008000800 */
[----:B------:R-:W-:-:S03]  /*7190*/  IMAD.U32 R8, RZ, RZ, UR5 ;  /* 0x00000005ff087e24 */ /* 0x000fc6000f8e00ff */
[----:B------:R-:W-:Y:S02]  /*71a0*/  STS [UR4+0x387b0], RZ ;  /* 0x0387b0ffff007988 */ /* 0x000fe40008000804 */
[----:B------:R-:W-:-:S05]  /*71b0*/  SHF.R.U64 R8, R8, 0x4, RZ ;  /* 0x0000000408087819 */ /* 0x000fca00000012ff */
[----:B------:R-:W-:Y:S04]  /*71c0*/  STS [UR4+0x38790], R8 ;  /* 0x03879008ff007988 */ /* 0x000fe80008000804 */
[----:B------:R-:W-:Y:S01]  /*71d0*/  STS [UR4+0x38794], R8 ;  /* 0x03879408ff007988 */ /* 0x000fe20008000804 */
[----:B--2---:R-:W-:Y:S01]  /*71e0*/  SHF.L.U64.HI R11, R4, 0x1, R5 ;  /* 0x00000001040b7819 */ /* 0x004fe20000010205 */
[----:B------:R-:W-:-:S03]  /*71f0*/  VIADD R5, R0, 0xffffffff ;  /* 0xffffffff00057836 */ /* 0x000fc60000000000 */
[----:B------:R-:W-:-:S04]  /*7200*/  LOP3.LUT R11, R11, 0x1fffffff, RZ, 0xc0, !PT ;  /* 0x1fffffff0b0b7812 */ /* 0x000fc800078ec0ff */
[----:B------:R-:W-:-:S04]  /*7210*/  SHF.R.U32.HI R6, RZ, 0x4, R11 ;  /* 0x00000004ff067819 */ /* 0x000fc8000001160b */
[----:B-1----:R-:W-:-:S05]  /*7220*/  LOP3.LUT R3, R3, 0xf, R6, 0xb8, !PT ;  /* 0x0000000f03037812 */ /* 0x002fca00078eb806 */
[----:B------:R1:W-:Y:S04]  /*7230*/  STS [UR4+0x3879c], R3 ;  /* 0x03879c03ff007988 */ /* 0x0003e80008000804 */
[----:B------:R-:W2:Y:S01]  /*7240*/  LDS R6, [UR4+0x3879c] ;  /* 0x03879c04ff067984 */ /* 0x000ea20008000800 */
[----:B-1----:R-:W-:Y:S02]  /*7250*/  IMAD.SHL.U32 R3, R4, 0x2, RZ ;  /* 0x0000000204037824 */ /* 0x002fe400078e00ff */
[----:B------:R-:W-:-:S03]  /*7260*/  VIADD R4, R2, 0xffffffff ;  /* 0xffffffff02047836 */ /* 0x000fc60000000000 */
[----:B------:R-:W-:-:S04]  /*7270*/  LOP3.LUT R2, R3, 0xfffffffe, RZ, 0xc0, !PT ;  /* 0xfffffffe03027812 */ /* 0x000fc800078ec0ff */
[----:B------:R-:W-:-:S05]  /*7280*/  SHF.R.U64 R2, R2, 0x4, R11 ;  /* 0x0000000402027819 */ /* 0x000fca000000120b */
[----:B------:R-:W-:Y:S01]  /*7290*/  STS [UR4+0x3878c], R2 ;  /* 0x03878c02ff007988 */ /* 0x000fe20008000804 */
[----:B--2---:R-:W-:-:S05]  /*72a0*/  LOP3.LUT R6, R6, 0xf0, RZ, 0xb8, !PT ;  /* 0x000000f006067812 */ /* 0x004fca00078eb8ff */
[----:B------:R1:W-:Y:S04]  /*72b0*/  STS [UR4+0x3879c], R6 ;  /* 0x03879c06ff007988 */ /* 0x0003e80008000804 */
[----:B------:R-:W2:Y:S01]  /*72c0*/  LDS R9, [UR4+0x3879c] ;  /* 0x03879c04ff097984 */ /* 0x000ea20008000800 */
[----:B-1----:R-:W-:-:S05]  /*72d0*/  CS2R R6, SRZ ;  /* 0x0000000000067805 */ /* 0x002fca000001ff00 */
[----:B------:R-:W-:Y:S01]  /*72e0*/  STS.128 [UR4+0x387a0], R4 ;  /* 0x0387a004ff007988 */ /* 0x000fe20008000c04 */
[----:B--2---:R-:W-:-:S05]  /*72f0*/  LOP3.LUT R9, R9, 0xf00, RZ, 0xb8, !PT ;  /* 0x00000f0009097812 */ /* 0x004fca00078eb8ff */
[----:B------:R-:W-:Y:S04]  /*7300*/  STS.64 [UR4+0x38798], R8 ;  /* 0x03879808ff007988 */ /* 0x000fe80008000a04 */
[----:B------:R-:W1:Y:S02]  /*7310*/  LDS R10, [UR4+0x3879c] ;  /* 0x03879c04ff0a7984 */ /* 0x000e640008000800 */
[----:B-1----:R-:W-:-:S05]  /*7320*/  LOP3.LUT R0, R10, 0xf000, RZ, 0xb8, !PT ;  /* 0x0000f0000a007812 */ /* 0x002fca00078eb8ff */
[----:B------:R3:W-:Y:S02]  /*7330*/  STS [UR4+0x3879c], R0 ;  /* 0x03879c00ff007988 */ /* 0x0007e40008000804 */
.L_x_105:
[----:B------:R-:W-:Y:S05]  /*7340*/  BSYNC B0 ;  /* 0x0000000000007941 */ /* 0x000fea0003800000 */
.L_x_104:
[----:B---3--:R-:W3:Y:S01]  /*7350*/  S2R R0, SR_LANEID ;  /* 0x0000000000007919 */ /* 0x008ee20000000000 */
[----:B------:R-:W-:Y:S01]  /*7360*/  ELECT P0, URZ, PT ;  /* 0x00000000003f782f */ /* 0x000fe20003800000 */
[----:B------:R-:W-:Y:S01]  /*7370*/  NOP ;  /* 0x0000000000007918 */ /* 0x000fe20000000000 */
[----:B------:R-:W-:Y:S01]  /*7380*/  UMOV UR4, URZ ;  /* 0x0000003f00047c82 */ /* 0x000fe20008000000 */
[----:B------:R-:W-:Y:S10]  /*7390*/  BSSY B0, `(.L_x_107) ;  /* 0x0000004000007945 */ /* 0x000ff40003800000 */
[----:B------:R-:W-:Y:S05]  /*73a0*/  @!P0 BRA `(.L_x_108) ;  /* 0x0000000000088947 */ /* 0x000fea0003800000 */
[----:B------:R0:W-:Y:S01]  /*73b0*/  UTMACMDFLUSH ;  /* 0x00000000000079b7 */ /* 0x0001e20000000000 */
[----:B------:R-:W-:-:S04]  /*73c0*/  DEPBAR.LE SB0, 0x0 ;  /* 0x000080000000791a */ /* 0x000fc80000000000 */
.L_x_108:
[----:B------:R-:W-:Y:S05]  /*73d0*/  BSYNC B0 ;  /* 0x0000000000007941 */ /* 0x000fea0003800000 */
.L_x_107:
[----:B------:R-:W-:Y:S01]  /*73e0*/  UMOV UR5, 0x400 ;  /* 0x0000040000057882 */ /* 0x000fe20000000000 */
[----:B-123--:R-:W-:Y:S01]  /*73f0*/  IMAD.SHL.U32 R4, R0, 0x4, RZ ;  /* 0x0000000400047824 */ /* 0x00efe200078e00ff */
[----:B------:R-:W-:-:S04]  /*7400*/  ULEA UR5, UR41, UR5, 0x18 ;  /* 0x0000000529057291 */ /* 0x000fc8000f8ec03f */
[----:B------:R-:W-:Y:S01]  /*7410*/  UIADD3 UR24, UR5, 0x38780, URZ ;  /* 0x0003878005187890 */ /* 0x000fe2000fffe03f */
[----:B------:R-:W-:Y:S01]  /*7420*/  IADD3 R2, P0, R4, UR6, RZ ;  /* 0x0000000604027c10 */ /* 0x000fe2000ff1e0ff */
[----:B------:R-:W-:-:S04]  /*7430*/  IMAD.MOV.U32 R0, RZ, RZ, RZ ;  /* 0x000000ffff007224 */ /* 0x000fc800078e00ff */
[----:B------:R-:W-:-:S03]  /*7440*/  IMAD.X R3, RZ, RZ, UR7, P0 ;  /* 0x00000007ff037e24 */ /* 0x000fc600080e06ff */
[----:B------:R-:W1:Y:S01]  /*7450*/  LDS R5, [R4+UR24] ;  /* 0x0000001804057984 */ /* 0x000e620008000800 */
[----:B------:R-:W-:-:S03]  /*7460*/  SHF.L.U32 R0, R0, 0x1f, RZ ;  /* 0x0000001f00007819 */ /* 0x000fc600000006ff */
[----:B-1----:R1:W2:Y:S02]  /*7470*/  ATOMG.E.EXCH.STRONG.GPU PT, RZ, [R2], R5 ;  /* 0x0000000502ff73a8 */ /* 0x0022a400041ee100 */
[----:B--2---:R-:W2:Y:S01]  /*7480*/  SYNCS.PHASECHK.TRANS64.TRYWAIT P0, [UR5+0x38588], R0 ;  /* 0x03858800ff0075a7 */ /* 0x004ea20008000145 */
[----:B------:R-:W-:Y:S02]  /*7490*/  ULOP3.LUT UR25, UR53, 0x1, URZ, 0xfc, !UPT ;  /* 0x0000000135197892 */ /* 0x000fe4000f8efc3f */
[----:B------:R-:W-:Y:S01]  /*74a0*/  ULOP3.LUT UR26, UR51, 0x2, URZ, 0xfc, !UPT ;  /* 0x00000002331a7892 */ /* 0x000fe2000f8efc3f */
[----:B-12---:R-:W-:Y:S11]  /*74b0*/  @!P0 BRA `(.L_x_109) ;  /* 0x0000005400d88947 */ /* 0x006ff60003800000 */
.L_x_242:
[----:B------:R-:W-:Y:S01]  /*74c0*/  IMAD.MOV.U32 R2, RZ, RZ, 0x1 ;  /* 0x00000001ff027424 */ /* 0x000fe200078e00ff */
[----:B------:R-:W-:Y:S01]  /*74d0*/  ULDC UR27, c[0x0][0x598] ;  /* 0x00016600001b7ab9 */ /* 0x000fe20000000800 */
[----:B-1----:R-:W-:Y:S01]  /*74e0*/  IMAD.MOV.U32 R0, RZ, RZ, 0x1 ;  /* 0x00000001ff007424 */ /* 0x002fe200078e00ff */
[----:B------:R-:W-:Y:S01]  /*74f0*/  ULDC UR28, c[0x0][0x580] ;  /* 0x00016000001c7ab9 */ /* 0x000fe20000000800 */
[----:B------:R-:W-:Y:S01]  /*7500*/  IMAD.MOV.U32 R12, RZ, RZ, RZ ;  /* 0x000000ffff0c7224 */ /* 0x000fe200078e00ff */
[----:B------:R-:W-:Y:S01]  /*7510*/  ULDC.64 UR20, c[0x0][0x590] ;  /* 0x0001640000147ab9 */ /* 0x000fe20000000a00 */
[----:B------:R-:W-:-:S05]  /*7520*/  ULDC.64 UR22, c[0x0][0x588] ;  /* 0x0001620000167ab9 */ /* 0x000fca0000000a00 */
.L_x_146:
[----:B------:R-:W-:-:S06]  /*7530*/  UISETP.NE.AND UP0, UPT, UR25, 0x3, UPT ;  /* 0x000000031900788c */ /* 0x000fcc000bf05270 */
[----:B------:R-:W-:-:S13]  /*7540*/  PLOP3.LUT P1, PT, PT, PT, UP0, 0x80, 0x0 ;  /* 0x000000000000781c */ /* 0x000fda0003f2f008 */
[----:B-1-345:R-:W-:Y:S05]  /*7550*/  @!P1 BRA `(.L_x_110) ;  /* 0x0000000000049947 */ /* 0x03afea0003800000 */
[----:B------:R-:W-:Y:S01]  /*7560*/  BPT.TRAP 0x1 ;  /* 0x000000040000795c */ /* 0x000fe20000300000 */
.L_x_110:
[----:B------:R-:W-:Y:S01]  /*7570*/  ULEA UR8, UR4, UR5, 0x3 ;  /* 0x0000000504087291 */ /* 0x000fe2000f8e183f */
[----:B------:R-:W-:-:S08]  /*7580*/  SHF.L.U32 R3, R12, 0x1f, RZ ;  /* 0x0000001f0c037819 */ /* 0x000fd000000006ff */
[----:B------:R-:W1:Y:S02]  /*7590*/  SYNCS.PHASECHK.TRANS64.TRYWAIT P0, [UR8+0x38400], R3 ;  /* 0x03840003ff0075a7 */ /* 0x000e640008000148 */
[----:B-1----:R-:W-:Y:S05]  /*75a0*/  @!P0 BRA `(.L_x_111) ;  /* 0x0000005400b48947 */ /* 0x002fea0003800000 */
.L_x_243:
[----:B------:R-:W-:-:S09]  /*75b0*/  ULEA UR9, UR4, UR5, 0x4 ;  /* 0x0000000504097291 */ /* 0x000fd2000f8e203f */
[----:B-1----:R-:W1:Y:S01]  /*75c0*/  LDS.128 R4, [UR9+0x38590] ;  /* 0x03859009ff047984 */ /* 0x002e620008000c00 */
[----:B------:R-:W-:Y:S01]  /*75d0*/  @!PT LDS RZ, [RZ] ;  /* 0x00000000fffff984 */ /* 0x000fe20000000800 */
[----:B------:R-:W-:Y:S01]  /*75e0*/  @!PT LDS RZ, [RZ] ;  /* 0x00000000fffff984 */ /* 0x000fe20000000800 */
[----:B------:R-:W-:Y:S01]  /*75f0*/  @!PT LDS RZ, [RZ] ;  /* 0x00000000fffff984 */ /* 0x000fe20000000800 */
[----:B------:R-:W-:Y:S01]  /*7600*/  @!PT LDS RZ, [RZ] ;  /* 0x00000000fffff984 */ /* 0x000fe20000000800 */
[----:B------:R2:W-:Y:S06]  /*7610*/  MEMBAR.ALL.CTA ;  /* 0x0000000000007992 */ /* 0x0005ec0000008000 */
[----:B--2---:R-:W2:Y:S01]  /*7620*/  FENCE.VIEW.ASYNC.S ;  /* 0x00000000000073c6 */ /* 0x004ea20000000000 */
[----:B------:R-:W-:Y:S05]  /*7630*/  @!P1 BRA `(.L_x_112) ;  /* 0x0000000000049947 */ /* 0x000fea0003800000 */
[----:B------:R-:W-:Y:S01]  /*7640*/  BPT.TRAP 0x1 ;  /* 0x000000040000795c */ /* 0x000fe20000300000 */
.L_x_112:
[----:B------:R-:W-:Y:S01]  /*7650*/  UIADD3 UR8, UR8, 0x38440, URZ ;  /* 0x0003844008087890 */ /* 0x000fe2000fffe03f */
[----:B------:R-:W-:Y:S02]  /*7660*/  R2UR UR10, R16 ;  /* 0x00000000100a72ca */ /* 0x000fe400000e0000 */
[----:B------:R-:W-:Y:S01]  /*7670*/  R2UR UR11, R17 ;  /* 0x00000000110b72ca */ /* 0x000fe200000e0000 */
[----:B------:R-:W-:Y:S01]  /*7680*/  UPRMT UR8, UR41, 0x654, UR8 ;  /* 0x0000065429087896 */ /* 0x000fe20008000008 */
[----:B------:R-:W-:Y:S02]  /*7690*/  LOP3.LUT P1, RZ, R2, 0xff, RZ, 0xc0, !PT ;  /* 0x000000ff02ff7812 */ /* 0x000fe4000782c0ff */
[----:B------:R-:W-:-:S04]  /*76a0*/  ISETP.NE.U32.AND P0, PT, RZ, UR20, PT ;  /* 0x00000014ff007c0c */ /* 0x000fc8000bf05070 */
[----:B------:R-:W-:Y:S02]  /*76b0*/  ISETP.NE.AND.EX P0, PT, RZ, UR21, PT, P0 ;  /* 0x00000015ff007c0c */ /* 0x000fe4000bf05300 */
[----:B--2---:R-:W-:Y:S01]  /*76c0*/  SYNCS.ARRIVE.TRANS64.RED.A1T0 RZ, [UR8], RZ ;  /* 0x000000ffffff79a7 */ /* 0x004fe20008100408 */
[----:B------:R-:W-:Y:S02]  /*76d0*/  USHF.L.U32 UR10, UR10, 0x7, URZ ;  /* 0x000000070a0a7899 */ /* 0x000fe4000800063f */
[----:B------:R-:W-:Y:S02]  /*76e0*/  USHF.L.U32 UR11, UR11, 0x7, URZ ;  /* 0x000000070b0b7899 */ /* 0x000fe4000800063f */
[----:B------:R-:W-:Y:S10]  /*76f0*/  @!P1 BRA `(.L_x_113) ;  /* 0x00000000000c9947 */ /* 0x000ff40003800000 */
[----:B------:R-:W-:-:S04]  /*7700*/  DEPBAR {5,4,3,2,1,0} ;  /* 0x0000003f0000791a */ /* 0x000fc80000000000 */
[----:B------:R2:W-:Y:S02]  /*7710*/  UTMACCTL.IV [UR6] ;  /* 0x00000000060079b9 */ /* 0x0005e40008000000 */
[----:B--2---:R-:W-:Y:S01]  /*7720*/  NOP ;  /* 0x0000000000007918 */ /* 0x004fe20000000000 */
.L_x_113:
[----:B------:R-:W-:Y:S05]  /*7730*/  @!P0 BRA `(.L_x_114) ;  /* 0x0000000000188947 */ /* 0x000fea0003800000 */
[----:B------:R-:W2:Y:S02]  /*7740*/  LDC.64 R2, c[0x0][0x590] ;  /* 0x00016400ff027b82 */ /* 0x000ea40000000a00 */
[----:B--2---:R-:W-:-:S06]  /*7750*/  IMAD.WIDE R2, R18, 0x8, R2 ;  /* 0x0000000812027825 */ /* 0x004fcc00078e0202 */
[----:B------:R-:W2:Y:S04]  /*7760*/  LDG.E.64 R2, desc[UR58][R2.64] ;  /* 0x0000003a02027981 */ /* 0x000ea8000c1e1b00 */
[----:B--2---:R-:W2:Y:S02]  /*7770*/  LD.E R8, desc[UR58][R2.64] ;  /* 0x0000003a02087980 */ /* 0x004ea4000c101900 */
[----:B--2---:R-:W-:Y:S01]  /*7780*/  FSETP.NEU.AND P0, PT, R8, RZ, PT ;  /* 0x000000ff0800720b */ /* 0x004fe20003f0d000 */
[----:B------:R-:W-:-:S12]  /*7790*/  BRA `(.L_x_115) ;  /* 0x0000000000247947 */ /* 0x000fd80003800000 */
.L_x_114:
[----:B------:R-:W-:Y:S02]  /*77a0*/  ISETP.NE.U32.AND P1, PT, RZ, UR22, PT ;  /* 0x00000016ff007c0c */ /* 0x000fe4000bf25070 */
[----:B------:R-:W-:Y:S02]  /*77b0*/  FSETP.NEU.AND P0, PT, RZ, UR28, PT ;  /* 0x0000001cff007c0b */ /* 0x000fe4000bf0d000 */
[----:B------:R-:W-:-:S13]  /*77c0*/  ISETP.NE.AND.EX P1, PT, RZ, UR23, PT, P1 ;  /* 0x00000017ff007c0c */ /* 0x000fda000bf25310 */
[----:B------:R-:W-:Y:S05]  /*77d0*/  @!P1 BRA `(.L_x_115) ;  /* 0x0000000000149947 */ /* 0x000fea0003800000 */
[----:B------:R-:W2:Y:S01]  /*77e0*/  LDC.64 R2, c[0x0][0x588] ;  /* 0x00016200ff027b82 */ /* 0x000ea20000000a00 */
[----:B------:R-:W-:-:S04]  /*77f0*/  IMAD R9, R18, UR27, RZ ;  /* 0x0000001b12097c24 */ /* 0x000fc8000f8e02ff */
[----:B--2---:R-:W-:-:S06]  /*7800*/  IMAD.WIDE R2, R9, 0x4, R2 ;  /* 0x0000000409027825 */ /* 0x004fcc00078e0202 */
[----:B------:R-:W2:Y:S02]  /*7810*/  LDG.E R2, desc[UR58][R2.64] ;  /* 0x0000003a02027981 */ /* 0x000ea4000c1e1900 */
[----:B--2---:R-:W-:-:S13]  /*7820*/  FSETP.NEU.AND P0, PT, R2, RZ, PT ;  /* 0x000000ff0200720b */ /* 0x004fda0003f0d000 */
.L_x_115:
[----:B------:R-:W-:Y:S01]  /*7830*/  UISETP.NE.AND UP0, UPT, UR26, 0x3, UPT ;  /* 0x000000031a00788c */ /* 0x000fe2000bf05270 */
[----:B------:R-:W-:-:S05]  /*7840*/  ELECT P1, URZ, PT ;  /* 0x00000000003f782f */ /* 0x000fca0003820000 */
[----:B------:R-:W-:Y:S02]  /*7850*/  PLOP3.LUT P2, PT, PT, PT, UP0, 0x80, 0x0 ;  /* 0x000000000000781c */ /* 0x000fe40003f4f008 */
[----:B------:R-:W-:-:S11]  /*7860*/  PLOP3.LUT P0, PT, P0, P1, PT, 0x2a, 0x0 ;  /* 0x000000000000781c */ /* 0x000fd60000702572 */
[----:B------:R-:W-:Y:S05]  /*7870*/  @!P2 BRA `(.L_x_116) ;  /* 0x000000000004a947 */ /* 0x000fea0003800000 */
[----:B------:R-:W-:Y:S01]  /*7880*/  BPT.TRAP 0x1 ;  /* 0x000000040000795c */ /* 0x000fe20000300000 */
.L_x_116:
[----:B------:R-:W-:-:S04]  /*7890*/  SHF.L.U32 R2, R0, 0x1f, RZ ;  /* 0x0000001f00027819 */ /* 0x000fc800000006ff */
[----:B------:R-:W2:Y:S02]  /*78a0*/  SYNCS.PHASECHK.TRANS64.TRYWAIT P1, [UR5+0x38560], R2 ;  /* 0x03856002ff0075a7 */ /* 0x000ea40008020145 */
[----:B--2---:R-:W-:Y:S05]  /*78b0*/  @!P1 BRA `(.L_x_117) ;  /* 0x0000005400089947 */ /* 0x004fea0003800000 */
.L_x_244:
[----:B------:R-:W-:Y:S04]  /*78c0*/  BSSY B0, `(.L_x_118) ;  /* 0x0000010000007945 */ /* 0x000fe80003800000 */
[----:B------:R-:W-:Y:S05]  /*78d0*/  @P0 BRA `(.L_x_119) ;  /* 0x0000000000380947 */ /* 0x000fea0003800000 */
[----:B------:R-:W-:Y:S02]  /*78e0*/  UIADD3 UR8, UR5, 0x30000, URZ ;  /* 0x0003000005087890 */ /* 0x000fe4000fffe03f */
[----:B------:R-:W-:Y:S02]  /*78f0*/  UIADD3 UR9, UR5, 0x38540, URZ ;  /* 0x0003854005097890 */ /* 0x000fe4000fffe03f */
[----:B------:R-:W-:Y:S02]  /*7900*/  UIADD3 UR14, UR10, 0x40, URZ ;  /* 0x000000400a0e7890 */ /* 0x000fe4000fffe03f */
[----:B------:R-:W-:Y:S01]  /*7910*/  UIADD3 UR12, UR5, 0x31000, URZ ;  /* 0x00031000050c7890 */ /* 0x000fe2000fffe03f */
[----:B------:R-:W-:Y:S01]  /*7920*/  UMOV UR16, 0x0 ;  /* 0x0000000000107882 */ /* 0x000fe20000000000 */
[----:B------:R-:W-:Y:S01]  /*7930*/  UMOV UR17, 0x10000000 ;  /* 0x1000000000117882 */ /* 0x000fe20000000000 */
[----:B------:R-:W-:Y:S01]  /*7940*/  UMOV UR15, UR11 ;  /* 0x0000000b000f7c82 */ /* 0x000fe20008000000 */
[----:B------:R-:W-:Y:S01]  /*7950*/  UMOV UR13, UR9 ;  /* 0x00000009000d7c82 */ /* 0x000fe20008000000 */
[----:B------:R3:W-:Y:S04]  /*7960*/  UTMALDG.2D [UR8], [UR6], desc[UR16] ;  /* 0x00001008060075b4 */ /* 0x0007e80008009000 */
[----:B------:R3:W-:Y:S02]  /*7970*/  UTMALDG.2D [UR12], [UR6], desc[UR16] ;  /* 0x0000100c060075b4 */ /* 0x0007e40008009000 */
[----:B---3--:R-:W-:Y:S05]  /*7980*/  @!P2 BRA `(.L_x_120) ;  /* 0x000000000004a947 */ /* 0x008fea0003800000 */
[----:B------:R-:W-:Y:S01]  /*7990*/  BPT.TRAP 0x1 ;  /* 0x000000040000795c */ /* 0x000fe20000300000 */
.L_x_120:
[----:B--2---:R-:W2:Y:S02]  /*79a0*/  LDC R3, c[0x0][0x828] ;  /* 0x00020a00ff037b82 */ /* 0x004ea40000000800 */
[----:B--2---:R3:W-:Y:S02]  /*79b0*/  SYNCS.ARRIVE.TRANS64.RED.A0TR RZ, [UR5+0x38540], R3 ;  /* 0x03854003ffff79a7 */ /* 0x0047e40008300405 */
.L_x_119:
[----:B------:R-:W-:Y:S05]  /*79c0*/  BSYNC B0 ;  /* 0x0000000000007941 */ /* 0x000fea0003800000 */
.L_x_118:
[----:B------:R-:W-:Y:S05]  /*79d0*/  @!P2 BRA `(.L_x_121) ;  /* 0x000000000004a947 */ /* 0x000fea0003800000 */
[----:B------:R-:W-:Y:S01]  /*79e0*/  BPT.TRAP 0x1 ;  /* 0x000000040000795c */ /* 0x000fe20000300000 */
.L_x_121:
[----:B------:R-:W-:-:S04]  /*79f0*/  UIADD3 UR8, UR5, 0x38540, URZ ;  /* 0x0003854005087890 */ /* 0x000fc8000fffe03f */
[----:B------:R-:W-:-:S09]  /*7a00*/  UPRMT UR8, UR41, 0x654, UR8 ;  /* 0x0000065429087896 */ /* 0x000fd20008000008 */
[----:B------:R-:W-:Y:S01]  /*7a10*/  SYNCS.ARRIVE.TRANS64.RED.A1T0 RZ, [UR8], RZ ;  /* 0x000000ffffff79a7 */ /* 0x000fe20008100408 */
[----:B------:R-:W-:Y:S05]  /*7a20*/  @!P2 BRA `(.L_x_122) ;  /* 0x000000000004a947 */ /* 0x000fea0003800000 */
[----:B------:R-:W-:Y:S01]  /*7a30*/  BPT.TRAP 0x1 ;  /* 0x000000040000795c */ /* 0x000fe20000300000 */
.L_x_122:
[----:B------:R-:W4:Y:S02]  /*7a40*/  SYNCS.PHASECHK.TRANS64.TRYWAIT P1, [UR5+0x38568], R2 ;  /* 0x03856802ff0075a7 */ /* 0x000f240008020145 */
[----:B----4-:R-:W-:Y:S05]  /*7a50*/  @!P1 BRA `(.L_x_123) ;  /* 0x0000005000b89947 */ /* 0x010fea0003800000 */
.L_x_245:
[----:B------:R-:W-:Y:S04]  /*7a60*/  BSSY B0, `(.L_x_124) ;  /* 0x0000012000007945 */ /* 0x000fe80003800000 */
[----:B------:R-:W-:Y:S05]  /*7a70*/  @P0 BRA `(.L_x_125) ;  /* 0x0000000000400947 */ /* 0x000fea0003800000 */
[----:B------:R-:W-:Y:S02]  /*7a80*/  UIADD3 UR19, UR11, 0x20, URZ ;  /* 0x000000200b137890 */ /* 0x000fe4000fffe03f */
        /* <DEDUP_REMOVED lines=8> */
[----:B------:R-:W-:Y:S01]  /*7b10*/  UMOV UR15, UR19 ;  /* 0x00000013000f7c82 */ /* 0x000fe20008000000 */
[----:B------:R4:W-:Y:S03]  /*7b20*/  UTMALDG.2D [UR16], [UR6], desc[UR8] ;  /* 0x00000810060075b4 */ /* 0x0009e60008009000 */
[----:B------:R4:W-:Y:S02]  /*7b30*/  UTMALDG.2D [UR12], [UR6], desc[UR8] ;  /* 0x0000080c060075b4 */ /* 0x0009e40008009000 */
[----:B----4-:R-:W-:Y:S05]  /*7b40*/  @!P2 BRA `(.L_x_126) ;  /* 0x000000000004a947 */ /* 0x010fea0003800000 */
[----:B------:R-:W-:Y:S01]  /*7b50*/  BPT.TRAP 0x1 ;  /* 0x000000040000795c */ /* 0x000fe20000300000 */
.L_x_126:
[----:B--23--:R-:W2:Y:S02]  /*7b60*/  LDC R3, c[0x0][0x828] ;  /* 0x00020a00ff037b82 */ /* 0x00cea40000000800 */
[----:B--2---:R4:W-:Y:S02]  /*7b70*/  SYNCS.ARRIVE.TRANS64.RED.A0TR RZ, [UR5+0x38548], R3 ;  /* 0x03854803ffff79a7 */ /* 0x0049e40008300405 */
.L_x_125:
[----:B------:R-:W-:Y:S05]  /*7b80*/  BSYNC B0 ;  /* 0x0000000000007941 */ /* 0x000fea0003800000 */
.L_x_124:
[----:B------:R-:W-:Y:S05]  /*7b90*/  @!P2 BRA `(.L_x_127) ;  /* 0x000000000004a947 */ /* 0x000fea0003800000 */
[----:B------:R-:W-:Y:S01]  /*7ba0*/  BPT.TRAP 0x1 ;  /* 0x000000040000795c */ /* 0x000fe20000300000 */
.L_x_127:
[----:B------:R-:W-:-:S04]  /*7bb0*/  UIADD3 UR8, UR5, 0x38548, URZ ;  /* 0x0003854805087890 */ /* 0x000fc8000fffe03f */
[----:B------:R-:W-:-:S09]  /*7bc0*/  UPRMT UR8, UR41, 0x654, UR8 ;  /* 0x0000065429087896 */ /* 0x000fd20008000008 */
[----:B------:R-:W-:Y:S01]  /*7bd0*/  SYNCS.ARRIVE.TRANS64.RED.A1T0 RZ, [UR8], RZ ;  /* 0x000000ffffff79a7 */ /* 0x000fe20008100408 */
[----:B------:R-:W-:Y:S05]  /*7be0*/  @!P2 BRA `(.L_x_128) ;  /* 0x000000000004a947 */ /* 0x000fea0003800000 */
[----:B------:R-:W-:Y:S01]  /*7bf0*/  BPT.TRAP 0x1 ;  /* 0x000000040000795c */ /* 0x000fe20000300000 */
.L_x_128:
[----:B------:R-:W5:Y:S02]  /*7c00*/  SYNCS.PHASECHK.TRANS64.TRYWAIT P1, [UR5+0x38570], R2 ;  /* 0x03857002ff0075a7 */ /* 0x000f640008020145 */
[----:B-----5:R-:W-:Y:S05]  /*7c10*/  @!P1 BRA `(.L_x_129) ;  /* 0x0000005000609947 */ /* 0x020fea0003800000 */
.L_x_246:
        /* <DEDUP_REMOVED lines=14> */
[----:B-1----:R-:W-:Y:S05]  /*7d00*/  @!P2 BRA `(.L_x_132) ;  /* 0x000000000004a947 */ /* 0x002fea0003800000 */
[----:B------:R-:W-:Y:S01]  /*7d10*/  BPT.TRAP 0x1 ;  /* 0x000000040000795c */ /* 0x000fe20000300000 */
.L_x_132:
[----:B--234-:R-:W1:Y:S02]  /*7d20*/  LDC R3, c[0x0][0x828] ;  /* 0x00020a00ff037b82 */ /* 0x01ce640000000800 */
[----:B-1----:R1:W-:Y:S02]  /*7d30*/  SYNCS.ARRIVE.TRANS64.RED.A0TR RZ, [UR5+0x38550], R3 ;  /* 0x03855003ffff79a7 */ /* 0x0023e40008300405 */
.L_x_131:
[----:B------:R-:W-:Y:S05]  /*7d40*/  BSYNC B0 ;  /* 0x0000000000007941 */ /* 0x000fea0003800000 */
.L_x_130:
[----:B------:R-:W-:Y:S05]  /*7d50*/  @!P2 BRA `(.L_x_133) ;  /* 0x000000000004a947 */ /* 0x000fea0003800000 */
[----:B------:R-:W-:Y:S01]  /*7d60*/  BPT.TRAP 0x1 ;  /* 0x000000040000795c */ /* 0x000fe20000300000 */
.L_x_133:
[----:B------:R-:W-:-:S04]  /*7d70*/  UIADD3 UR8, UR5, 0x38550, URZ ;  /* 0x0003855005087890 */ /* 0x000fc8000fffe03f */
[----:B------:R-:W-:-:S09]  /*7d80*/  UPRMT UR8, UR41, 0x654, UR8 ;  /* 0x0000065429087896 */ /* 0x000fd20008000008 */
[----:B------:R-:W-:Y:S01]  /*7d90*/  SYNCS.ARRIVE.TRANS64.RED.A1T0 RZ, [UR8], RZ ;  /* 0x000000ffffff79a7 */ /* 0x000fe20008100408 */
[----:B------:R-:W-:Y:S05]  /*7da0*/  @!P2 BRA `(.L_x_134) ;  /* 0x000000000004a947 */ /* 0x000fea0003800000 */
[----:B------:R-:W-:Y:S01]  /*7db0*/  BPT.TRAP 0x1 ;  /* 0x000000040000795c */ /* 0x000fe20000300000 */
.L_x_134:
[----:B------:R-:W5:Y:S02]  /*7dc0*/  SYNCS.PHASECHK.TRANS64.TRYWAIT P1, [UR5+0x38578], R2 ;  /* 0x03857802ff0075a7 */ /* 0x000f640008020145 */
[----:B-----5:R-:W-:Y:S05]  /*7dd0*/  @!P1 BRA `(.L_x_135) ;  /* 0x0000005000089947 */ /* 0x020fea0003800000 */
.L_x_247:
        /* <DEDUP_REMOVED lines=16> */
.L_x_138:
[----:B--2---:R-:W1:Y:S02]  /*7ee0*/  LDC R2, c[0x0][0x828] ;  /* 0x00020a00ff027b82 */ /* 0x004e640000000800 */
[----:B-1----:R1:W-:Y:S02]  /*7ef0*/  SYNCS.ARRIVE.TRANS64.RED.A0TR RZ, [UR5+0x38558], R2 ;  /* 0x03855802ffff79a7 */ /* 0x0023e40008300405 */
.L_x_137:
[----:B------:R-:W-:Y:S05]  /*7f00*/  BSYNC B0 ;  /* 0x0000000000007941 */ /* 0x000fea0003800000 */
.L_x_136:
[----:B------:R-:W-:Y:S05]  /*7f10*/  @!P2 BRA `(.L_x_139) ;  /* 0x000000000004a947 */ /* 0x000fea0003800000 */
[----:B------:R-:W-:Y:S01]  /*7f20*/  BPT.TRAP 0x1 ;  /* 0x000000040000795c */ /* 0x000fe20000300000 */
.L_x_139:
[----:B-1----:R-:W-:Y:S01]  /*7f30*/  ISETP.NE.AND P0, PT, R7, RZ, PT ;  /* 0x000000ff0700720c */ /* 0x002fe20003f05270 */
[----:B------:R-:W-:Y:S01]  /*7f40*/  UIADD3 UR8, UR5, 0x38558, URZ ;  /* 0x0003855805087890 */ /* 0x000fe2000fffe03f */
[CC--:B------:R-:W-:Y:S02]  /*7f50*/  ISETP.NE.AND P3, PT, R18.reuse, R6.reuse, PT ;  /* 0x000000061200720c */ /* 0x0c0fe40003f65270 */
[----:B------:R-:W-:Y:S01]  /*7f60*/  ISETP.EQ.OR P0, PT, R18, R6, !P0 ;  /* 0x000000061200720c */ /* 0x000fe20004702670 */
[----:B------:R-:W-:Y:S01]  /*7f70*/  UPRMT UR8, UR41, 0x654, UR8 ;  /* 0x0000065429087896 */ /* 0x000fe20008000008 */
[----:B------:R-:W-:-:S08]  /*7f80*/  LOP3.LUT R0, R0, 0x1, RZ, 0x3c, !PT ;  /* 0x0000000100007812 */ /* 0x000fd000078e3cff */
[----:B------:R-:W-:Y:S03]  /*7f90*/  SYNCS.ARRIVE.TRANS64.RED.A1T0 RZ, [UR8], RZ ;  /* 0x000000ffffff79a7 */ /* 0x000fe60008100408 */
[----:B------:R-:W-:Y:S05]  /*7fa0*/  @P0 BRA `(.L_x_140) ;  /* 0x0000000400040947 */ /* 0x000fea0003800000 */
[----:B------:R-:W-:Y:S01]  /*7fb0*/  ELECT P0, URZ, PT ;  /* 0x00000000003f782f */ /* 0x000fe20003800000 */
[----:B------:R-:W-:-:S12]  /*7fc0*/  BSSY B0, `(.L_x_141) ;  /* 0x0000032000007945 */ /* 0x000fd80003800000 */
[----:B------:R-:W-:Y:S05]  /*7fd0*/  @!P0 BRA `(.L_x_142) ;  /* 0x0000000000c08947 */ /* 0x000fea0003800000 */
[----:B--234-:R-:W1:Y:S08]  /*7fe0*/  LDC.64 R2, c[0x0][0x290] ;  /* 0x0000a400ff027b82 */ /* 0x01ce700000000a00 */
[----:B------:R-:W2:Y:S08]  /*7ff0*/  LDC.64 R14, c[0x0][0x808] ;  /* 0x00020200ff0e7b82 */ /* 0x000eb00000000a00 */
[----:B------:R-:W3:Y:S01]  /*8000*/  LDC.64 R16, c[0x0][0x810] ;  /* 0x00020400ff107b82 */ /* 0x000ee20000000a00 */
[----:B-1----:R-:W-:-:S05]  /*8010*/  IMAD.WIDE R2, R6, 0xc, R2 ;  /* 0x0000000c06027825 */ /* 0x002fca00078e0202 */
[----:B------:R1:W5:Y:S04]  /*8020*/  LDG.E R10, desc[UR58][R2.64] ;  /* 0x0000003a020a7981 */ /* 0x000368000c1e1900 */
[----:B------:R1:W5:Y:S01]  /*8030*/  LDG.E R13, desc[UR58][R2.64+0x4] ;  /* 0x0000043a020d7981 */ /* 0x000362000c1e1900 */
[----:B--2---:R-:W-:Y:S02]  /*8040*/  ISETP.NE.U32.AND P0, PT, R14, RZ, PT ;  /* 0x000000ff0e00720c */ /* 0x004fe40003f05070 */
[----:B------:R-:W-:Y:S02]  /*8050*/  SHF.R.S32.HI R8, RZ, 0x1f, R6 ;  /* 0x0000001fff087819 */ /* 0x000fe40000011406 */
[----:B------:R-:W-:Y:S02]  /*8060*/  ISETP.NE.AND.EX P0, PT, R15, RZ, PT, P0 ;  /* 0x000000ff0f00720c */ /* 0x000fe40003f05300 */
[----:B---3--:R-:W-:-:S04]  /*8070*/  ISETP.NE.U32.AND P1, PT, R16, RZ, PT ;  /* 0x000000ff1000720c */ /* 0x008fc80003f25070 */
[----:B------:R-:W-:-:S07]  /*8080*/  ISETP.NE.AND.EX P1, PT, R17, RZ, PT, P1 ;  /* 0x000000ff1100720c */ /* 0x000fce0003f25310 */
[----:B-1----:R-:W-:Y:S06]  /*8090*/  @!P0 BRA `(.L_x_143) ;  /* 0x0000000000108947 */ /* 0x002fec0003800000 */
[----:B------:R-:W-:-:S04]  /*80a0*/  LEA R2, P0, R6, R14, 0x3 ;  /* 0x0000000e06027211 */ /* 0x000fc800078018ff */
[----:B------:R-:W-:-:S06]  /*80b0*/  LEA.HI.X R3, R6, R15, R8, 0x3, P0 ;  /* 0x0000000f06037211 */ /* 0x000fcc00000f1c08 */
[----:B------:R-:W2:Y:S04]  /*80c0*/  LDG.E.64 R2, desc[UR58][R2.64] ;  /* 0x0000003a02027981 */ /* 0x000ea8000c1e1b00 */
[----:B--2---:R1:W-:Y:S02]  /*80d0*/  STS.64 [UR24], R2 ;  /* 0x00000002ff007988 */ /* 0x0043e40008000a18 */
.L_x_143:
[----:B------:R-:W-:Y:S05]  /*80e0*/  @!P1 BRA `(.L_x_142) ;  /* 0x00000000007c9947 */ /* 0x000fea0003800000 */
[----:B-1----:R-:W-:-:S04]  /*80f0*/  LEA R2, P0, R6, R16, 0x3 ;  /* 0x0000001006027211 */ /* 0x002fc800078018ff */
[----:B------:R-:W-:Y:S02]  /*8100*/  LEA.HI.X R3, R6, R17, R8, 0x3, P0 ;  /* 0x0000001106037211 */ /* 0x000fe400000f1c08 */
[----:B------:R-:W1:Y:S04]  /*8110*/  LDS R8, [UR24+0x1c] ;  /* 0x00001c18ff087984 */ /* 0x000e680008000800 */
[----:B------:R-:W2:Y:S01]  /*8120*/  LDG.E.64 R2, desc[UR58][R2.64] ;  /* 0x0000003a02027981 */ /* 0x000ea2000c1e1b00 */
        /* <DEDUP_REMOVED lines=13> */
[----:B------:R1:W-:Y:S04]  /*8200*/  STS [UR24+0x1c], R8 ;  /* 0x00001c08ff007988 */ /* 0x0003e80008000818 */
[----:B------:R-:W2:Y:S01]  /*8210*/  LDS R11, [UR24+0x1c] ;  /* 0x00001c18ff0b7984 */ /* 0x000ea20008000800 */
[----:B-1---5:R-:W-:Y:S01]  /*8220*/  VIADD R8, R10, 0xffffffff ;  /* 0xffffffff0a087836 */ /* 0x022fe20000000000 */
[----:B--2---:R-:W-:-:S05]  /*8230*/  LOP3.LUT R11, R11, 0xf0, RZ, 0xb8, !PT ;  /* 0x000000f00b0b7812 */ /* 0x004fca00078eb8ff */
[----:B------:R1:W-:Y:S04]  /*8240*/  STS [UR24+0x1c], R11 ;  /* 0x00001c0bff007988 */ /* 0x0003e80008000818 */
[----:B------:R-:W2:Y:S01]  /*8250*/  LDS R9, [UR24+0x1c] ;  /* 0x00001c18ff097984 */ /* 0x000ea20008000800 */
[----:B-1----:R-:W-:Y:S02]  /*8260*/  CS2R R10, SRZ ;  /* 0x00000000000a7805 */ /* 0x002fe4000001ff00 */
[----:B--2---:R-:W-:Y:S01]  /*8270*/  LOP3.LUT R17, R9, 0xf00, RZ, 0xb8, !PT ;  /* 0x00000f0009117812 */ /* 0x004fe200078eb8ff */
[----:B------:R-:W-:-:S04]  /*8280*/  VIADD R9, R13, 0xffffffff ;  /* 0xffffffff0d097836 */ /* 0x000fc80000000000 */
[----:B------:R-:W-:Y:S04]  /*8290*/  STS.64 [UR24+0x18], R16 ;  /* 0x00001810ff007988 */ /* 0x000fe80008000a18 */
[----:B------:R-:W1:Y:S04]  /*82a0*/  LDS R15, [UR24+0x1c] ;  /* 0x00001c18ff0f7984 */ /* 0x000e680008000800 */
[----:B------:R2:W-:Y:S01]  /*82b0*/  STS.128 [UR24+0x20], R8 ;  /* 0x00002008ff007988 */ /* 0x0005e20008000c18 */
[----:B-1----:R-:W-:-:S05]  /*82c0*/  LOP3.LUT R2, R15, 0xf000, RZ, 0xb8, !PT ;  /* 0x0000f0000f027812 */ /* 0x002fca00078eb8ff */
[----:B------:R2:W-:Y:S02]  /*82d0*/  STS [UR24+0x1c], R2 ;  /* 0x00001c02ff007988 */ /* 0x0005e40008000818 */
.L_x_142:
[----:B------:R-:W-:Y:S05]  /*82e0*/  BSYNC B0 ;  /* 0x0000000000007941 */ /* 0x000fea0003800000 */
.L_x_141:
[----:B-12---:R-:W1:Y:S01]  /*82f0*/  S2R R2, SR_LANEID ;  /* 0x0000000000027919 */ /* 0x006e620000000000 */
[----:B------:R-:W-:Y:S01]  /*8300*/  NOP ;  /* 0x0000000000007918 */ /* 0x000fe20000000000 */
[----:B------:R-:W-:Y:S01]  /*8310*/  ELECT P0, URZ, PT ;  /* 0x00000000003f782f */ /* 0x000fe20003800000 */
[----:B------:R-:W-:Y:S01]  /*8320*/  BSSY B0, `(.L_x_144) ;  /* 0x0000008000007945 */ /* 0x000fe20003800000 */
[----:B-1----:R-:W-:-:S05]  /*8330*/  IMAD.SHL.U32 R8, R2, 0x4, RZ ;  /* 0x0000000402087824 */ /* 0x002fca00078e00ff */
[----:B------:R1:W2:Y:S01]  /*8340*/  LDS R9, [R8+UR24] ;  /* 0x0000001808097984 */ /* 0x0002a20008000800 */
[----:B------:R-:W-:-:S05]  /*8350*/  IADD3 R2, P1, R8, UR6, RZ ;  /* 0x0000000608027c10 */ /* 0x000fca000ff3e0ff */
[----:B---34-:R-:W-:Y:S01]  /*8360*/  IMAD.X R3, RZ, RZ, UR7, P1 ;  /* 0x00000007ff037e24 */ /* 0x018fe200088e06ff */
[----:B------:R-:W-:Y:S07]  /*8370*/  @!P0 BRA `(.L_x_145) ;  /* 0x0000000000088947 */ /* 0x000fee0003800000 */
[----:B------:R0:W-:Y:S01]  /*8380*/  UTMACMDFLUSH ;  /* 0x00000000000079b7 */ /* 0x0001e20000000000 */
[----:B------:R-:W-:-:S04]  /*8390*/  DEPBAR.LE SB0, 0x0 ;  /* 0x000080000000791a */ /* 0x000fc80000000000 */
.L_x_145:
[----:B------:R-:W-:Y:S05]  /*83a0*/  BSYNC B0 ;  /* 0x0000000000007941 */ /* 0x000fea0003800000 */
.L_x_144:
[----:B--2---:R2:W5:Y:S02]  /*83b0*/  ATOMG.E.EXCH.STRONG.GPU PT, RZ, [R2], R9 ;  /* 0x0000000902ff73a8 */ /* 0x00456400041ee100 */
.L_x_140:
[----:B------:R-:W-:Y:S01]  /*83c0*/  UIADD3 UR4, UR4, 0x1, URZ ;  /* 0x0000000104047890 */ /* 0x000fe2000fffe03f */
[----:B------:R-:W-:Y:S01]  /*83d0*/  ISETP.NE.AND P0, PT, R7, RZ, PT ;  /* 0x000000ff0700720c */ /* 0x000fe20003f05270 */
[----:B------:R-:W-:Y:S01]  /*83e0*/  IMAD.MOV.U32 R16, RZ, RZ, R4 ;  /* 0x000000ffff107224 */ /* 0x000fe200078e0004 */
[----:B--2---:R-:W-:Y:S01]  /*83f0*/  SEL R2, RZ, 0x1, !P3 ;  /* 0x00000001ff027807 */ /* 0x004fe20005800000 */
[----:B------:R-:W-:Y:S01]  /*8400*/  UISETP.NE.AND UP0, UPT, UR4, 0x8, UPT ;  /* 0x000000080400788c */ /* 0x000fe2000bf05270 */
[----:B------:R-:W-:Y:S02]  /*8410*/  IMAD.MOV.U32 R17, RZ, RZ, R5 ;  /* 0x000000ffff117224 */ /* 0x000fe400078e0005 */
[----:B------:R-:W-:Y:S01]  /*8420*/  IMAD.MOV.U32 R18, RZ, RZ, R6 ;  /* 0x000000ffff127224 */ /* 0x000fe200078e0006 */
[----:B------:R-:W-:Y:S02]  /*8430*/  USEL UR8, URZ, 0x1, UP0 ;  /* 0x000000013f087887 */ /* 0x000fe40008000000 */
[----:B------:R-:W-:-:S04]  /*8440*/  USEL UR4, UR4, URZ, UP0 ;  /* 0x0000003f04047287 */ /* 0x000fc80008000000 */
[----:B------:R-:W-:Y:S01]  /*8450*/  LOP3.LUT R12, R12, UR8, RZ, 0x3c, !PT ;  /* 0x000000080c0c7c12 */ /* 0x000fe2000f8e3cff */
[----:B------:R-:W-:Y:S07]  /*8460*/  @P0 BRA `(.L_x_146) ;  /* 0xfffffff000300947 */ /* 0x000fee000383ffff */
[----:B-----5:R-:W-:Y:S01]  /*8470*/  ELECT P0, URZ, PT ;  /* 0x00000000003f782f */ /* 0x020fe20003800000 */
[----:B------:R-:W-:-:S12]  /*8480*/  BSSY B0, `(.L_x_147) ;  /* 0x0000017000007945 */ /* 0x000fd80003800000 */
[----:B------:R-:W-:Y:S05]  /*8490*/  @!P0 BRA `(.L_x_148) ;  /* 0x0000000000548947 */ /* 0x000fea0003800000 */
[----:B------:R-:W-:Y:S05]  /*84a0*/  @!P2 BRA `(.L_x_149) ;  /* 0x000000000004a947 */ /* 0x000fea0003800000 */
[----:B------:R-:W-:Y:S01]  /*84b0*/  BPT.TRAP 0x1 ;  /* 0x000000040000795c */ /* 0x000fe20000300000 */
.L_x_149:
[----:B------:R-:W-:-:S04]  /*84c0*/  SHF.L.U32 R2, R0, 0x1f, RZ ;  /* 0x0000001f00027819 */ /* 0x000fc800000006ff */
[----:B------:R-:W2:Y:S02]  /*84d0*/  SYNCS.PHASECHK.TRANS64.TRYWAIT P0, [UR5+0x38560], R2 ;  /* 0x03856002ff0075a7 */ /* 0x000ea40008000145 */
[----:B--2---:R-:W-:Y:S05]  /*84e0*/  @!P0 BRA `(.L_x_150) ;  /* 0x00000048005c8947 */ /* 0x004fea0003800000 */
.L_x_248:
[----:B------:R-:W-:Y:S05]  /*84f0*/  @!P2 BRA `(.L_x_151) ;  /* 0x000000000004a947 */ /* 0x000fea0003800000 */
[----:B------:R-:W-:Y:S01]  /*8500*/  BPT.TRAP 0x1 ;  /* 0x000000040000795c */ /* 0x000fe20000300000 */
.L_x_151:
[----:B------:R-:W5:Y:S02]  /*8510*/  SYNCS.PHASECHK.TRANS64.TRYWAIT P0, [UR5+0x38568], R2 ;  /* 0x03856802ff0075a7 */ /* 0x000f640008000145 */
[----:B-----5:R-:W-:Y:S05]  /*8520*/  @!P0 BRA `(.L_x_152) ;  /* 0x0000004800648947 */ /* 0x020fea0003800000 */
.L_x_249:
[----:B------:R-:W-:Y:S05]  /*8530*/  @!P2 BRA `(.L_x_153) ;  /* 0x000000000004a947 */ /* 0x000fea0003800000 */
[----:B------:R-:W-:Y:S01]  /*8540*/  BPT.TRAP 0x1 ;  /* 0x000000040000795c */ /* 0x000fe20000300000 */
.L_x_153:
[----:B------:R-:W5:Y:S02]  /*8550*/  SYNCS.PHASECHK.TRANS64.TRYWAIT P0, [UR5+0x38570], R2 ;  /* 0x03857002ff0075a7 */ /* 0x000f640008000145 */
[----:B-----5:R-:W-:Y:S05]  /*8560*/  @!P0 BRA `(.L_x_154) ;  /* 0x00000048006c8947 */ /* 0x020fea0003800000 */
.L_x_250:
[----:B------:R-:W-:Y:S05]  /*8570*/  @!P2 BRA `(.L_x_155) ;  /* 0x000000000004a947 */ /* 0x000fea0003800000 */
[----:B------:R-:W-:Y:S01]  /*8580*/  BPT.TRAP 0x1 ;  /* 0x000000040000795c */ /* 0x000fe20000300000 */
.L_x_155:
[----:B--2---:R-:W-:Y:S01]  /*8590*/  SHF.L.U32 R2, R0, 0x1f, RZ ;  /* 0x0000001f00027819 */ /* 0x004fe200000006ff */
[----:B---34-:R-:W-:-:S04]  /*85a0*/  IMAD.U32 R3, RZ, RZ, UR5 ;  /* 0x00000005ff037e24 */ /* 0x018fc8000f8e00ff */
[----:B------:R2:W3:Y:S03]  /*85b0*/  SYNCS.PHASECHK.TRANS64.TRYWAIT P0, [R3+URZ+0x38578], R2 ;  /* 0x03857802030075a7 */ /* 0x0004e6000800017f */
[----:B---3--:R-:W-:Y:S05]  /*85c0*/  @!P0 NANOSLEEP.SYNCS 0x989680 ;  /* 0x009896800000895d */ /* 0x008fea0003900000 */
[----:B------:R-:W3:Y:S02]  /*85d0*/  @!P0 SYNCS.PHASECHK.TRANS64 P0, [R3+URZ+0x38578], R2 ;  /* 0x03857802030085a7 */ /* 0x000ee4000800007f */
[----:B---3--:R-:W-:Y:S05]  /*85e0*/  @!P0 BRA `(.L_x_155) ;  /* 0xfffffffc00e88947 */ /* 0x008fea000383ffff */
.L_x_148:
[----:B------:R-:W-:Y:S05]  /*85f0*/  BSYNC B0 ;  /* 0x0000000000007941 */ /* 0x000fea0003800000 */
.L_x_147:
[----:B------:R-:W-:Y:S05]  /*8600*/  EXIT ;  /* 0x000000000000794d */ /* 0x000fea0003800000 */
.L_x_101:
[----:B------:R-:W1:Y:S01]  /*8610*/  S2UR UR4, SR_CTAID.Y ;  /* 0x00000000000479c3 */ /* 0x000e620000002600 */
[----:B------:R-:W3:Y:S01]  /*8620*/  S2R R37, SR_LANEID ;  /* 0x0000000000257919 */ /* 0x000ee20000000000 */
[----:B------:R-:W-:Y:S01]  /*8630*/  ELECT P0, URZ, PT ;  /* 0x00000000003f782f */ /* 0x000fe20003800000 */
[----:B------:R-:W-:Y:S01]  /*8640*/  BSSY B0, `(.L_x_156) ;  /* 0x0000037000007945 */ /* 0x000fe20003800000 */
[----:B------:R-:W-:Y:S01]  /*8650*/  ULDC.64 UR12, c[0x0][0x508] ;  /* 0x00014200000c7ab9 */ /* 0x000fe20000000a00 */
[----:B-1----:R-:W-:-:S04]  /*8660*/  UIMAD UR4, UR4, UR39, UR40 ;  /* 0x00000027040472a4 */ /* 0x002fc8000f8e0228 */
[----:B------:R-:W-:-:S06]  /*8670*/  UIMAD.WIDE UR12, UR4, 0x80, UR12 ;  /* 0x00000080040c78a5 */ /* 0x000fcc000f8e020c */
[----:B------:R-:W-:Y:S06]  /*8680*/  @!P0 BRA `(.L_x_157) ;  /* 0x0000000000c88947 */ /* 0x000fec0003800000 */
[----:B------:R-:W1:Y:S01]  /*8690*/  LDC.64 R8, c[0x0][0x300] ;  /* 0x0000c000ff087b82 */ /* 0x000e620000000a00 */
[----:B------:R-:W-:Y:S02]  /*86a0*/  UMOV UR4, 0x400 ;  /* 0x0000040000047882 */ /* 0x000fe40000000000 */
[----:B--2---:R-:W-:-:S05]  /*86b0*/  ULEA UR4, UR41, UR4, 0x18 ;  /* 0x0000000429047291 */ /* 0x004fca000f8ec03f */
[----:B------:R-:W1:Y:S08]  /*86c0*/  LDC.64 R10, c[0x0][0x308] ;  /* 0x0000c200ff0a7b82 */ /* 0x000e700000000a00 */
[----:B------:R-:W2:Y:S08]  /*86d0*/  LDC.64 R4, c[0x0][0x330] ;  /* 0x0000cc00ff047b82 */ /* 0x000eb00000000a00 */
[----:B------:R-:W2:Y:S01]  /*86e0*/  LDC.64 R6, c[0x0][0x338] ;  /* 0x0000ce00ff067b82 */ /* 0x000ea20000000a00 */
[----:B-1----:R1:W-:Y:S07]  /*86f0*/  STS.128 [UR4+0x38680], R8 ;  /* 0x03868008ff007988 */ /* 0x0023ee0008000c04 */
[----:B------:R-:W4:Y:S08]  /*8700*/  LDC.64 R32, c[0x0][0x310] ;  /* 0x0000c400ff207b82 */ /* 0x000f300000000a00 */
[----:B------:R-:W4:Y:S01]  /*8710*/  LDC.64 R34, c[0x0][0x318] ;  /* 0x0000c600ff227b82 */ /* 0x000f220000000a00 */
[----:B--2---:R2:W-:Y:S07]  /*8720*/  STS.128 [UR4+0x386b0], R4 ;  /* 0x0386b004ff007988 */ /* 0x0045ee0008000c04 */
[----:B------:R-:W5:Y:S08]  /*8730*/  LDC.64 R28, c[0x0][0x320] ;  /* 0x0000c800ff1c7b82 */ /* 0x000f700000000a00 */
[----:B------:R-:W5:Y:S08]  /*8740*/  LDC.64 R30, c[0x0][0x328] ;  /* 0x0000ca00ff1e7b82 */ /* 0x000f700000000a00 */
[----:B------:R-:W3:Y:S01]  /*8750*/  LDC.64 R24, c[0x0][0x340] ;  /* 0x0000d000ff187b82 */ /* 0x000ee20000000a00 */
[----:B----4-:R4:W-:Y:S07]  /*8760*/  STS.128 [UR4+0x38690], R32 ;  /* 0x03869020ff007988 */ /* 0x0109ee0008000c04 */
[----:B------:R-:W3:Y:S08]  /*8770*/  LDC.64 R26, c[0x0][0x348] ;  /* 0x0000d200ff1a7b82 */ /* 0x000ef00000000a00 */
[----:B------:R-:W2:Y:S01]  /*8780*/  LDC.64 R20, c[0x0][0x350] ;  /* 0x0000d400ff147b82 */ /* 0x000ea20000000a00 */
[----:B-----5:R5:W-:Y:S07]  /*8790*/  STS.128 [UR4+0x386a0], R28 ;  /* 0x0386a01cff007988 */ /* 0x020bee0008000c04 */
[----:B------:R-:W2:Y:S08]  /*87a0*/  LDC.64 R22, c[0x0][0x358] ;  /* 0x0000d600ff167b82 */ /* 0x000eb00000000a00 */
[----:B------:R-:W4:Y:S01]  /*87b0*/  LDC.64 R12, c[0x0][0x360] ;  /* 0x0000d800ff0c7b82 */ /* 0x000f220000000a00 */
[----:B---3--:R3:W-:Y:S07]  /*87c0*/  STS.128 [UR4+0x386c0], R24 ;  /* 0x0386c018ff007988 */ /* 0x0087ee0008000c04 */
[----:B------:R-:W4:Y:S08]  /*87d0*/  LDC.64 R14, c[0x0][0x368] ;  /* 0x0000da00ff0e7b82 */ /* 0x000f300000000a00 */
[----:B-1----:R-:W1:Y:S01]  /*87e0*/  LDC.64 R8, c[0x0][0x370] ;  /* 0x0000dc00ff087b82 */ /* 0x002e620000000a00 */
[----:B--2---:R2:W-:Y:S07]  /*87f0*/  STS.128 [UR4+0x386d0], R20 ;  /* 0x0386d014ff007988 */ /* 0x0045ee0008000c04 */
[----:B------:R-:W1:Y:S08]  /*8800*/  LDC.64 R10, c[0x0][0x378] ;  /* 0x0000de00ff0a7b82 */ /* 0x000e700000000a00 */
[----:B------:R-:W5:Y:S01]  /*8810*/  LDC.64 R4, c[0x0][0x410] ;  /* 0x00010400ff047b82 */ /* 0x000f620000000a00 */
[----:B----4-:R4:W-:Y:S07]  /*8820*/  STS.128 [UR4+0x386e0], R12 ;  /* 0x0386e00cff007988 */ /* 0x0109ee0008000c04 */
[----:B------:R-:W5:Y:S01]  /*8830*/  LDC.64 R6, c[0x0][0x418] ;  /* 0x00010600ff067b82 */ /* 0x000f620000000a00 */
[----:B-1----:R1:W-:Y:S07]  /*8840*/  STS.128 [UR4+0x386f0], R8 ;  /* 0x0386f008ff007988 */ /* 0x0023ee0008000c04 */
[----:B------:R-:W2:Y:S08]  /*8850*/  LDC.64 R32, c[0x0][0x400] ;  /* 0x00010000ff207b82 */ /* 0x000eb00000000a00 */
[----:B------:R-:W2:Y:S01]  /*8860*/  LDC.64 R34, c[0x0][0x408] ;  /* 0x00010200ff227b82 */ /* 0x000ea20000000a00 */
[----:B-----5:R5:W-:Y:S07]  /*8870*/  STS.128 [UR4+0x38710], R4 ;  /* 0x03871004ff007988 */ /* 0x020bee0008000c04 */
[----:B------:R-:W4:Y:S08]  /*8880*/  LDC.64 R28, c[0x0][0x420] ;  /* 0x00010800ff1c7b82 */ /* 0x000f300000000a00 */
[----:B------:R-:W4:Y:S08]  /*8890*/  LDC.64 R30, c[0x0][0x428] ;  /* 0x00010a00ff1e7b82 */ /* 0x000f300000000a00 */
[----:B---3--:R-:W3:Y:S01]  /*88a0*/  LDC.64 R24, c[0x0][0x430] ;  /* 0x00010c00ff187b82 */ /* 0x008ee20000000a00 */
[----:B--2---:R2:W-:Y:S07]  /*88b0*/  STS.128 [UR4+0x38700], R32 ;  /* 0x03870020ff007988 */ /* 0x0045ee0008000c04 */
[----:B------:R-:W3:Y:S08]  /*88c0*/  LDC.64 R26, c[0x0][0x438] ;  /* 0x00010e00ff1a7b82 */ /* 0x000ef00000000a00 */
[----:B------:R-:W5:Y:S01]  /*88d0*/  LDC.64 R20, c[0x0][0x440] ;  /* 0x00011000ff147b82 */ /* 0x000f620000000a00 */
[----:B----4-:R2:W-:Y:S07]  /*88e0*/  STS.128 [UR4+0x38720], R28 ;  /* 0x0387201cff007988 */ /* 0x0105ee0008000c04 */
[----:B------:R-:W5:Y:S08]  /*88f0*/  LDC.64 R22, c[0x0][0x448] ;  /* 0x00011200ff167b82 */ /* 0x000f700000000a00 */
[----:B------:R-:W4:Y:S01]  /*8900*/  LDC.64 R12, c[0x0][0x450] ;  /* 0x00011400ff0c7b82 */ /* 0x000f220000000a00 */
[----:B---3--:R2:W-:Y:S07]  /*8910*/  STS.128 [UR4+0x38730], R24 ;  /* 0x03873018ff007988 */ /* 0x0085ee0008000c04 */
[----:B------:R-:W4:Y:S08]  /*8920*/  LDC.64 R14, c[0x0][0x458] ;  /* 0x00011600ff0e7b82 */ /* 0x000f300000000a00 */
[----:B-1----:R-:W1:Y:S01]  /*8930*/  LDC.64 R8, c[0x0][0x460] ;  /* 0x00011800ff087b82 */ /* 0x002e620000000a00 */
[----:B-----5:R2:W-:Y:S07]  /*8940*/  STS.128 [UR4+0x38740], R20 ;  /* 0x03874014ff007988 */ /* 0x0205ee0008000c04 */
[----:B------:R-:W1:Y:S08]  /*8950*/  LDC.64 R10, c[0x0][0x468] ;  /* 0x00011a00ff0a7b82 */ /* 0x000e700000000a00 */
[----:B------:R-:W3:Y:S01]  /*8960*/  LDC.64 R4, c[0x0][0x470] ;  /* 0x00011c00ff047b82 */ /* 0x000ee20000000a00 */
[----:B----4-:R2:W-:Y:S07]  /*8970*/  STS.128 [UR4+0x38750], R12 ;  /* 0x0387500cff007988 */ /* 0x0105ee0008000c04 */
[----:B------:R-:W3:Y:S01]  /*8980*/  LDC.64 R6, c[0x0][0x478] ;  /* 0x00011e00ff067b82 */ /* 0x000ee20000000a00 */
[----:B-1----:R2:W-:Y:S04]  /*8990*/  STS.128 [UR4+0x38760], R8 ;  /* 0x03876008ff007988 */ /* 0x0025e80008000c04 */
[----:B---3--:R2:W-:Y:S02]  /*89a0*/  STS.128 [UR4+0x38770], R4 ;  /* 0x03877004ff007988 */ /* 0x0085e40008000c04 */
.L_x_157:
[----:B--2---:R-:W-:Y:S05]  /*89b0*/  BSYNC B0 ;  /* 0x0000000000007941 */ /* 0x004fea0003800000 */
.L_x_156:
[----:B------:R-:W-:Y:S01]  /*89c0*/  ELECT P0, URZ, PT ;  /* 0x00000000003f782f */ /* 0x000fe20003800000 */
[----:B------:R-:W-:Y:S01]  /*89d0*/  NOP ;  /* 0x0000000000007918 */ /* 0x000fe20000000000 */
[----:B------:R-:W-:Y:S11]  /*89e0*/  BSSY B0, `(.L_x_158) ;  /* 0x000004c000007945 */ /* 0x000ff60003800000 */
[----:B------:R-:W-:Y:S05]  /*89f0*/  @!P0 BRA `(.L_x_159) ;  /* 0x0000000400288947 */ /* 0x000fea0003800000 */
[C---:B------:R-:W-:Y:S01]  /*8a00*/  IMAD.SHL.U32 R20, R18.reuse, 0x8, RZ ;  /* 0x0000000812147824 */ /* 0x040fe200078e00ff */
[----:B------:R-:W-:Y:S01]  /*8a10*/  ULDC.64 UR4, c[0x0][0x518] ;  /* 0x0001460000047ab9 */ /* 0x000fe20000000a00 */
[----:B------:R-:W-:Y:S01]  /*8a20*/  ULDC.64 UR6, c[0x0][0x528] ;  /* 0x00014a0000067ab9 */ /* 0x000fe20000000a00 */
[----:B------:R-:W-:Y:S02]  /*8a30*/  SHF.L.U64.HI R3, R18, 0x3, R3 ;  /* 0x0000000312037819 */ /* 0x000fe40000010203 */
[C---:B------:R-:W-:Y:S02]  /*8a40*/  IADD3 R6, P0, R20.reuse, UR4, RZ ;  /* 0x0000000414067c10 */ /* 0x040fe4000ff1e0ff */
[----:B------:R-:W-:Y:S02]  /*8a50*/  IADD3 R4, P1, R20, UR6, RZ ;  /* 0x0000000614047c10 */ /* 0x000fe4000ff3e0ff */
[C---:B------:R-:W-:Y:S01]  /*8a60*/  IADD3.X R7, R3.reuse, UR5, RZ, P0, !PT ;  /* 0x0000000503077c10 */ /* 0x040fe200087fe4ff */
[----:B------:R-:W-:Y:S01]  /*8a70*/  ULDC.64 UR4, c[0x0][0x510] ;  /* 0x0001440000047ab9 */ /* 0x000fe20000000a00 */
[----:B------:R-:W-:Y:S01]  /*8a80*/  IADD3.X R5, R3, UR7, RZ, P1, !PT ;  /* 0x0000000703057c10 */ /* 0x000fe20008ffe4ff */
[----:B------:R-:W-:-:S03]  /*8a90*/  ULDC.64 UR6, c[0x0][0x520] ;  /* 0x0001480000067ab9 */ /* 0x000fc60000000a00 */
[----:B------:R-:W2:Y:S04]  /*8aa0*/  LDG.E.64 R6, desc[UR58][R6.64] ;  /* 0x0000003a06067981 */ /* 0x000ea8000c1e1b00 */
[----:B------:R-:W4:Y:S01]  /*8ab0*/  LDG.E.64 R4, desc[UR58][R4.64] ;  /* 0x0000003a04047981 */ /* 0x000f22000c1e1b00 */
[C---:B------:R-:W-:Y:S02]  /*8ac0*/  IADD3 R22, P0, R20.reuse, UR4, RZ ;  /* 0x0000000414167c10 */ /* 0x040fe4000ff1e0ff */
[----:B------:R-:W-:Y:S02]  /*8ad0*/  IADD3 R20, P1, R20, UR6, RZ ;  /* 0x0000000614147c10 */ /* 0x000fe4000ff3e0ff */
[C---:B------:R-:W-:Y:S02]  /*8ae0*/  IADD3.X R23, R3.reuse, UR5, RZ, P0, !PT ;  /* 0x0000000503177c10 */ /* 0x040fe400087fe4ff */
[----:B------:R-:W-:-:S04]  /*8af0*/  IADD3.X R21, R3, UR7, RZ, P1, !PT ;  /* 0x0000000703157c10 */ /* 0x000fc80008ffe4ff */
[----:B------:R-:W5:Y:S04]  /*8b00*/  LDG.E.64 R22, desc[UR58][R22.64] ;  /* 0x0000003a16167981 */ /* 0x000f68000c1e1b00 */
[----:B------:R-:W3:Y:S01]  /*8b10*/  LDG.E.64 R20, desc[UR58][R20.64] ;  /* 0x0000003a14147981 */ /* 0x000ee2000c1e1b00 */
[----:B------:R-:W-:Y:S01]  /*8b20*/  UMOV UR4, 0x400 ;  /* 0x0000040000047882 */ /* 0x000fe20000000000 */
[----:B------:R-:W-:Y:S01]  /*8b30*/  VIADD R13, R0, 0xffffffff ;  /* 0xffffffff000d7836 */ /* 0x000fe20000000000 */
[----:B------:R-:W-:Y:S01]  /*8b40*/  ULEA UR4, UR41, UR4, 0x18 ;  /* 0x0000000429047291 */ /* 0x000fe2000f8ec03f */
[----:B------:R-:W-:-:S03]  /*8b50*/  CS2R R14, SRZ ;  /* 0x00000000000e7805 */ /* 0x000fc6000001ff00 */
[----:B------:R-:W-:Y:S02]  /*8b60*/  UIADD3 UR5, UR4, 0x38680, URZ ;  /* 0x0003868004057890 */ /* 0x000fe4000fffe03f */
[----:B------:R-:W-:-:S03]  /*8b70*/  UIADD3 UR6, UR4, 0x38700, URZ ;  /* 0x0003870004067890 */ /* 0x000fc6000fffe03f */
[----:B------:R-:W1:Y:S01]  /*8b80*/  LDS R8, [UR4+0x3869c] ;  /* 0x03869c04ff087984 */ /* 0x000e620008000800 */
[----:B------:R-:W-:Y:S02]  /*8b90*/  IMAD.U32 R24, RZ, RZ, UR5 ;  /* 0x00000005ff187e24 */ /* 0x000fe4000f8e00ff */
[----:B------:R-:W-:Y:S01]  /*8ba0*/  IMAD.U32 R26, RZ, RZ, UR6 ;  /* 0x00000006ff1a7e24 */ /* 0x000fe2000f8e00ff */
[----:B------:R-:W1:Y:S02]  /*8bb0*/  LDS R9, [UR4+0x3871c] ;  /* 0x03871c04ff097984 */ /* 0x000e640008000800 */
[----:B------:R-:W-:Y:S02]  /*8bc0*/  SHF.R.U64 R24, R24, 0x4, RZ ;  /* 0x0000000418187819 */ /* 0x000fe400000012ff */
[----:B------:R-:W-:Y:S01]  /*8bd0*/  SHF.R.U64 R26, R26, 0x4, RZ ;  /* 0x000000041a1a7819 */ /* 0x000fe200000012ff */
[----:B------:R-:W-:Y:S04]  /*8be0*/  STS [UR4+0x386b0], RZ ;  /* 0x0386b0ffff007988 */ /* 0x000fe80008000804 */
[----:B------:R-:W-:Y:S04]  /*8bf0*/  STS [UR4+0x38690], R24 ;  /* 0x03869018ff007988 */ /* 0x000fe80008000804 */
[----:B------:R-:W-:Y:S04]  /*8c00*/  STS [UR4+0x38694], R24 ;  /* 0x03869418ff007988 */ /* 0x000fe80008000804 */
[----:B------:R-:W-:Y:S04]  /*8c10*/  STS [UR4+0x38710], R26 ;  /* 0x0387101aff007988 */ /* 0x000fe80008000804 */
[----:B------:R-:W-:Y:S04]  /*8c20*/  STS [UR4+0x38714], R26 ;  /* 0x0387141aff007988 */ /* 0x000fe80008000804 */
[----:B------:R-:W-:Y:S01]  /*8c30*/  STS [UR4+0x38730], RZ ;  /* 0x038730ffff007988 */ /* 0x000fe20008000804 */
[----:B--2---:R-:W-:-:S02]  /*8c40*/  LOP3.LUT R7, R7, 0x1fffffff, RZ, 0xc0, !PT ;  /* 0x1fffffff07077812 */ /* 0x004fc400078ec0ff */
[----:B----4-:R-:W-:Y:S02]  /*8c50*/  LOP3.LUT R3, R5, 0x1fffffff, RZ, 0xc0, !PT ;  /* 0x1fffffff05037812 */ /* 0x010fe400078ec0ff */
[----:B------:R-:W-:Y:S02]  /*8c60*/  SHF.R.U32.HI R11, RZ, 0x4, R7 ;  /* 0x00000004ff0b7819 */ /* 0x000fe40000011607 */
[----:B------:R-:W-:Y:S02]  /*8c70*/  SHF.R.U32.HI R10, RZ, 0x4, R3 ;  /* 0x00000004ff0a7819 */ /* 0x000fe40000011603 */
[----:B-1----:R-:W-:Y:S02]  /*8c80*/  LOP3.LUT R8, R8, 0xf, R11, 0xb8, !PT ;  /* 0x0000000f08087812 */ /* 0x002fe400078eb80b */
[----:B------:R-:W-:Y:S02]  /*8c90*/  LOP3.LUT R9, R9, 0xf, R10, 0xb8, !PT ;  /* 0x0000000f09097812 */ /* 0x000fe400078eb80a */
[----:B------:R-:W-:Y:S01]  /*8ca0*/  SHF.R.U64 R7, R6, 0x4, R7 ;  /* 0x0000000406077819 */ /* 0x000fe20000001207 */
[----:B------:R1:W-:Y:S01]  /*8cb0*/  STS [UR4+0x3869c], R8 ;  /* 0x03869c08ff007988 */ /* 0x0003e20008000804 */
[----:B------:R-:W-:-:S03]  /*8cc0*/  SHF.R.U64 R3, R4, 0x4, R3 ;  /* 0x0000000404037819 */ /* 0x000fc60000001203 */
[----:B------:R2:W-:Y:S04]  /*8cd0*/  STS [UR4+0x3871c], R9 ;  /* 0x03871c09ff007988 */ /* 0x0005e80008000804 */
[----:B------:R-:W4:Y:S01]  /*8ce0*/  LDS R5, [UR4+0x3869c] ;  /* 0x03869c04ff057984 */ /* 0x000f220008000800 */
[----:B-1----:R-:W-:-:S03]  /*8cf0*/  VIADD R8, R36, 0xffffffff ;  /* 0xffffffff24087836 */ /* 0x002fc60000000000 */
[----:B------:R-:W1:Y:S01]  /*8d00*/  LDS R10, [UR4+0x3871c] ;  /* 0x03871c04ff0a7984 */ /* 0x000e620008000800 */
[----:B--2---:R-:W-:Y:S02]  /*8d10*/  VIADD R9, R2, 0xffffffff ;  /* 0xffffffff02097836 */ /* 0x004fe40000000000 */
[----:B------:R-:W-:Y:S01]  /*8d20*/  IMAD.MOV.U32 R12, RZ, RZ, R8 ;  /* 0x000000ffff0c7224 */ /* 0x000fe200078e0008 */
[----:B------:R-:W-:Y:S04]  /*8d30*/  STS [UR4+0x3868c], R7 ;  /* 0x03868c07ff007988 */ /* 0x000fe80008000804 */
[----:B------:R-:W-:Y:S04]  /*8d40*/  STS.128 [UR4+0x38720], R12 ;  /* 0x0387200cff007988 */ /* 0x000fe80008000c04 */
[----:B-----5:R-:W-:Y:S04]  /*8d50*/  STS.64 [UR4+0x38680], R22 ;  /* 0x03868016ff007988 */ /* 0x020fe80008000a04 */
[----:B---3--:R-:W-:Y:S04]  /*8d60*/  STS.64 [UR4+0x38700], R20 ;  /* 0x03870014ff007988 */ /* 0x008fe80008000a04 */
[----:B------:R-:W-:Y:S01]  /*8d70*/  STS [UR4+0x3870c], R3 ;  /* 0x03870c03ff007988 */ /* 0x000fe20008000804 */
[----:B----4-:R-:W-:-:S02]  /*8d80*/  LOP3.LUT R5, R5, 0xf0, RZ, 0xb8, !PT ;  /* 0x000000f005057812 */ /* 0x010fc400078eb8ff */
[----:B-1----:R-:W-:-:S03]  /*8d90*/  LOP3.LUT R10, R10, 0xf0, RZ, 0xb8, !PT ;  /* 0x000000f00a0a7812 */ /* 0x002fc600078eb8ff */
[----:B------:R-:W-:Y:S04]  /*8da0*/  STS [UR4+0x3869c], R5 ;  /* 0x03869c05ff007988 */ /* 0x000fe80008000804 */
[----:B------:R1:W-:Y:S04]  /*8db0*/  STS [UR4+0x3871c], R10 ;  /* 0x03871c0aff007988 */ /* 0x0003e80008000804 */
[----:B------:R-:W2:Y:S04]  /*8dc0*/  LDS R25, [UR4+0x3869c] ;  /* 0x03869c04ff197984 */ /* 0x000ea80008000800 */
[----:B------:R-:W3:Y:S01]  /*8dd0*/  LDS R27, [UR4+0x3871c] ;  /* 0x03871c04ff1b7984 */ /* 0x000ee20008000800 */
[----:B-1----:R-:W-:-:S05]  /*8de0*/  CS2R R10, SRZ ;  /* 0x00000000000a7805 */ /* 0x002fca000001ff00 */
[----:B------:R-:W-:Y:S01]  /*8df0*/  STS.128 [UR4+0x386a0], R8 ;  /* 0x0386a008ff007988 */ /* 0x000fe20008000c04 */
[----:B--2---:R-:W-:Y:S02]  /*8e00*/  LOP3.LUT R25, R25, 0xf00, RZ, 0xb8, !PT ;  /* 0x00000f0019197812 */ /* 0x004fe400078eb8ff */
[----:B---3--:R-:W-:-:S03]  /*8e10*/  LOP3.LUT R27, R27, 0xf00, RZ, 0xb8, !PT ;  /* 0x00000f001b1b7812 */ /* 0x008fc600078eb8ff */
[----:B------:R-:W-:Y:S04]  /*8e20*/  STS.64 [UR4+0x38698], R24 ;  /* 0x03869818ff007988 */ /* 0x000fe80008000a04 */
[----:B------:R-:W-:Y:S04]  /*8e30*/  STS.64 [UR4+0x38718], R26 ;  /* 0x0387181aff007988 */ /* 0x000fe80008000a04 */
[----:B------:R-:W1:Y:S04]  /*8e40*/  LDS R5, [UR4+0x3869c] ;  /* 0x03869c04ff057984 */ /* 0x000e680008000800 */
[----:B------:R-:W2:Y:S01]  /*8e50*/  LDS R28, [UR4+0x3871c] ;  /* 0x03871c04ff1c7984 */ /* 0x000ea20008000800 */
[----:B-1----:R-:W-:-:S02]  /*8e60*/  LOP3.LUT R0, R5, 0xf000, RZ, 0xb8, !PT ;  /* 0x0000f00005007812 */ /* 0x002fc400078eb8ff */
[----:B--2---:R-:W-:-:S03]  /*8e70*/  LOP3.LUT R2, R28, 0xf000, RZ, 0xb8, !PT ;  /* 0x0000f0001c027812 */ /* 0x004fc600078eb8ff */
[----:B------:R1:W-:Y:S04]  /*8e80*/  STS [UR4+0x3869c], R0 ;  /* 0x03869c00ff007988 */ /* 0x0003e80008000804 */
[----:B------:R1:W-:Y:S02]  /*8e90*/  STS [UR4+0x3871c], R2 ;  /* 0x03871c02ff007988 */ /* 0x0003e40008000804 */
.L_x_159:
[----:B------:R-:W-:Y:S05]  /*8ea0*/  BSYNC B0 ;  /* 0x0000000000007941 */ /* 0x000fea0003800000 */
.L_x_158:
[----:B------:R-:W-:Y:S01]  /*8eb0*/  ELECT P0, URZ, PT ;  /* 0x00000000003f782f */ /* 0x000fe20003800000 */
[----:B------:R-:W-:Y:S01]  /*8ec0*/  NOP ;  /* 0x0000000000007918 */ /* 0x000fe20000000000 */
[----:B------:R-:W-:Y:S11]  /*8ed0*/  BSSY B0, `(.L_x_160) ;  /* 0x0000004000007945 */ /* 0x000ff60003800000 */
[----:B------:R-:W-:Y:S05]  /*8ee0*/  @!P0 BRA `(.L_x_161) ;  /* 0x0000000000088947 */ /* 0x000fea0003800000 */
[----:B------:R0:W-:Y:S01]  /*8ef0*/  UTMACMDFLUSH ;  /* 0x00000000000079b7 */ /* 0x0001e20000000000 */
[----:B------:R-:W-:-:S04]  /*8f00*/  DEPBAR.LE SB0, 0x0 ;  /* 0x000080000000791a */ /* 0x000fc80000000000 */
.L_x_161:
[----:B------:R-:W-:Y:S05]  /*8f10*/  BSYNC B0 ;  /* 0x0000000000007941 */ /* 0x000fea0003800000 */
.L_x_160:
[----:B------:R-:W-:Y:S01]  /*8f20*/  UMOV UR4, 0x400 ;  /* 0x0000040000047882 */ /* 0x000fe20000000000 */
[----:B---3--:R-:W-:Y:S01]  /*8f30*/  IMAD.SHL.U32 R37, R37, 0x4, RZ ;  /* 0x0000000425257824 */ /* 0x008fe200078e00ff */
[----:B------:R-:W-:Y:S01]  /*8f40*/  ULEA UR17, UR41, UR4, 0x18 ;  /* 0x0000000429117291 */ /* 0x000fe2000f8ec03f */
[----:B------:R-:W-:-:S03]  /*8f50*/  ULDC UR14, c[0x0][0x884] ;  /* 0x00022100000e7ab9 */ /* 0x000fc60000000800 */
[----:B------:R-:W-:Y:S01]  /*8f60*/  UIADD3 UR20, UR17, 0x38680, URZ ;  /* 0x0003868011147890 */ /* 0x000fe2000fffe03f */
[----:B------:R-:W-:Y:S01]  /*8f70*/  IADD3 R4, P0, R37, UR12, RZ ;  /* 0x0000000c25047c10 */ /* 0x000fe2000ff1e0ff */
[----:B------:R-:W-:Y:S01]  /*8f80*/  UIMAD.WIDE UR14, UR14, 0x80, UR12 ;  /* 0x000000800e0e78a5 */ /* 0x000fe2000f8e020c */
[----:B------:R-:W-:-:S03]  /*8f90*/  IMAD.MOV.U32 R6, RZ, RZ, 0x1 ;  /* 0x00000001ff067424 */ /* 0x000fc600078e00ff */
[----:B------:R-:W-:Y:S02]  /*8fa0*/  IMAD.X R5, RZ, RZ, UR13, P0 ;  /* 0x0000000dff057e24 */ /* 0x000fe400080e06ff */
[----:B-1----:R-:W-:Y:S01]  /*8fb0*/  IADD3 R2, P1, R37, UR14, RZ ;  /* 0x0000000e25027c10 */ /* 0x002fe2000ff3e0ff */
[----:B------:R-:W1:Y:S04]  /*8fc0*/  LDS R7, [R37+UR20] ;  /* 0x0000001425077984 */ /* 0x000e680008000800 */
[----:B------:R-:W2:Y:S01]  /*8fd0*/  LDS R9, [R37+UR20+0x80] ;  /* 0x0000801425097984 */ /* 0x000ea20008000800 */
[----:B------:R-:W-:Y:S02]  /*8fe0*/  IMAD.X R3, RZ, RZ, UR15, P1 ;  /* 0x0000000fff037e24 */ /* 0x000fe400088e06ff */
[----:B------:R-:W-:Y:S01]  /*8ff0*/  IMAD.MOV.U32 R8, RZ, RZ, 0x1 ;  /* 0x00000001ff087424 */ /* 0x000fe200078e00ff */
[----:B------:R-:W-:Y:S01]  /*9000*/  BSSY B0, `(.L_x_162) ;  /* 0x00000e7000007945 */ /* 0x000fe20003800000 */
[----:B------:R-:W-:Y:S01]  /*9010*/  USHF.L.U32 UR4, UR41, 0x6, URZ ;  /* 0x0000000629047899 */ /* 0x000fe2000800063f */
[----:B------:R-:W-:-:S02]  /*9020*/  IMAD.MOV.U32 R0, RZ, RZ, RZ ;  /* 0x000000ffff007224 */ /* 0x000fc400078e00ff */
[----:B------:R-:W-:Y:S02]  /*9030*/  IMAD.MOV.U32 R20, RZ, RZ, 0x1 ;  /* 0x00000001ff147424 */ /* 0x000fe400078e00ff */
[----:B------:R-:W-:Y:S02]  /*9040*/  IMAD.MOV.U32 R21, RZ, RZ, RZ ;  /* 0x000000ffff157224 */ /* 0x000fe400078e00ff */
[----:B------:R-:W-:Y:S01]  /*9050*/  IMAD.MOV.U32 R22, RZ, RZ, RZ ;  /* 0x000000ffff167224 */ /* 0x000fe200078e00ff */
[----:B------:R-:W-:Y:S02]  /*9060*/  USHF.L.U32 UR18, UR41, 0xc, URZ ;  /* 0x0000000c29127899 */ /* 0x000fe4000800063f */
[----:B------:R-:W-:Y:S02]  /*9070*/  ULOP3.LUT UR22, UR53, 0x1, URZ, 0xfc, !UPT ;  /* 0x0000000135167892 */ /* 0x000fe4000f8efc3f */
[----:B------:R-:W-:Y:S02]  /*9080*/  ULOP3.LUT UR19, UR52, 0x2, URZ, 0xfc, !UPT ;  /* 0x0000000234137892 */ /* 0x000fe4000f8efc3f */
[----:B------:R-:W-:-:S02]  /*9090*/  ULOP3.LUT UR16, UR4, 0x40, URZ, 0xc0, !UPT ;  /* 0x0000004004107892 */ /* 0x000fc4000f8ec03f */
[----:B------:R-:W-:Y:S01]  /*90a0*/  UIADD3 UR21, UR17, 0x38700, URZ ;  /* 0x0003870011157890 */ /* 0x000fe2000fffe03f */
[----:B-1----:R-:W5:Y:S04]  /*90b0*/  ATOMG.E.EXCH.STRONG.GPU PT, RZ, [R4], R7 ;  /* 0x0000000704ff73a8 */ /* 0x002f6800041ee100 */
[----:B--2---:R1:W5:Y:S02]  /*90c0*/  ATOMG.E.EXCH.STRONG.GPU PT, RZ, [R2], R9 ;  /* 0x0000000902ff73a8 */ /* 0x00436400041ee100 */
[----:B-1----:R-:W-:Y:S02]  /*90d0*/  PRMT R2, R6, 0x7610, R2 ;  /* 0x0000761006027816 */ /* 0x002fe40000000002 */
[----:B------:R-:W-:-:S07]  /*90e0*/  PRMT R3, R8, 0x7610, R3 ;  /* 0x0000761008037816 */ /* 0x000fce0000000003 */
.L_x_181:
[----:B------:R-:W-:Y:S01]  /*90f0*/  LOP3.LUT P0, RZ, R3, 0xff, RZ, 0xc0, !PT ;  /* 0x000000ff03ff7812 */ /* 0x000fe2000780c0ff */
[----:B-----5:R-:W-:Y:S01]  /*9100*/  VIADD R4, R36, 0x3f ;  /* 0x0000003f24047836 */ /* 0x020fe20000000000 */
[----:B------:R-:W-:Y:S05]  /*9110*/  YIELD ;  /* 0x0000000000007946 */ /* 0x000fea0003800000 */
[----:B------:R-:W-:Y:S01]  /*9120*/  SHF.R.S32.HI R5, RZ, 0x1f, R4 ;  /* 0x0000001fff057819 */ /* 0x000fe20000011404 */
[----:B------:R-:W-:Y:S03]  /*9130*/  BSSY B1, `(.L_x_163) ;  /* 0x0000008000017945 */ /* 0x000fe60003800000 */
[----:B------:R-:W-:-:S02]  /*9140*/  LEA.HI R5, R5, R4, RZ, 0x6 ;  /* 0x0000000405057211 */ /* 0x000fc400078f30ff */
[----:B------:R-:W-:Y:S05]  /*9150*/  @!P0 BRA `(.L_x_164) ;  /* 0x0000000000148947 */ /* 0x000fea0003800000 */
[----:B------:R-:W-:-:S04]  /*9160*/  DEPBAR {5,4,3,2,1,0} ;  /* 0x0000003f0000791a */ /* 0x000fc80000000000 */
[----:B------:R1:W-:Y:S01]  /*9170*/  UTMACCTL.IV [UR12] ;  /* 0x000000000c0079b9 */ /* 0x0003e20008000000 */
[----:B------:R-:W-:-:S04]  /*9180*/  DEPBAR {5,4,3,2,1,0} ;  /* 0x0000003f0000791a */ /* 0x000fc80000000000 */
[----:B------:R1:W-:Y:S02]  /*9190*/  UTMACCTL.IV [UR14] ;  /* 0x000000000e0079b9 */ /* 0x0003e40008000000 */
[----:B-1----:R-:W-:Y:S01]  /*91a0*/  NOP ;  /* 0x0000000000007918 */ /* 0x002fe20000000000 */
.L_x_164:
[----:B------:R-:W-:Y:S05]  /*91b0*/  BSYNC B1 ;  /* 0x0000000000017941 */ /* 0x000fea0003800000 */
.L_x_163:
[----:B------:R-:W-:Y:S01]  /*91c0*/  UMOV UR4, 0xffffffff ;  /* 0xffffffff00047882 */ /* 0x000fe20000000000 */
[----:B------:R-:W-:Y:S02]  /*91d0*/  SHF.R.S32.HI R7, RZ, 0x6, R5 ;  /* 0x00000006ff077819 */ /* 0x000fe40000011405 */
[----:B------:R-:W-:Y:S05]  /*91e0*/  BRA.DIV UR4, `(.L_x_165) ;  /* 0x0000003e04647947 */ /* 0x000fea000b800000 */
[----:B-----5:R-:W-:-:S13]  /*91f0*/  ELECT P6, URZ, PT ;  /* 0x00000000003f782f */ /* 0x020fda00038c0000 */
.L_x_253:
[----:B------:R-:W-:Y:S01]  /*9200*/  ISETP.LT.OR P6, PT, R36, 0x1, !P6 ;  /* 0x000000012400780c */ /* 0x000fe200077c1670 */
[----:B------:R-:W-:-:S12]  /*9210*/  BSSY B1, `(.L_x_166) ;  /* 0x000002f000017945 */ /* 0x000fd80003800000 */
[----:B------:R-:W-:Y:S05]  /*9220*/  @P6 BRA `(.L_x_167) ;  /* 0x0000000000b46947 */ /* 0x000fea0003800000 */
[----:B------:R-:W-:Y:S01]  /*9230*/  LEA R17, R17, UR16, 0x7 ;  /* 0x0000001011117c11 */ /* 0x000fe2000f8e38ff */
[----:B------:R-:W-:Y:S02]  /*9240*/  IMAD.SHL.U32 R16, R16, 0x80, RZ ;  /* 0x0000008010107824 */ /* 0x000fe400078e00ff */
[----:B------:R-:W-:Y:S02]  /*9250*/  VIADD R9, R7, 0x1 ;  /* 0x0000000107097836 */ /* 0x000fe40000000000 */
[----:B------:R-:W-:Y:S02]  /*9260*/  IMAD.MOV.U32 R10, RZ, RZ, RZ ;  /* 0x000000ffff0a7224 */ /* 0x000fe400078e00ff */
[----:B------:R-:W-:Y:S02]  /*9270*/  IMAD.MOV.U32 R3, RZ, RZ, R20 ;  /* 0x000000ffff037224 */ /* 0x000fe400078e0014 */
[----:B------:R-:W-:-:S07]  /*9280*/  IMAD.MOV.U32 R4, RZ, RZ, R0 ;  /* 0x000000ffff047224 */ /* 0x000fce00078e0000 */
.L_x_170:
[----:B-1----:R-:W-:Y:S01]  /*9290*/  LEA R8, R4, UR17, 0x3 ;  /* 0x0000001104087c11 */ /* 0x002fe2000f8e18ff */
[----:B------:R-:W-:Y:S05]  /*92a0*/  YIELD ;  /* 0x0000000000007946 */ /* 0x000fea0003800000 */
[----:B------:R-:W-:Y:S02]  /*92b0*/  SHF.L.U32 R5, R3, 0x1f, RZ ;  /* 0x0000001f03057819 */ /* 0x000fe400000006ff */
[----:B------:R-:W-:Y:S02]  /*92c0*/  LOP3.LUT P1, RZ, R19, 0x7f, RZ, 0xc0, !PT ;  /* 0x0000007f13ff7812 */ /* 0x000fe4000782c0ff */
[----:B------:R-:W1:Y:S11]  /*92d0*/  SYNCS.PHASECHK.TRANS64.TRYWAIT P0, [R8+URZ+0x384e0], R5 ;  /* 0x0384e005080075a7 */ /* 0x000e76000800017f */
[----:B------:R-:W2:Y:S01]  /*92e0*/  @!P1 LDC R6, c[0x0][0x500] ;  /* 0x00014000ff069b82 */ /* 0x000ea20000000800 */
[----:B-1----:R-:W-:Y:S05]  /*92f0*/  @!P0 BRA `(.L_x_168) ;  /* 0x0000003c00408947 */ /* 0x002fea0003800000 */
.L_x_254:
[----:B------:R-:W-:Y:S01]  /*9300*/  UPRMT UR4, UR19, 0x9910, URZ ;  /* 0x0000991013047896 */ /* 0x000fe2000800003f */
[----:B--2---:R2:W-:Y:S03]  /*9310*/  @!P1 SYNCS.ARRIVE.TRANS64 RZ, [R8+URZ+0x38480], R6 ;  /* 0x0384800608ff99a7 */ /* 0x0045e6000800003f */
[----:B------:R-:W-:-:S06]  /*9320*/  UISETP.NE.AND UP0, UPT, UR4, 0x2, UPT ;  /* 0x000000020400788c */ /* 0x000fcc000bf05270 */
[----:B------:R-:W-:-:S13]  /*9330*/  PLOP3.LUT P0, PT, PT, PT, UP0, 0x80, 0x0 ;  /* 0x000000000000781c */ /* 0x000fda0003f0f008 */
[----:B--2---:R-:W-:Y:S05]  /*9340*/  @P0 BRA `(.L_x_169) ;  /* 0x0000000000040947 */ /* 0x004fea0003800000 */
[----:B------:R-:W-:Y:S01]  /*9350*/  BPT.TRAP 0x1 ;  /* 0x000000040000795c */ /* 0x000fe20000300000 */
.L_x_169:
[----:B------:R-:W-:Y:S01]  /*9360*/  R2UR UR4, R4 ;  /* 0x00000000040472ca */ /* 0x000fe200000e0000 */
[----:B------:R-:W-:Y:S01]  /*9370*/  VIADD R9, R9, 0xffffffff ;  /* 0xffffffff09097836 */ /* 0x000fe20000000000 */
[----:B------:R-:W-:Y:S01]  /*9380*/  R2UR UR5, R8 ;  /* 0x00000000080572ca */ /* 0x000fe200000e0000 */
[----:B------:R-:W-:Y:S01]  /*9390*/  VIADD R4, R4, 0x1 ;  /* 0x0000000104047836 */ /* 0x000fe20000000000 */
[----:B------:R-:W-:Y:S01]  /*93a0*/  R2UR UR6, R10 ;  /* 0x000000000a0672ca */ /* 0x000fe200000e0000 */
[----:B------:R-:W-:Y:S01]  /*93b0*/  UMOV UR24, 0x0 ;  /* 0x0000000000187882 */ /* 0x000fe20000000000 */
[----:B------:R-:W-:Y:S01]  /*93c0*/  R2UR UR7, R16 ;  /* 0x00000000100772ca */ /* 0x000fe200000e0000 */
[----:B------:R-:W-:Y:S01]  /*93d0*/  UMOV UR25, 0x10000000 ;  /* 0x1000000000197882 */ /* 0x000fe20000000000 */
[----:B------:R-:W-:Y:S01]  /*93e0*/  R2UR UR11, R17 ;  /* 0x00000000110b72ca */ /* 0x000fe200000e0000 */
[----:B------:R-:W-:Y:S01]  /*93f0*/  UMOV UR23, 0x30000 ;  /* 0x0003000000177882 */ /* 0x000fe20000000000 */
[----:B------:R-:W-:Y:S01]  /*9400*/  ISETP.GT.AND P1, PT, R9, 0x1, PT ;  /* 0x000000010900780c */ /* 0x000fe20003f24270 */
[----:B------:R-:W-:Y:S01]  /*9410*/  VIADD R10, R10, 0x40 ;  /* 0x000000400a0a7836 */ /* 0x000fe20000000000 */
[----:B------:R-:W-:Y:S01]  /*9420*/  ISETP.NE.AND P0, PT, R4, 0xc, PT ;  /* 0x0000000c0400780c */ /* 0x000fe20003f05270 */
[----:B------:R-:W-:-:S02]  /*9430*/  USHF.L.U32 UR4, UR4, 0xd, URZ ;  /* 0x0000000d04047899 */ /* 0x000fc4000800063f */
[----:B------:R-:W-:Y:S01]  /*9440*/  UIADD3 UR5, UR5, 0x38480, URZ ;  /* 0x0003848005057890 */ /* 0x000fe2000fffe03f */
[----:B------:R-:W-:Y:S01]  /*9450*/  SEL R6, RZ, 0x1, P0 ;  /* 0x00000001ff067807 */ /* 0x000fe20000000000 */
[----:B------:R-:W-:Y:S01]  /*9460*/  ULOP3.LUT UR8, UR4, 0x1000, UR18, 0xf8, !UPT ;  /* 0x0000100004087892 */ /* 0x000fe2000f8ef812 */
[----:B------:R-:W-:Y:S01]  /*9470*/  SEL R4, R4, RZ, P0 ;  /* 0x000000ff04047207 */ /* 0x000fe20000000000 */
[----:B------:R-:W-:Y:S01]  /*9480*/  UIADD3 UR4, UR17, UR4, URZ ;  /* 0x0000000411047290 */ /* 0x000fe2000fffe03f */
[----:B------:R-:W-:Y:S01]  /*9490*/  LOP3.LUT R3, R3, R6, RZ, 0x3c, !PT ;  /* 0x0000000603037212 */ /* 0x000fe200078e3cff */
[----:B------:R-:W-:Y:S01]  /*94a0*/  UIADD3 UR8, UR17, 0x18000, UR8 ;  /* 0x0001800011087890 */ /* 0x000fe2000fffe008 */
[----:B------:R-:W-:Y:S01]  /*94b0*/  UMOV UR10, UR6 ;  /* 0x00000006000a7c82 */ /* 0x000fe20008000000 */
[----:B------:R-:W-:-:S05]  /*94c0*/  UMOV UR9, UR5 ;  /* 0x0000000500097c82 */ /* 0x000fca0008000000 */
[----:B------:R2:W-:Y:S02]  /*94d0*/  UTMALDG.2D [UR4], [UR12], desc[UR24] ;  /* 0x000018040c0075b4 */ /* 0x0005e40008009000 */
[----:B------:R2:W-:Y:S02]  /*94e0*/  UTMALDG.2D.MULTICAST [UR8], [UR14], UR23, desc[UR24] ;  /* 0x000018080e0073b4 */ /* 0x0005e40008009817 */
[----:B--2---:R-:W-:Y:S05]  /*94f0*/  @P1 BRA `(.L_x_170) ;  /* 0xfffffffc00641947 */ /* 0x004fea000383ffff */
.L_x_167:
[----:B------:R-:W-:Y:S05]  /*9500*/  BSYNC B1 ;  /* 0x0000000000017941 */ /* 0x000fea0003800000 */
.L_x_166:
[----:B------:R-:W-:Y:S01]  /*9510*/  LOP3.LUT P1, RZ, R2, 0xff, RZ, 0xc0, !PT ;  /* 0x000000ff02ff7812 */ /* 0x000fe2000782c0ff */
[C---:B------:R-:W-:Y:S02]  /*9520*/  IMAD.IADD R0, R7.reuse, 0x1, R0 ;  /* 0x0000000107007824 */ /* 0x040fe400078e0200 */
[----:B------:R-:W-:Y:S02]  /*9530*/  IMAD.U32 R4, RZ, RZ, UR22 ;  /* 0x00000016ff047e24 */ /* 0x000fe4000f8e00ff */
[C---:B------:R-:W-:Y:S01]  /*9540*/  IMAD.WIDE.U32 R2, R0.reuse, -0x55555555, RZ ;  /* 0xaaaaaaab00027825 */ /* 0x040fe200078e00ff */
[----:B------:R-:W-:Y:S02]  /*9550*/  ISETP.GT.U32.AND P0, PT, R0, 0xb, PT ;  /* 0x0000000b0000780c */ /* 0x000fe40003f04070 */
[----:B------:R-:W-:Y:S02]  /*9560*/  ISETP.NE.AND P2, PT, R4, 0x3, PT ;  /* 0x000000030400780c */ /* 0x000fe40003f45270 */
[----:B------:R-:W-:-:S02]  /*9570*/  ISETP.LT.U32.AND P0, PT, R7, 0xc, P0 ;  /* 0x0000000c0700780c */ /* 0x000fc40000701070 */
[----:B------:R-:W-:Y:S01]  /*9580*/  SHF.R.U32.HI R3, RZ, 0x3, R3 ;  /* 0x00000003ff037819 */ /* 0x000fe20000011603 */
[----:B------:R-:W-:Y:S01]  /*9590*/  @P1 SYNCS.ARRIVE.TRANS64.A1T0 RZ, [UR17+0x38588], RZ ;  /* 0x038588ffffff19a7 */ /* 0x000fe20008100011 */
[----:B------:R-:W-:Y:S02]  /*95a0*/  ISETP.GE.U32.AND P1, PT, R7, 0xc, PT ;  /* 0x0000000c0700780c */ /* 0x000fe40003f26070 */
[----:B-1----:R-:W-:Y:S01]  /*95b0*/  SEL R5, RZ, 0x1, !P0 ;  /* 0x00000001ff057807 */ /* 0x002fe20004000000 */
[----:B------:R-:W-:-:S03]  /*95c0*/  IMAD R0, R3, -0xc, R0 ;  /* 0xfffffff403007824 */ /* 0x000fc600078e0200 */
[----:B------:R-:W-:-:S07]  /*95d0*/  LOP3.LUT R20, R20, R5, RZ, 0x3c, !PT ;  /* 0x0000000514147212 */ /* 0x000fce00078e3cff */
[----:B------:R-:W-:Y:S01]  /*95e0*/  @P1 LOP3.LUT R20, R20, 0x1, R3, 0x78, !PT ;  /* 0x0000000114141812 */ /* 0x000fe200078e7803 */
[----:B------:R-:W-:Y:S06]  /*95f0*/  @!P2 BRA `(.L_x_171) ;  /* 0x000000000004a947 */ /* 0x000fec0003800000 */
[----:B------:R-:W-:Y:S01]  /*9600*/  BPT.TRAP 0x1 ;  /* 0x000000040000795c */ /* 0x000fe20000300000 */
.L_x_171:
[C---:B------:R-:W-:Y:S01]  /*9610*/  LEA R3, R21.reuse, UR17, 0x3 ;  /* 0x0000001115037c11 */ /* 0x040fe2000f8e18ff */
[----:B------:R-:W-:Y:S01]  /*9620*/  BSSY B1, `(.L_x_172) ;  /* 0x0000005000017945 */ /* 0x000fe20003800000 */
[----:B------:R-:W-:Y:S02]  /*9630*/  SHF.L.U32 R2, R22, 0x1f, RZ ;  /* 0x0000001f16027819 */ /* 0x000fe400000006ff */
[----:B------:R-:W-:Y:S02]  /*9640*/  LEA R4, R21, UR17, 0x4 ;  /* 0x0000001115047c11 */ /* 0x000fe4000f8e20ff */
[----:B------:R-:W1:Y:S02]  /*9650*/  SYNCS.PHASECHK.TRANS64.TRYWAIT P0, [R3+URZ+0x38400], R2 ;  /* 0x03840002030075a7 */ /* 0x000e64000800017f */
[----:B-1----:R-:W-:Y:S05]  /*9660*/  @!P0 BRA `(.L_x_173) ;  /* 0x0000003800788947 */ /* 0x002fea0003800000 */
.L_x_255:
[----:B------:R-:W-:Y:S05]  /*9670*/  BSYNC B1 ;  /* 0x0000000000017941 */ /* 0x000fea0003800000 */
.L_x_172:
[----:B------:R-:W2:Y:S01]  /*9680*/  LDS.128 R4, [R4+0x38590] ;  /* 0x0385900004047984 */ /* 0x000ea20000000c00 */
[----:B------:R-:W-:Y:S01]  /*9690*/  @!PT LDS RZ, [RZ] ;  /* 0x00000000fffff984 */ /* 0x000fe20000000800 */
[----:B------:R-:W-:Y:S01]  /*96a0*/  @!PT LDS RZ, [RZ] ;  /* 0x00000000fffff984 */ /* 0x000fe20000000800 */
[----:B------:R-:W-:Y:S01]  /*96b0*/  @!PT LDS RZ, [RZ] ;  /* 0x00000000fffff984 */ /* 0x000fe20000000800 */
[----:B------:R-:W-:Y:S01]  /*96c0*/  @!PT LDS RZ, [RZ] ;  /* 0x00000000fffff984 */ /* 0x000fe20000000800 */
[----:B------:R3:W-:Y:S06]  /*96d0*/  MEMBAR.ALL.CTA ;  /* 0x0000000000007992 */ /* 0x0007ec0000008000 */
[----:B---3--:R-:W3:Y:S01]  /*96e0*/  FENCE.VIEW.ASYNC.S ;  /* 0x00000000000073c6 */ /* 0x008ee20000000000 */
[----:B--2---:R-:W-:Y:S02]  /*96f0*/  IMAD.MOV.U32 R17, RZ, RZ, R5 ;  /* 0x000000ffff117224 */ /* 0x004fe400078e0005 */
[----:B------:R-:W-:Y:S01]  /*9700*/  IMAD.MOV.U32 R16, RZ, RZ, R4 ;  /* 0x000000ffff107224 */ /* 0x000fe200078e0004 */
[----:B---3--:R-:W-:Y:S06]  /*9710*/  @!P2 BRA `(.L_x_174) ;  /* 0x000000000004a947 */ /* 0x008fec0003800000 */
[----:B------:R-:W-:Y:S01]  /*9720*/  BPT.TRAP 0x1 ;  /* 0x000000040000795c */ /* 0x000fe20000300000 */
.L_x_174:
[----:B------:R-:W2:Y:S01]  /*9730*/  S2R R5, SR_CgaCtaId ;  /* 0x0000000000057919 */ /* 0x000ea20000008800 */
[----:B------:R-:W-:Y:S01]  /*9740*/  ISETP.NE.AND P0, PT, R7, RZ, PT ;  /* 0x000000ff0700720c */ /* 0x000fe20003f05270 */
[----:B-1----:R-:W-:Y:S01]  /*9750*/  VIADD R2, R3, 0x38440 ;  /* 0x0003844003027836 */ /* 0x002fe20000000000 */
[CC--:B------:R-:W-:Y:S02]  /*9760*/  ISETP.NE.AND P1, PT, R6.reuse, R18.reuse, PT ;  /* 0x000000120600720c */ /* 0x0c0fe40003f25270 */
[----:B------:R-:W-:Y:S02]  /*9770*/  ISETP.EQ.OR P0, PT, R6, R18, !P0 ;  /* 0x000000120600720c */ /* 0x000fe40004702670 */
[----:B--2---:R-:W-:-:S04]  /*9780*/  PRMT R2, R5, 0x654, R2 ;  /* 0x0000065405027816 */ /* 0x004fc80000000002 */
[----:B------:R1:W-:Y:S07]  /*9790*/  SYNCS.ARRIVE.TRANS64.RED.A1T0 RZ, [R2+URZ], RZ ;  /* 0x000000ff02ff79a7 */ /* 0x0003ee000810043f */
[----:B------:R-:W-:Y:S05]  /*97a0*/  @P0 BRA `(.L_x_175) ;  /* 0x00000004008c0947 */ /* 0x000fea0003800000 */
[----:B-1----:R-:W1:Y:S02]  /*97b0*/  LDC.64 R2, c[0x0][0x290] ;  /* 0x0000a400ff027b82 */ /* 0x002e640000000a00 */
[----:B-1----:R-:W-:-:S05]  /*97c0*/  IMAD.WIDE R2, R6, 0xc, R2 ;  /* 0x0000000c06027825 */ /* 0x002fca00078e0202 */
[----:B------:R1:W5:Y:S01]  /*97d0*/  LDG.E R36, desc[UR58][R2.64+0x8] ;  /* 0x0000083a02247981 */ /* 0x000362000c1e1900 */
[----:B------:R-:W-:-:S03]  /*97e0*/  UMOV UR4, 0xffffffff ;  /* 0xffffffff00047882 */ /* 0x000fc60000000000 */
[----:B------:R-:W-:Y:S05]  /*97f0*/  BRA.DIV UR4, `(.L_x_176) ;  /* 0x0000003a04287947 */ /* 0x000fea000b800000 */
[----:B------:R-:W-:-:S13]  /*9800*/  ELECT P6, URZ, PT ;  /* 0x00000000003f782f */ /* 0x000fda00038c0000 */
.L_x_258:
[----:B------:R-:W-:Y:S04]  /*9810*/  BSSY B1, `(.L_x_177) ;  /* 0x0000049000017945 */ /* 0x000fe80003800000 */
[----:B------:R-:W-:Y:S05]  /*9820*/  @!P6 BRA `(.L_x_178) ;  /* 0x00000004001ce947 */ /* 0x000fea0003800000 */
[C---:B------:R-:W-:Y:S01]  /*9830*/  IMAD.SHL.U32 R4, R6.reuse, 0x8, RZ ;  /* 0x0000000806047824 */ /* 0x040fe200078e00ff */
[----:B------:R-:W-:Y:S01]  /*9840*/  SHF.R.S32.HI R5, RZ, 0x1f, R6 ;  /* 0x0000001fff057819 */ /* 0x000fe20000011406 */
[----:B------:R-:W-:Y:S01]  /*9850*/  ULDC.64 UR4, c[0x0][0x510] ;  /* 0x0001440000047ab9 */ /* 0x000fe20000000a00 */
[----:B------:R-:W-:Y:S01]  /*9860*/  ULDC.64 UR6, c[0x0][0x520] ;  /* 0x0001480000067ab9 */ /* 0x000fe20000000a00 */
[----:B------:R-:W2:Y:S01]  /*9870*/  LDG.E R14, desc[UR58][R2.64] ;  /* 0x0000003a020e7981 */ /* 0x000ea2000c1e1900 */
[----:B------:R-:W-:Y:S02]  /*9880*/  SHF.L.U64.HI R5, R6, 0x3, R5 ;  /* 0x0000000306057819 */ /* 0x000fe40000010205 */
[C---:B------:R-:W-:Y:S02]  /*9890*/  IADD3 R12, P0, R4.reuse, UR4, RZ ;  /* 0x00000004040c7c10 */ /* 0x040fe4000ff1e0ff */
[C---:B------:R-:W-:Y:S02]  /*98a0*/  IADD3 R10, P2, R4.reuse, UR6, RZ ;  /* 0x00000006040a7c10 */ /* 0x040fe4000ff5e0ff */
[C---:B------:R-:W-:Y:S01]  /*98b0*/  IADD3.X R13, R5.reuse, UR5, RZ, P0, !PT ;  /* 0x00000005050d7c10 */ /* 0x040fe200087fe4ff */
[----:B------:R-:W-:Y:S01]  /*98c0*/  ULDC.64 UR4, c[0x0][0x518] ;  /* 0x0001460000047ab9 */ /* 0x000fe20000000a00 */
[----:B------:R-:W-:Y:S01]  /*98d0*/  IADD3.X R11, R5, UR7, RZ, P2, !PT ;  /* 0x00000007050b7c10 */ /* 0x000fe200097fe4ff */
[----:B-1----:R1:W3:Y:S04]  /*98e0*/  LDG.E R2, desc[UR58][R2.64+0x4] ;  /* 0x0000043a02027981 */ /* 0x0022e8000c1e1900 */
[----:B------:R-:W4:Y:S04]  /*98f0*/  LDG.E.64 R12, desc[UR58][R12.64] ;  /* 0x0000003a0c0c7981 */ /* 0x000f28000c1e1b00 */
[----:B------:R-:W2:Y:S01]  /*9900*/  LDG.E.64 R10, desc[UR58][R10.64] ;  /* 0x0000003a0a0a7981 */ /* 0x000ea2000c1e1b00 */
[----:B------:R-:W-:-:S04]  /*9910*/  IADD3 R8, P0, R4, UR4, RZ ;  /* 0x0000000404087c10 */ /* 0x000fc8000ff1e0ff */
[----:B------:R-:W-:Y:S01]  /*9920*/  IADD3.X R9, R5, UR5, RZ, P0, !PT ;  /* 0x0000000505097c10 */ /* 0x000fe200087fe4ff */
[----:B------:R-:W-:-:S05]  /*9930*/  ULDC.64 UR4, c[0x0][0x528] ;  /* 0x00014a0000047ab9 */ /* 0x000fca0000000a00 */
[----:B------:R-:W3:Y:S01]  /*9940*/  LDG.E.64 R8, desc[UR58][R8.64] ;  /* 0x0000003a08087981 */ /* 0x000ee2000c1e1b00 */
[----:B------:R-:W-:-:S04]  /*9950*/  IADD3 R4, P0, R4, UR4, RZ ;  /* 0x0000000404047c10 */ /* 0x000fc8000ff1e0ff */
[----:B------:R-:W-:-:S06]  /*9960*/  IADD3.X R5, R5, UR5, RZ, P0, !PT ;  /* 0x0000000505057c10 */ /* 0x000fcc00087fe4ff */
[----:B------:R-:W3:Y:S04]  /*9970*/  LDG.E.64 R4, desc[UR58][R4.64] ;  /* 0x0000003a04047981 */ /* 0x000ee8000c1e1b00 */
[----:B----4-:R-:W-:Y:S04]  /*9980*/  STS.64 [UR20], R12 ;  /* 0x0000000cff007988 */ /* 0x010fe80008000a14 */
[----:B--2---:R-:W-:Y:S04]  /*9990*/  STS.64 [UR21], R10 ;  /* 0x0000000aff007988 */ /* 0x004fe80008000a15 */
[----:B------:R-:W2:Y:S01]  /*99a0*/  LDS R15, [UR20+0x1c] ;  /* 0x00001c14ff0f7984 */ /* 0x000ea20008000800 */
[----:B---3--:R-:W-:-:S04]  /*99b0*/  LOP3.LUT R23, R9, 0x1fffffff, RZ, 0xc0, !PT ;  /* 0x1fffffff09177812 */ /* 0x008fc800078ec0ff */
[----:B------:R-:W-:-:S04]  /*99c0*/  SHF.R.U32.HI R18, RZ, 0x4, R23 ;  /* 0x00000004ff127819 */ /* 0x000fc80000011617 */
[----:B--2---:R-:W-:-:S05]  /*99d0*/  LOP3.LUT R15, R15, 0xf, R18, 0xb8, !PT ;  /* 0x0000000f0f0f7812 */ /* 0x004fca00078eb812 */
[----:B------:R-:W-:Y:S04]  /*99e0*/  STS [UR20+0x1c], R15 ;  /* 0x00001c0fff007988 */ /* 0x000fe80008000814 */
[----:B------:R-:W2:Y:S02]  /*99f0*/  LDS R18, [UR20+0x1c] ;  /* 0x00001c14ff127984 */ /* 0x000ea40008000800 */
[----:B--2---:R-:W-:-:S05]  /*9a00*/  LOP3.LUT R18, R18, 0xf0, RZ, 0xb8, !PT ;  /* 0x000000f012127812 */ /* 0x004fca00078eb8ff */
[----:B------:R-:W-:Y:S04]  /*9a10*/  STS [UR20+0x1c], R18 ;  /* 0x00001c12ff007988 */ /* 0x000fe80008000814 */
[----:B------:R-:W2:Y:S01]  /*9a20*/  LDS R13, [UR20+0x1c] ;  /* 0x00001c14ff0d7984 */ /* 0x000ea20008000800 */
[----:B------:R-:W-:-:S05]  /*9a30*/  IMAD.U32 R12, RZ, RZ, UR20 ;  /* 0x00000014ff0c7e24 */ /* 0x000fca000f8e00ff */
[----:B------:R-:W-:Y:S02]  /*9a40*/  SHF.R.U64 R12, R12, 0x4, RZ ;  /* 0x000000040c0c7819 */ /* 0x000fe400000012ff */
[----:B--2---:R-:W-:-:S05]  /*9a50*/  LOP3.LUT R13, R13, 0xf00, RZ, 0xb8, !PT ;  /* 0x00000f000d0d7812 */ /* 0x004fca00078eb8ff */
[----:B------:R-:W-:Y:S04]  /*9a60*/  STS.64 [UR20+0x18], R12 ;  /* 0x0000180cff007988 */ /* 0x000fe80008000a14 */
[----:B------:R-:W1:Y:S01]  /*9a70*/  LDS R24, [UR20+0x1c] ;  /* 0x00001c14ff187984 */ /* 0x000e620008000800 */
[----:B------:R-:W-:Y:S01]  /*9a80*/  SHF.R.U64 R15, R8, 0x4, R23 ;  /* 0x00000004080f7819 */ /* 0x000fe20000001217 */
[----:B-----5:R-:W-:Y:S01]  /*9a90*/  VIADD R8, R36, 0xffffffff ;  /* 0xffffffff24087836 */ /* 0x020fe20000000000 */
[----:B------:R-:W-:Y:S01]  /*9aa0*/  CS2R R10, SRZ ;  /* 0x00000000000a7805 */ /* 0x000fe2000001ff00 */
[----:B------:R-:W-:Y:S01]  /*9ab0*/  VIADD R9, R14, 0xffffffff ;  /* 0xffffffff0e097836 */ /* 0x000fe20000000000 */
[----:B------:R-:W-:Y:S04]  /*9ac0*/  STS [UR20+0x10], R12 ;  /* 0x0000100cff007988 */ /* 0x000fe80008000814 */
[----:B------:R-:W-:Y:S04]  /*9ad0*/  STS [UR20+0x14], R12 ;  /* 0x0000140cff007988 */ /* 0x000fe80008000814 */
[----:B------:R-:W-:Y:S04]  /*9ae0*/  STS.128 [UR20+0x20], R8 ;  /* 0x00002008ff007988 */ /* 0x000fe80008000c14 */
[----:B------:R-:W-:Y:S04]  /*9af0*/  STS [UR20+0xc], R15 ;  /* 0x00000c0fff007988 */ /* 0x000fe80008000814 */
[----:B------:R-:W-:Y:S01]  /*9b00*/  STS [UR20+0x30], RZ ;  /* 0x000030ffff007988 */ /* 0x000fe20008000814 */
[----:B-1----:R-:W-:-:S05]  /*9b10*/  LOP3.LUT R3, R24, 0xf000, RZ, 0xb8, !PT ;  /* 0x0000f00018037812 */ /* 0x002fca00078eb8ff */
[----:B------:R-:W-:Y:S04]  /*9b20*/  STS [UR20+0x1c], R3 ;  /* 0x00001c03ff007988 */ /* 0x000fe80008000814 */
[----:B------:R-:W1:Y:S01]  /*9b30*/  LDS R13, [UR21+0x1c] ;  /* 0x00001c15ff0d7984 */ /* 0x000e620008000800 */
[----:B------:R-:W-:-:S04]  /*9b40*/  LOP3.LUT R23, R5, 0x1fffffff, RZ, 0xc0, !PT ;  /* 0x1fffffff05177812 */ /* 0x000fc800078ec0ff */
[----:B------:R-:W-:-:S04]  /*9b50*/  SHF.R.U32.HI R14, RZ, 0x4, R23 ;  /* 0x00000004ff0e7819 */ /* 0x000fc80000011617 */
[----:B-1----:R-:W-:-:S05]  /*9b60*/  LOP3.LUT R5, R13, 0xf, R14, 0xb8, !PT ;  /* 0x0000000f0d057812 */ /* 0x002fca00078eb80e */
[----:B------:R-:W-:Y:S04]  /*9b70*/  STS [UR21+0x1c], R5 ;  /* 0x00001c05ff007988 */ /* 0x000fe80008000815 */
[----:B------:R-:W1:Y:S02]  /*9b80*/  LDS R14, [UR21+0x1c] ;  /* 0x00001c15ff0e7984 */ /* 0x000e640008000800 */
[----:B-1----:R-:W-:-:S05]  /*9b90*/  LOP3.LUT R14, R14, 0xf0, RZ, 0xb8, !PT ;  /* 0x000000f00e0e7812 */ /* 0x002fca00078eb8ff */
[----:B------:R-:W-:Y:S04]  /*9ba0*/  STS [UR21+0x1c], R14 ;  /* 0x00001c0eff007988 */ /* 0x000fe80008000815 */
[----:B------:R-:W1:Y:S01]  /*9bb0*/  LDS R13, [UR21+0x1c] ;  /* 0x00001c15ff0d7984 */ /* 0x000e620008000800 */
[----:B------:R-:W-:-:S05]  /*9bc0*/  IMAD.U32 R12, RZ, RZ, UR21 ;  /* 0x00000015ff0c7e24 */ /* 0x000fca000f8e00ff */
[----:B------:R-:W-:Y:S02]  /*9bd0*/  SHF.R.U64 R12, R12, 0x4, RZ ;  /* 0x000000040c0c7819 */ /* 0x000fe400000012ff */
[----:B-1----:R-:W-:-:S05]  /*9be0*/  LOP3.LUT R13, R13, 0xf00, RZ, 0xb8, !PT ;  /* 0x00000f000d0d7812 */ /* 0x002fca00078eb8ff */
[----:B------:R-:W-:Y:S04]  /*9bf0*/  STS.64 [UR21+0x18], R12 ;  /* 0x0000180cff007988 */ /* 0x000fe80008000a15 */
[----:B------:R-:W1:Y:S01]  /*9c00*/  LDS R3, [UR21+0x1c] ;  /* 0x00001c15ff037984 */ /* 0x000e620008000800 */
[----:B------:R-:W-:Y:S01]  /*9c10*/  VIADD R9, R2, 0xffffffff ;  /* 0xffffffff02097836 */ /* 0x000fe20000000000 */
[----:B------:R-:W-:Y:S02]  /*9c20*/  SHF.R.U64 R4, R4, 0x4, R23 ;  /* 0x0000000404047819 */ /* 0x000fe40000001217 */
[----:B------:R2:W-:Y:S04]  /*9c30*/  STS [UR21+0x10], R12 ;  /* 0x0000100cff007988 */ /* 0x0005e80008000815 */
[----:B------:R2:W-:Y:S04]  /*9c40*/  STS.128 [UR21+0x20], R8 ;  /* 0x00002008ff007988 */ /* 0x0005e80008000c15 */
[----:B------:R2:W-:Y:S04]  /*9c50*/  STS [UR21+0xc], R4 ;  /* 0x00000c04ff007988 */ /* 0x0005e80008000815 */
[----:B------:R2:W-:Y:S04]  /*9c60*/  STS [UR21+0x14], R12 ;  /* 0x0000140cff007988 */ /* 0x0005e80008000815 */
[----:B------:R-:W-:Y:S01]  /*9c70*/  STS [UR21+0x30], RZ ;  /* 0x000030ffff007988 */ /* 0x000fe20008000815 */
[----:B-1----:R-:W-:-:S05]  /*9c80*/  LOP3.LUT R2, R3, 0xf000, RZ, 0xb8, !PT ;  /* 0x0000f00003027812 */ /* 0x002fca00078eb8ff */
[----:B------:R2:W-:Y:S02]  /*9c90*/  STS [UR21+0x1c], R2 ;  /* 0x00001c02ff007988 */ /* 0x0005e40008000815 */
.L_x_178:
[----:B------:R-:W-:Y:S05]  /*9ca0*/  BSYNC B1 ;  /* 0x0000000000017941 */ /* 0x000fea0003800000 */
.L_x_177:
[----:B------:R-:W-:-:S03]  /*9cb0*/  UMOV UR4, 0xffffffff ;  /* 0xffffffff00047882 */ /* 0x000fc60000000000 */
[----:B------:R-:W-:Y:S05]  /*9cc0*/  BRA.DIV UR4, `(.L_x_179) ;  /* 0x0000003604147947 */ /* 0x000fea000b800000 */
[----:B------:R-:W-:Y:S01]  /*9cd0*/  ELECT P6, URZ, PT ;  /* 0x00000000003f782f */ /* 0x000fe200038c0000 */
[----:B------:R-:W-:-:S12]  /*9ce0*/  NOP ;  /* 0x0000000000007918 */ /* 0x000fd80000000000 */
.L_x_262:
[----:B-12---:R-:W1:Y:S02]  /*9cf0*/  S2R R2, SR_LANEID ;  /* 0x0000000000027919 */ /* 0x006e640000000000 */
[----:B-1----:R-:W-:-:S05]  /*9d00*/  IMAD.SHL.U32 R8, R2, 0x4, RZ ;  /* 0x0000000402087824 */ /* 0x002fca00078e00ff */
[----:B------:R1:W2:Y:S01]  /*9d10*/  LDS R9, [R8+UR20] ;  /* 0x0000001408097984 */ /* 0x0002a20008000800 */
[C---:B------:R-:W-:Y:S02]  /*9d20*/  IADD3 R4, P0, R8.reuse, UR12, RZ ;  /* 0x0000000c08047c10 */ /* 0x040fe4000ff1e0ff */
[----:B------:R-:W-:Y:S01]  /*9d30*/  IADD3 R2, P2, R8, UR14, RZ ;  /* 0x0000000e08027c10 */ /* 0x000fe2000ff5e0ff */
[----:B------:R1:W3:Y:S01]  /*9d40*/  LDS R11, [R8+UR20+0x80] ;  /* 0x00008014080b7984 */ /* 0x0002e20008000800 */
[----:B------:R-:W-:Y:S11]  /*9d50*/  @!P6 BRA `(.L_x_180) ;  /* 0x000000000008e947 */ /* 0x000ff60003800000 */
[----:B------:R0:W-:Y:S01]  /*9d60*/  UTMACMDFLUSH ;  /* 0x00000000000079b7 */ /* 0x0001e20000000000 */
[----:B------:R-:W-:-:S04]  /*9d70*/  DEPBAR.LE SB0, 0x0 ;  /* 0x000080000000791a */ /* 0x000fc80000000000 */
.L_x_180:
[----:B------:R-:W-:Y:S01]  /*9d80*/  IMAD.X R5, RZ, RZ, UR13, P0 ;  /* 0x0000000dff057e24 */ /* 0x000fe200080e06ff */
[----:B------:R-:W-:Y:S05]  /*9d90*/  WARPSYNC.ALL ;  /* 0x0000000000007948 */ /* 0x000fea0003800000 */
[----:B------:R-:W-:Y:S01]  /*9da0*/  IMAD.X R3, RZ, RZ, UR15, P2 ;  /* 0x0000000fff037e24 */ /* 0x000fe200090e06ff */
[----:B--2---:R2:W5:Y:S04]  /*9db0*/  ATOMG.E.EXCH.STRONG.GPU PT, RZ, [R4], R9 ;  /* 0x0000000904ff73a8 */ /* 0x00456800041ee100 */
[----:B---3--:R2:W5:Y:S01]  /*9dc0*/  ATOMG.E.EXCH.STRONG.GPU PT, RZ, [R2], R11 ;  /* 0x0000000b02ff73a8 */ /* 0x00856200041ee100 */
[----:B------:R-:W-:-:S07]  /*9dd0*/  IMAD.MOV.U32 R18, RZ, RZ, R6 ;  /* 0x000000ffff127224 */ /* 0x000fce00078e0006 */
.L_x_175:
[----:B------:R-:W-:Y:S01]  /*9de0*/  ISETP.NE.AND P2, PT, R7, RZ, PT ;  /* 0x000000ff0700720c */ /* 0x000fe20003f45270 */
[----:B------:R-:W-:Y:S01]  /*9df0*/  VIADD R21, R21, 0x1 ;  /* 0x0000000115157836 */ /* 0x000fe20000000000 */
[----:B--2---:R-:W-:Y:S02]  /*9e00*/  SEL R3, RZ, 0x1, !P1 ;  /* 0x00000001ff037807 */ /* 0x004fe40004800000 */
[----:B-1----:R-:W-:Y:S02]  /*9e10*/  PRMT R2, RZ, 0x7610, R2 ;  /* 0x00007610ff027816 */ /* 0x002fe40000000002 */
[----:B------:R-:W-:-:S04]  /*9e20*/  ISETP.NE.AND P0, PT, R21, 0x8, PT ;  /* 0x000000081500780c */ /* 0x000fc80003f05270 */
[----:B------:R-:W-:Y:S02]  /*9e30*/  SEL R5, RZ, 0x1, P0 ;  /* 0x00000001ff057807 */ /* 0x000fe40000000000 */
[----:B------:R-:W-:Y:S02]  /*9e40*/  SEL R21, R21, RZ, P0 ;  /* 0x000000ff15157207 */ /* 0x000fe40000000000 */
[----:B------:R-:W-:Y:S01]  /*9e50*/  LOP3.LUT R22, R22, R5, RZ, 0x3c, !PT ;  /* 0x0000000516167212 */ /* 0x000fe200078e3cff */
[----:B------:R-:W-:Y:S06]  /*9e60*/  @P2 BRA `(.L_x_181) ;  /* 0xfffffff000a02947 */ /* 0x000fec000383ffff */
[----:B------:R-:W-:Y:S05]  /*9e70*/  BSYNC B0 ;  /* 0x0000000000007941 */ /* 0x000fea0003800000 */
.L_x_162:
[----:B------:R-:W-:-:S03]  /*9e80*/  UMOV UR4, 0xffffffff ;  /* 0xffffffff00047882 */ /* 0x000fc60000000000 */
[----:B------:R-:W-:Y:S05]  /*9e90*/  BRA.DIV UR4, `(.L_x_182) ;  /* 0x0000003204d07947 */ /* 0x000fea000b800000 */
[----:B-----5:R-:W-:-:S13]  /*9ea0*/  ELECT P6, URZ, PT ;  /* 0x00000000003f782f */ /* 0x020fda00038c0000 */
.L_x_265:
[----:B------:R-:W-:Y:S04]  /*9eb0*/  BSSY B0, `(.L_x_183) ;  /* 0x0000072000007945 */ /* 0x000fe80003800000 */
[----:B------:R-:W-:Y:S05]  /*9ec0*/  @!P6 BRA `(.L_x_184) ;  /* 0x0000000400c0e947 */ /* 0x000fea0003800000 */
[----:B------:R-:W-:-:S04]  /*9ed0*/  ULOP3.LUT UR4, UR52, 0x2, URZ, 0xfc, !UPT ;  /* 0x0000000234047892 */ /* 0x000fc8000f8efc3f */
[----:B------:R-:W-:-:S06]  /*9ee0*/  UISETP.NE.AND UP0, UPT, UR4, 0x3, UPT ;  /* 0x000000030400788c */ /* 0x000fcc000bf05270 */
[----:B------:R-:W-:-:S13]  /*9ef0*/  PLOP3.LUT P0, PT, PT, PT, UP0, 0x80, 0x0 ;  /* 0x000000000000781c */ /* 0x000fda0003f0f008 */
[----:B------:R-:W-:Y:S05]  /*9f00*/  @!P0 BRA `(.L_x_185) ;  /* 0x0000000000048947 */ /* 0x000fea0003800000 */
[----:B------:R-:W-:Y:S01]  /*9f10*/  BPT.TRAP 0x1 ;  /* 0x000000040000795c */ /* 0x000fe20000300000 */
.L_x_185:
[----:B------:R-:W-:Y:S01]  /*9f20*/  IMAD.U32 R3, RZ, RZ, UR17 ;  /* 0x00000011ff037e24 */ /* 0x000fe2000f8e00ff */
[----:B------:R-:W-:-:S03]  /*9f30*/  SHF.L.U32 R2, R20, 0x1f, RZ ;  /* 0x0000001f14027819 */ /* 0x000fc600000006ff */
[----:B------:R-:W-:-:S04]  /*9f40*/  VIADD R3, R3, 0x384e0 ;  /* 0x000384e003037836 */ /* 0x000fc80000000000 */
[C---:B------:R-:W-:Y:S02]  /*9f50*/  IMAD R7, R0.reuse, 0x8, R3 ;  /* 0x0000000800077824 */ /* 0x040fe400078e0203 */
[----:B------:R-:W-:Y:S02]  /*9f60*/  VIADD R0, R0, 0x1 ;  /* 0x0000000100007836 */ /* 0x000fe40000000000 */
[----:B------:R-:W1:Y:S03]  /*9f70*/  SYNCS.PHASECHK.TRANS64.TRYWAIT P0, [R7+URZ], R2 ;  /* 0x00000002070075a7 */ /* 0x000e66000800017f */
[----:B------:R-:W-:-:S04]  /*9f80*/  ISETP.NE.AND P1, PT, R0, 0xc, PT ;  /* 0x0000000c0000780c */ /* 0x000fc80003f25270 */
[----:B------:R-:W-:Y:S02]  /*9f90*/  SEL R5, RZ, 0x1, P1 ;  /* 0x00000001ff057807 */ /* 0x000fe40000800000 */
[----:B------:R-:W-:Y:S02]  /*9fa0*/  SEL R0, R0, RZ, P1 ;  /* 0x000000ff00007207 */ /* 0x000fe40000800000 */
[----:B------:R-:W-:-:S03]  /*9fb0*/  LOP3.LUT R5, R20, R5, RZ, 0x3c, !PT ;  /* 0x0000000514057212 */ /* 0x000fc600078e3cff */
[----:B------:R-:W-:Y:S01]  /*9fc0*/  IMAD R9, R0, 0x8, R3 ;  /* 0x0000000800097824 */ /* 0x000fe200078e0203 */
[----:B------:R-:W-:Y:S01]  /*9fd0*/  SHF.L.U32 R4, R5, 0x1f, RZ ;  /* 0x0000001f05047819 */ /* 0x000fe200000006ff */
[----:B-1----:R-:W-:Y:S06]  /*9fe0*/  @!P0 BRA `(.L_x_186) ;  /* 0x00000030009c8947 */ /* 0x002fec0003800000 */
.L_x_266:
[----:B------:R-:W2:Y:S01]  /*9ff0*/  SYNCS.PHASECHK.TRANS64.TRYWAIT P0, [R9+URZ], R4 ;  /* 0x00000004090075a7 */ /* 0x000ea2000800017f */
[----:B------:R-:W-:-:S05]  /*a000*/  VIADD R0, R0, 0x1 ;  /* 0x0000000100007836 */ /* 0x000fca0000000000 */
[----:B------:R-:W-:-:S04]  /*a010*/  ISETP.NE.AND P1, PT, R0, 0xc, PT ;  /* 0x0000000c0000780c */ /* 0x000fc80003f25270 */
[----:B-1----:R-:W-:Y:S02]  /*a020*/  SEL R2, RZ, 0x1, P1 ;  /* 0x00000001ff027807 */ /* 0x002fe40000800000 */
[----:B------:R-:W-:Y:S02]  /*a030*/  SEL R0, R0, RZ, P1 ;  /* 0x000000ff00007207 */ /* 0x000fe40000800000 */
[----:B------:R-:W-:-:S03]  /*a040*/  LOP3.LUT R7, R5, R2, RZ, 0x3c, !PT ;  /* 0x0000000205077212 */ /* 0x000fc600078e3cff */
[----:B------:R-:W-:Y:S01]  /*a050*/  IMAD R6, R0, 0x8, R3 ;  /* 0x0000000800067824 */ /* 0x000fe200078e0203 */
[----:B------:R-:W-:Y:S01]  /*a060*/  SHF.L.U32 R5, R7, 0x1f, RZ ;  /* 0x0000001f07057819 */ /* 0x000fe200000006ff */
[----:B--2---:R-:W-:Y:S06]  /*a070*/  @!P0 BRA `(.L_x_187) ;  /* 0x00000030008c8947 */ /* 0x004fec0003800000 */
.L_x_267:
[----:B------:R-:W2:Y:S01]  /*a080*/  SYNCS.PHASECHK.TRANS64.TRYWAIT P0, [R6+URZ], R5 ;  /* 0x00000005060075a7 */ /* 0x000ea2000800017f */
[----:B------:R-:W-:-:S05]  /*a090*/  VIADD R0, R0, 0x1 ;  /* 0x0000000100007836 */ /* 0x000fca0000000000 */
[----:B------:R-:W-:-:S04]  /*a0a0*/  ISETP.NE.AND P1, PT, R0, 0xc, PT ;  /* 0x0000000c0000780c */ /* 0x000fc80003f25270 */
[----:B------:R-:W-:Y:S02]  /*a0b0*/  SEL R2, RZ, 0x1, P1 ;  /* 0x00000001ff027807 */ /* 0x000fe40000800000 */
[----:B------:R-:W-:Y:S02]  /*a0c0*/  SEL R0, R0, RZ, P1 ;  /* 0x000000ff00007207 */ /* 0x000fe40000800000 */
[----:B------:R-:W-:-:S03]  /*a0d0*/  LOP3.LUT R7, R7, R2, RZ, 0x3c, !PT ;  /* 0x0000000207077212 */ /* 0x000fc600078e3cff */
[----:B-1----:R-:W-:Y:S01]  /*a0e0*/  IMAD R9, R0, 0x8, R3 ;  /* 0x0000000800097824 */ /* 0x002fe200078e0203 */
[----:B------:R-:W-:Y:S01]  /*a0f0*/  SHF.L.U32 R4, R7, 0x1f, RZ ;  /* 0x0000001f07047819 */ /* 0x000fe200000006ff */
[----:B--2---:R-:W-:Y:S06]  /*a100*/  @!P0 BRA `(.L_x_188) ;  /* 0x00000030007c8947 */ /* 0x004fec0003800000 */
.L_x_268:
        /* <DEDUP_REMOVED lines=9> */
.L_x_269:
        /* <DEDUP_REMOVED lines=9> */
.L_x_270:
        /* <DEDUP_REMOVED lines=9> */
.L_x_271:
        /* <DEDUP_REMOVED lines=9> */
.L_x_272:
        /* <DEDUP_REMOVED lines=9> */
.L_x_273:
        /* <DEDUP_REMOVED lines=9> */
.L_x_274:
        /* <DEDUP_REMOVED lines=9> */
.L_x_275:
[----:B------:R-:W2:Y:S01]  /*a500*/  SYNCS.PHASECHK.TRANS64.TRYWAIT P0, [R6+URZ], R5 ;  /* 0x00000005060075a7 */ /* 0x000ea2000800017f */
[----:B------:R-:W-:-:S05]  /*a510*/  VIADD R0, R0, 0x1 ;  /* 0x0000000100007836 */ /* 0x000fca0000000000 */
[----:B------:R-:W-:-:S04]  /*a520*/  ISETP.NE.AND P1, PT, R0, 0xc, PT ;  /* 0x0000000c0000780c */ /* 0x000fc80003f25270 */
[----:B------:R-:W-:Y:S02]  /*a530*/  SEL R2, RZ, 0x1, P1 ;  /* 0x00000001ff027807 */ /* 0x000fe40000800000 */
[----:B------:R-:W-:Y:S02]  /*a540*/  SEL R0, R0, RZ, P1 ;  /* 0x000000ff00007207 */ /* 0x000fe40000800000 */
[----:B------:R-:W-:Y:S01]  /*a550*/  LOP3.LUT R2, R7, R2, RZ, 0x3c, !PT ;  /* 0x0000000207027212 */ /* 0x000fe200078e3cff */
[----:B--2---:R-:W-:Y:S06]  /*a560*/  @!P0 BRA `(.L_x_196) ;  /* 0x0000003000048947 */ /* 0x004fec0003800000 */
.L_x_276:
[----:B------:R-:W-:Y:S01]  /*a570*/  IMAD R3, R0, 0x8, R3 ;  /* 0x0000000800037824 */ /* 0x000fe200078e0203 */
[----:B------:R-:W-:-:S07]  /*a580*/  SHF.L.U32 R0, R2, 0x1f, RZ ;  /* 0x0000001f02007819 */ /* 0x000fce00000006ff */
.L_x_197:
[----:B---3--:R3:W4:Y:S02]  /*a590*/  SYNCS.PHASECHK.TRANS64.TRYWAIT P0, [R3+URZ], R0 ;  /* 0x00000000030075a7 */ /* 0x008724000800017f */
[----:B----4-:R-:W-:Y:S05]  /*a5a0*/  @!P0 NANOSLEEP.SYNCS 0x989680 ;  /* 0x009896800000895d */ /* 0x010fea0003900000 */
[----:B------:R-:W4:Y:S02]  /*a5b0*/  @!P0 SYNCS.PHASECHK.TRANS64 P0, [R3+URZ], R0 ;  /* 0x00000000030085a7 */ /* 0x000f24000800007f */
[----:B----4-:R-:W-:Y:S05]  /*a5c0*/  @!P0 BRA `(.L_x_197) ;  /* 0xfffffffc00f08947 */ /* 0x010fea000383ffff */
.L_x_184:
[----:B------:R-:W-:Y:S05]  /*a5d0*/  BSYNC B0 ;  /* 0x0000000000007941 */ /* 0x000fea0003800000 */
.L_x_183:
[----:B------:R-:W-:Y:S05]  /*a5e0*/  EXIT ;  /* 0x000000000000794d */ /* 0x000fea0003800000 */
.L_x_100:
[----:B------:R-:W-:Y:S01]  /*a5f0*/  PLOP3.LUT P1, PT, PT, PT, UP3, 0x80, 0x0 ;  /* 0x000000000000781c */ /* 0x000fe20003f2f038 */
[----:B------:R-:W-:Y:S01]  /*a600*/  ULDC UR19, c[0x0][0x14] ;  /* 0x0000050000137ab9 */ /* 0x000fe20000000800 */
[----:B------:R-:W-:Y:S01]  /*a610*/  ULDC UR20, c[0x0][0x10] ;  /* 0x0000040000147ab9 */ /* 0x000fe20000000800 */
[----:B------:R-:W-:Y:S01]  /*a620*/  ULDC.64 UR12, c[0x0][0x8c8] ;  /* 0x00023200000c7ab9 */ /* 0x000fe20000000a00 */
[----:B------:R-:W-:Y:S01]  /*a630*/  P2R R0, PR, RZ, 0x2 ;  /* 0x00000002ff007803 */ /* 0x000fe20000000000 */
[----:B------:R-:W-:Y:S01]  /*a640*/  UIMAD.WIDE.U32 UR20, UR39, UR20, URZ ;  /* 0x00000014271472a5 */ /* 0x000fe2000f8e003f */
[----:B------:R-:W-:Y:S01]  /*a650*/  IMAD.MOV.U32 R16, RZ, RZ, RZ ;  /* 0x000000ffff107224 */ /* 0x000fe200078e00ff */
[----:B------:R-:W-:Y:S01]  /*a660*/  ULDC.64 UR14, c[0x0][0x8e0] ;  /* 0x00023800000e7ab9 */ /* 0x000fe20000000a00 */
[----:B------:R-:W-:Y:S01]  /*a670*/  ULDC UR24, c[0x0][0x904] ;  /* 0x0002410000187ab9 */ /* 0x000fe20000000800 */
[----:B------:R-:W-:Y:S01]  /*a680*/  UMOV UR22, 0xffffffff ;  /* 0xffffffff00167882 */ /* 0x000fe20000000000 */
[----:B------:R-:W-:-:S02]  /*a690*/  UIADD3 UR11, UP1, UR12, -0x1, URZ ;  /* 0xffffffff0c0b7890 */ /* 0x000fc4000ff3e03f */
[----:B------:R-:W-:Y:S01]  /*a6a0*/  UIADD3 UR12, UP2, UR14, -0x1, URZ ;  /* 0xffffffff0e0c7890 */ /* 0x000fe2000ff5e03f */
[----:B------:R-:W1:Y:S01]  /*a6b0*/  @P1 S2R R0, SR_CTAID.Y ;  /* 0x0000000000001919 */ /* 0x000e620000002600 */
[----:B------:R-:W-:Y:S02]  /*a6c0*/  USHF.L.U32 UR25, UR22, UR24, URZ ;  /* 0x0000001816197299 */ /* 0x000fe4000800063f */
[----:B------:R-:W-:Y:S02]  /*a6d0*/  UIMAD.WIDE.U32 UR22, UR20, UR19, URZ ;  /* 0x00000013141672a5 */ /* 0x000fe4000f8e003f */
[----:B------:R-:W-:Y:S01]  /*a6e0*/  UIMAD UR21, UR21, UR19, URZ ;  /* 0x00000013151572a4 */ /* 0x000fe2000f8e023f */
[----:B------:R-:W-:Y:S01]  /*a6f0*/  ULDC UR18, c[0x0][0x8a8] ;  /* 0x00022a0000127ab9 */ /* 0x000fe20000000800 */
[----:B------:R-:W-:Y:S01]  /*a700*/  UMOV UR26, 0x1 ;  /* 0x00000001001a7882 */ /* 0x000fe20000000000 */
[----:B------:R-:W-:Y:S02]  /*a710*/  UIADD3.X UR14, UR15, -0x1, URZ, UP2, !UPT ;  /* 0xffffffff0f0e7890 */ /* 0x000fe400097fe43f */
[----:B------:R-:W-:-:S02]  /*a720*/  UIADD3.X UR13, UR13, -0x1, URZ, UP1, !UPT ;  /* 0xffffffff0d0d7890 */ /* 0x000fc40008ffe43f */
[----:B------:R-:W-:Y:S02]  /*a730*/  ULOP3.LUT UR15, UR53, 0x2, URZ, 0xfc, !UPT ;  /* 0x00000002350f7892 */ /* 0x000fe4000f8efc3f */
[----:B------:R-:W-:Y:S02]  /*a740*/  UIADD3 UR16, UR8, -0x1, URZ ;  /* 0xffffffff08107890 */ /* 0x000fe4000fffe03f */
[----:B------:R-:W-:Y:S02]  /*a750*/  UIADD3 UR17, UR7, -0x1, URZ ;  /* 0xffffffff07117890 */ /* 0x000fe4000fffe03f */
[----:B------:R-:W-:Y:S02]  /*a760*/  UIADD3 UR18, UR18, -0x1, URZ ;  /* 0xffffffff12127890 */ /* 0x000fe4000fffe03f */
[----:B------:R-:W-:Y:S02]  /*a770*/  USHF.L.U32 UR19, UR26, UR24, URZ ;  /* 0x000000181a137299 */ /* 0x000fe4000800063f */
[----:B------:R-:W-:-:S02]  /*a780*/  ULOP3.LUT UR20, URZ, UR25, URZ, 0x33, !UPT ;  /* 0x000000193f147292 */ /* 0x000fc4000f8e333f */
[----:B------:R-:W-:Y:S01]  /*a790*/  UIADD3 UR21, UR23, UR21, URZ ;  /* 0x0000001517157290 */ /* 0x000fe2000fffe03f */
[----:B-1----:R-:W-:Y:S01]  /*a7a0*/  @P1 R2UR UR40, R0 ;  /* 0x00000000002812ca */ /* 0x002fe200000e0000 */
[----:B------:R-:W-:-:S14]  /*a7b0*/  IMAD.MOV.U32 R0, RZ, RZ, 0x1 ;  /* 0x00000001ff007424 */ /* 0x000fdc00078e00ff */
.L_x_218:
[----:B------:R-:W1:Y:S01]  /*a7c0*/  LDC.64 R2, c[0x0][0x8f8] ;  /* 0x00023e00ff027b82 */ /* 0x000e620000000a00 */
[----:B------:R-:W-:Y:S01]  /*a7d0*/  UIADD3 UR10, UP1, UR10, UR22, URZ ;  /* 0x000000160a0a7290 */ /* 0x000fe2000ff3e03f */
[----:B------:R-:W-:Y:S01]  /*a7e0*/  ISETP.NE.AND P2, PT, R21, RZ, PT ;  /* 0x000000ff1500720c */ /* 0x000fe20003f45270 */
[----:B------:R-:W-:Y:S01]  /*a7f0*/  UMOV UR24, 0xffffffff ;  /* 0xffffffff00187882 */ /* 0x000fe20000000000 */
[----:B------:R-:W-:Y:S01]  /*a800*/  UMOV UR25, 0xffffffff ;  /* 0xffffffff00197882 */ /* 0x000fe20000000000 */
[----:B------:R-:W-:Y:S01]  /*a810*/  UIADD3.X UR9, UR9, UR21, URZ, UP1, !UPT ;  /* 0x0000001509097290 */ /* 0x000fe20008ffe43f */
[----:B------:R-:W-:Y:S01]  /*a820*/  IMAD.MOV.U32 R15, RZ, RZ, RZ ;  /* 0x000000ffff0f7224 */ /* 0x000fe200078e00ff */
[----:B------:R-:W-:Y:S01]  /*a830*/  UMOV UR26, 0xffffffff ;  /* 0xffffffff001a7882 */ /* 0x000fe20000000000 */
[----:B-1----:R-:W-:-:S03]  /*a840*/  ISETP.LE.U32.AND P1, PT, R2, UR10, PT ;  /* 0x0000000a02007c0c */ /* 0x002fc6000bf23070 */
[----:B------:R-:W-:-:S05]  /*a850*/  IMAD.U32 R2, RZ, RZ, UR9 ;  /* 0x00000009ff027e24 */ /* 0x000fca000f8e00ff */
[----:B------:R-:W-:-:S13]  /*a860*/  ISETP.GE.U32.AND.EX P1, PT, R2, R3, PT, P1 ;  /* 0x000000030200720c */ /* 0x000fda0003f26110 */
[----:B---345:R-:W-:Y:S05]  /*a870*/  @P2 BRA P1, `(.L_x_198) ;  /* 0x0000001800402947 */ /* 0x038fea0000800000 */
[----:B------:R-:W-:-:S04]  /*a880*/  IADD3 R2, P2, R6, UR5, RZ ;  /* 0x0000000506027c10 */ /* 0x000fc8000ff5e0ff */
[----:B------:R-:W-:Y:S02]  /*a890*/  ISETP.GT.U32.AND P1, PT, R2, UR10, PT ;  /* 0x0000000a02007c0c */ /* 0x000fe4000bf24070 */
[----:B------:R-:W-:-:S04]  /*a8a0*/  IADD3.X R2, R7, UR4, RZ, P2, !PT ;  /* 0x0000000407027c10 */ /* 0x000fc800097fe4ff */
[----:B------:R-:W-:-:S13]  /*a8b0*/  ISETP.GT.U32.AND.EX P1, PT, R2, UR9, PT, P1 ;  /* 0x0000000902007c0c */ /* 0x000fda000bf24110 */
[----:B------:R-:W-:Y:S05]  /*a8c0*/  @P1 BRA `(.L_x_199) ;  /* 0x0000001400201947 */ /* 0x000fea0003800000 */
[----:B------:R-:W-:Y:S01]  /*a8d0*/  VIADD R12, R8, UR6 ;  /* 0x00000006080c7c36 */ /* 0x000fe20008000000 */
[----:B------:R-:W-:Y:S01]  /*a8e0*/  ULDC UR24, c[0x0][0x910] ;  /* 0x0002440000187ab9 */ /* 0x000fe20000000800 */
[----:B------:R-:W-:Y:S02]  /*a8f0*/  IMAD.MOV.U32 R23, RZ, RZ, R9 ;  /* 0x000000ffff177224 */ /* 0x000fe400078e0009 */
[----:B------:R-:W-:Y:S02]  /*a900*/  VIADD R13, R12, 0x20 ;  /* 0x000000200c0d7836 */ /* 0x000fe40000000000 */
[----:B------:R-:W-:-:S03]  /*a910*/  IMAD.MOV.U32 R14, RZ, RZ, R10 ;  /* 0x000000ffff0e7224 */ /* 0x000fc600078e000a */
[----:B------:R-:W-:-:S13]  /*a920*/  ISETP.GE.AND P1, PT, R13, UR24, PT ;  /* 0x000000180d007c0c */ /* 0x000fda000bf26270 */
[----:B------:R-:W1:Y:S01]  /*a930*/  @!P1 LDC.64 R2, c[0x0][0x918] ;  /* 0x00024600ff029b82 */ /* 0x000e620000000a00 */
[----:B------:R-:W-:Y:S01]  /*a940*/  @!P1 VIADD R7, R12, 0x20 ;  /* 0x000000200c079836 */ /* 0x000fe20000000000 */
[----:B------:R-:W-:Y:S01]  /*a950*/  BSSY B0, `(.L_x_200) ;  /* 0x0000064000007945 */ /* 0x000fe20003800000 */
[----:B------:R-:W-:Y:S02]  /*a960*/  IMAD.MOV.U32 R6, RZ, RZ, 0x7fffffff ;  /* 0x7fffffffff067424 */ /* 0x000fe400078e00ff */
[----:B-1----:R-:W-:-:S05]  /*a970*/  @!P1 IMAD.WIDE R2, R7, 0xc, R2 ;  /* 0x0000000c07029825 */ /* 0x002fca00078e0202 */
[----:B------:R1:W5:Y:S04]  /*a980*/  @!P1 LDG.E R9, desc[UR58][R2.64] ;  /* 0x0000003a02099981 */ /* 0x000368000c1e1900 */
[----:B------:R1:W5:Y:S01]  /*a990*/  @!P1 LDG.E R10, desc[UR58][R2.64+0x4] ;  /* 0x0000043a020a9981 */ /* 0x000362000c1e1900 */
[----:B------:R-:W-:Y:S01]  /*a9a0*/  ISETP.GE.AND P1, PT, R12, UR24, PT ;  /* 0x000000180c007c0c */ /* 0x000fe2000bf26270 */
[----:B------:R-:W-:-:S12]  /*a9b0*/  IMAD.MOV.U32 R7, RZ, RZ, RZ ;  /* 0x000000ffff077224 */ /* 0x000fd800078e00ff */
[----:B-1----:R-:W-:Y:S05]  /*a9c0*/  @P1 BRA `(.L_x_201) ;  /* 0x0000000400701947 */ /* 0x002fea0003800000 */
[----:B------:R-:W-:Y:S01]  /*a9d0*/  IABS R7, R20 ;  /* 0x0000001400077213 */ /* 0x000fe20000000000 */
[----:B------:R-:W-:Y:S01]  /*a9e0*/  ULDC UR25, c[0x0][0x8f0] ;  /* 0x00023c0000197ab9 */ /* 0x000fe20000000800 */
[----:B------:R-:W-:Y:S02]  /*a9f0*/  IABS R6, R11 ;  /* 0x0000000b00067213 */ /* 0x000fe40000000000 */
[----:B------:R-:W1:Y:S01]  /*aa00*/  I2F.RP R3, R7 ;  /* 0x0000000700037306 */ /* 0x000e620000209400 */
[----:B------:R-:W-:Y:S02]  /*aa10*/  PLOP3.LUT P3, PT, PT, PT, UP0, 0x80, 0x0 ;  /* 0x000000000000781c */ /* 0x000fe40003f6f008 */
[C---:B------:R-:W-:Y:S02]  /*aa20*/  IADD3 R22, P2, R14.reuse, UR12, RZ ;  /* 0x0000000c0e167c10 */ /* 0x040fe4000ff5e0ff */
[C---:B------:R-:W-:Y:S02]  /*aa30*/  IADD3 R19, P1, R23.reuse, UR11, RZ ;  /* 0x0000000b17137c10 */ /* 0x040fe4000ff3e0ff */
[----:B------:R-:W-:Y:S01]  /*aa40*/  LEA.HI.X.SX32 R25, R14, UR14, 0x1, P2 ;  /* 0x0000000e0e197c11 */ /* 0x000fe200090f0eff */
[----:B------:R-:W3:Y:S01]  /*aa50*/  I2F.RP R2, R6 ;  /* 0x0000000600027306 */ /* 0x000ee20000209400 */
[----:B------:R-:W-:-:S07]  /*aa60*/  LEA.HI.X.SX32 R24, R23, UR13, 0x1, P1 ;  /* 0x0000000d17187c11 */ /* 0x000fce00088f0eff */
[----:B-1----:R-:W1:Y:S08]  /*aa70*/  MUFU.RCP R3, R3 ;  /* 0x0000000300037308 */ /* 0x002e700000001000 */
[----:B---3--:R-:W3:Y:S01]  /*aa80*/  MUFU.RCP R2, R2 ;  /* 0x0000000200027308 */ /* 0x008ee20000001000 */
[----:B-1----:R-:W-:-:S07]  /*aa90*/  VIADD R17, R3, 0xffffffe ;  /* 0x0ffffffe03117836 */ /* 0x002fce0000000000 */
[----:B------:R-:W1:Y:S01]  /*aaa0*/  F2I.FTZ.U32.TRUNC.NTZ R17, R17 ;  /* 0x0000001100117305 */ /* 0x000e62000021f000 */
[----:B---3--:R-:W-:-:S07]  /*aab0*/  VIADD R15, R2, 0xffffffe ;  /* 0x0ffffffe020f7836 */ /* 0x008fce0000000000 */
[----:B------:R-:W3:Y:S01]  /*aac0*/  F2I.FTZ.U32.TRUNC.NTZ R15, R15 ;  /* 0x0000000f000f7305 */ /* 0x000ee2000021f000 */
[----:B-1----:R-:W-:Y:S02]  /*aad0*/  IMAD.MOV R18, RZ, RZ, -R17 ;  /* 0x000000ffff127224 */ /* 0x002fe400078e0a11 */
[----:B---3--:R-:W-:Y:S01]  /*aae0*/  IMAD.MOV R14, RZ, RZ, -R15 ;  /* 0x000000ffff0e7224 */ /* 0x008fe200078e0a0f */
[----:B------:R-:W-:Y:S06]  /*aaf0*/  @!P3 BRA `(.L_x_202) ;  /* 0x000000000034b947 */ /* 0x000fec0003800000 */
[----:B------:R-:W-:Y:S01]  /*ab00*/  ULDC UR6, c[0x0][0x8dc] ;  /* 0x0002370000067ab9 */ /* 0x000fe20000000800 */
[----:B------:R-:W-:Y:S01]  /*ab10*/  ULDC.64 UR26, c[0x0][0x8d0] ;  /* 0x00023400001a7ab9 */ /* 0x000fe20000000a00 */
[----:B------:R-:W-:-:S05]  /*ab20*/  IADD3 R3, P1, R19, UR6, RZ ;  /* 0x0000000613037c10 */ /* 0x000fca000ff3e0ff */
[----:B------:R-:W-:-:S04]  /*ab30*/  IMAD.X R19, RZ, RZ, R24, P1 ;  /* 0x000000ffff137224 */ /* 0x000fc800008e0618 */
[----:B------:R-:W-:-:S04]  /*ab40*/  IMAD.WIDE.U32 R4, R19, UR26, RZ ;  /* 0x0000001a13047c25 */ /* 0x000fc8000f8e00ff */
[----:B------:R-:W-:-:S04]  /*ab50*/  IMAD.WIDE.U32 R4, P1, R3, UR27, R4 ;  /* 0x0000001b03047c25 */ /* 0x000fc8000f820004 */
[----:B------:R-:W-:-:S04]  /*ab60*/  IMAD.WIDE.U32 R2, R3, UR26, RZ ;  /* 0x0000001a03027c25 */ /* 0x000fc8000f8e00ff */
[----:B------:R-:W-:Y:S01]  /*ab70*/  IMAD.MOV.U32 R2, RZ, RZ, R5 ;  /* 0x000000ffff027224 */ /* 0x000fe200078e0005 */
[----:B------:R-:W-:Y:S01]  /*ab80*/  IADD3 RZ, P2, R3, R4, RZ ;  /* 0x0000000403ff7210 */ /* 0x000fe20007f5e0ff */
[----:B------:R-:W-:-:S04]  /*ab90*/  IMAD.X R3, RZ, RZ, RZ, P1 ;  /* 0x000000ffff037224 */ /* 0x000fc800008e06ff */
[----:B------:R-:W-:-:S04]  /*aba0*/  IMAD.WIDE.U32.X R2, R19, UR27, R2, P2 ;  /* 0x0000001b13027c25 */ /* 0x000fc800090e0402 */
[----:B------:R-:W-:Y:S02]  /*abb0*/  IMAD.MOV.U32 R19, RZ, RZ, R2 ;  /* 0x000000ffff137224 */ /* 0x000fe400078e0002 */
[----:B------:R-:W-:-:S07]  /*abc0*/  IMAD.MOV.U32 R24, RZ, RZ, R3 ;  /* 0x000000ffff187224 */ /* 0x000fce00078e0003 */
.L_x_202:
[----:B------:R-:W-:Y:S05]  /*abd0*/  @!P0 BRA `(.L_x_203) ;  /* 0x0000000000348947 */ /* 0x000fea0003800000 */
        /* <DEDUP_REMOVED lines=13> */
.L_x_203:
[----:B------:R-:W-:Y:S01]  /*acb0*/  IMAD R18, R18, R7, RZ ;  /* 0x0000000712127224 */ /* 0x000fe200078e02ff */
[----:B------:R-:W-:Y:S01]  /*acc0*/  ULDC UR6, c[0x0][0x8d8] ;  /* 0x0002360000067ab9 */ /* 0x000fe20000000800 */
[----:B------:R-:W-:Y:S01]  /*acd0*/  IMAD.MOV.U32 R2, RZ, RZ, RZ ;  /* 0x000000ffff027224 */ /* 0x000fe200078e00ff */
[----:B------:R-:W-:Y:S01]  /*ace0*/  SHF.R.U64 R22, R22, UR25, R25 ;  /* 0x0000001916167c19 */ /* 0x000fe20008001219 */
[----:B------:R-:W-:Y:S01]  /*acf0*/  IMAD.MOV.U32 R3, RZ, RZ, R17 ;  /* 0x000000ffff037224 */ /* 0x000fe200078e0011 */
[----:B------:R-:W-:Y:S01]  /*ad00*/  SHF.R.U64 R19, R19, UR6, R24 ;  /* 0x0000000613137c19 */ /* 0x000fe20008001218 */
[----:B------:R-:W-:Y:S01]  /*ad10*/  IMAD R4, R14, R6, RZ ;  /* 0x000000060e047224 */ /* 0x000fe200078e02ff */
[----:B------:R-:W-:Y:S01]  /*ad20*/  PLOP3.LUT P5, PT, PT, PT, UP3, 0x80, 0x0 ;  /* 0x000000000000781c */ /* 0x000fe20003faf038 */
[----:B------:R-:W-:Y:S01]  /*ad30*/  IMAD.HI.U32 R23, R17, R18, R2 ;  /* 0x0000001211177227 */ /* 0x000fe200078e0002 */
[----:B------:R-:W-:-:S03]  /*ad40*/  IABS R17, R20 ;  /* 0x0000001400117213 */ /* 0x000fc60000000000 */
[----:B------:R-:W-:Y:S02]  /*ad50*/  IMAD.MOV.U32 R3, RZ, RZ, R15 ;  /* 0x000000ffff037224 */ /* 0x000fe400078e000f */
[----:B------:R-:W-:Y:S02]  /*ad60*/  VIADD R14, R19, UR16 ;  /* 0x00000010130e7c36 */ /* 0x000fe40008000000 */
[----:B------:R-:W-:Y:S01]  /*ad70*/  IMAD.HI.U32 R2, R15, R4, R2 ;  /* 0x000000040f027227 */ /* 0x000fe200078e0002 */
[----:B------:R-:W-:Y:S02]  /*ad80*/  IABS R3, R11 ;  /* 0x0000000b00037213 */ /* 0x000fe40000000000 */
[----:B------:R-:W-:Y:S01]  /*ad90*/  IABS R5, R14 ;  /* 0x0000000e00057213 */ /* 0x000fe20000000000 */
[----:B------:R-:W-:Y:S02]  /*ada0*/  VIADD R15, R22, UR17 ;  /* 0x00000011160f7c36 */ /* 0x000fe40008000000 */
[----:B------:R-:W-:-:S02]  /*adb0*/  IMAD.MOV R18, RZ, RZ, -R17 ;  /* 0x000000ffff127224 */ /* 0x000fc400078e0a11 */
[----:B------:R-:W-:Y:S01]  /*adc0*/  IMAD.MOV R17, RZ, RZ, -R3 ;  /* 0x000000ffff117224 */ /* 0x000fe200078e0a03 */
[----:B------:R-:W-:Y:S01]  /*add0*/  IABS R4, R15 ;  /* 0x0000000f00047213 */ /* 0x000fe20000000000 */
[----:B------:R-:W-:-:S04]  /*ade0*/  IMAD.HI.U32 R2, R2, R5, RZ ;  /* 0x0000000502027227 */ /* 0x000fc800078e00ff */
[----:B------:R-:W-:-:S04]  /*adf0*/  IMAD.HI.U32 R3, R23, R4, RZ ;  /* 0x0000000417037227 */ /* 0x000fc800078e00ff */
[----:B------:R-:W-:Y:S02]  /*ae00*/  IMAD R4, R3, R18, R4 ;  /* 0x0000001203047224 */ /* 0x000fe400078e0204 */
[----:B------:R-:W-:-:S03]  /*ae10*/  IMAD R3, R2, R17, R5 ;  /* 0x0000001102037224 */ /* 0x000fc600078e0205 */
[----:B------:R-:W-:Y:S02]  /*ae20*/  ISETP.GT.U32.AND P2, PT, R7, R4, PT ;  /* 0x000000040700720c */ /* 0x000fe40003f44070 */
[----:B------:R-:W-:-:S11]  /*ae30*/  ISETP.GT.U32.AND P1, PT, R6, R3, PT ;  /* 0x000000030600720c */ /* 0x000fd60003f24070 */
[----:B------:R-:W-:Y:S01]  /*ae40*/  @!P2 IMAD.IADD R4, R4, 0x1, -R7 ;  /* 0x000000010404a824 */ /* 0x000fe200078e0a07 */
[----:B------:R-:W-:Y:S01]  /*ae50*/  ISETP.GE.AND P2, PT, R15, RZ, PT ;  /* 0x000000ff0f00720c */ /* 0x000fe20003f46270 */
[----:B------:R-:W-:Y:S01]  /*ae60*/  @!P1 IMAD.IADD R3, R3, 0x1, -R6 ;  /* 0x0000000103039824 */ /* 0x000fe200078e0a06 */
[----:B------:R-:W-:Y:S02]  /*ae70*/  ISETP.GE.AND P1, PT, R14, RZ, PT ;  /* 0x000000ff0e00720c */ /* 0x000fe40003f26270 */
[----:B------:R-:W-:Y:S02]  /*ae80*/  ISETP.GT.U32.AND P4, PT, R7, R4, PT ;  /* 0x000000040700720c */ /* 0x000fe40003f84070 */
[----:B------:R-:W-:-:S11]  /*ae90*/  ISETP.GT.U32.AND P3, PT, R6, R3, PT ;  /* 0x000000030600720c */ /* 0x000fd60003f64070 */
[----:B------:R-:W-:Y:S01]  /*aea0*/  @!P4 IMAD.IADD R4, R4, 0x1, -R7 ;  /* 0x000000010404c824 */ /* 0x000fe200078e0a07 */
[----:B------:R-:W-:Y:S01]  /*aeb0*/  ISETP.NE.AND P4, PT, RZ, UR7, PT ;  /* 0x00000007ff007c0c */ /* 0x000fe2000bf85270 */
[----:B------:R-:W-:Y:S01]  /*aec0*/  @!P3 IMAD.IADD R3, R3, 0x1, -R6 ;  /* 0x000000010303b824 */ /* 0x000fe200078e0a06 */
[----:B------:R-:W-:Y:S01]  /*aed0*/  ISETP.NE.AND P3, PT, RZ, UR8, PT ;  /* 0x00000008ff007c0c */ /* 0x000fe2000bf65270 */
[----:B------:R-:W-:Y:S02]  /*aee0*/  @!P2 IMAD.MOV R4, RZ, RZ, -R4 ;  /* 0x000000ffff04a224 */ /* 0x000fe400078e0a04 */
[----:B------:R-:W-:-:S08]  /*aef0*/  @!P1 IMAD.MOV R3, RZ, RZ, -R3 ;  /* 0x000000ffff039224 */ /* 0x000fd000078e0a03 */
[----:B------:R-:W-:Y:S02]  /*af00*/  @!P4 LOP3.LUT R4, RZ, UR7, RZ, 0x33, !PT ;  /* 0x00000007ff04cc12 */ /* 0x000fe4000f8e33ff */
[----:B------:R-:W-:-:S03]  /*af10*/  @!P3 LOP3.LUT R3, RZ, UR8, RZ, 0x33, !PT ;  /* 0x00000008ff03bc12 */ /* 0x000fc6000f8e33ff */
[----:B------:R-:W-:Y:S02]  /*af20*/  IMAD.IADD R4, R15, 0x1, -R4 ;  /* 0x000000010f047824 */ /* 0x000fe400078e0a04 */
[----:B------:R-:W-:-:S04]  /*af30*/  IMAD.IADD R3, R14, 0x1, -R3 ;  /* 0x000000010e037824 */ /* 0x000fc800078e0a03 */
[----:B------:R-:W-:Y:S01]  /*af40*/  IMAD R6, R3, R4, RZ ;  /* 0x0000000403067224 */ /* 0x000fe200078e02ff */
[----:B------:R-:W-:-:S04]  /*af50*/  SEL R2, R4, R3, !P5 ;  /* 0x0000000304027207 */ /* 0x000fc80006800000 */
[--C-:B------:R-:W-:Y:S01]  /*af60*/  SHF.R.S32.HI R5, RZ, 0x1f, R2.reuse ;  /* 0x0000001fff057819 */ /* 0x100fe20000011402 */
[----:B------:R-:W-:Y:S01]  /*af70*/  IMAD.MOV.U32 R4, RZ, RZ, R2 ;  /* 0x000000ffff047224 */ /* 0x000fe200078e0002 */
[----:B------:R-:W-:-:S07]  /*af80*/  SHF.R.S32.HI R7, RZ, 0x1f, R6 ;  /* 0x0000001fff077819 */ /* 0x000fce0000011406 */
.L_x_201:
[----:B--2---:R-:W-:Y:S05]  /*af90*/  BSYNC B0 ;  /* 0x0000000000007941 */ /* 0x004fea0003800000 */
.L_x_200:
[----:B------:R-:W1:Y:S01]  /*afa0*/  SHFL.UP PT, R3, R6, 0x1, RZ ;  /* 0x0420000006037989 */ /* 0x000e6200000e00ff */
[----:B------:R-:W-:-:S03]  /*afb0*/  ISETP.NE.AND P1, PT, R8, RZ, PT ;  /* 0x000000ff0800720c */ /* 0x000fc60003f25270 */
[----:B------:R-:W2:Y:S01]  /*afc0*/  SHFL.UP PT, R2, R7, 0x1, RZ ;  /* 0x0420000007027989 */ /* 0x000ea200000e00ff */
[----:B-1----:R-:W-:Y:S02]  /*afd0*/  SEL R3, R3, RZ, P1 ;  /* 0x000000ff03037207 */ /* 0x002fe40000800000 */
[----:B--2---:R-:W-:Y:S02]  /*afe0*/  SEL R2, R2, RZ, P1 ;  /* 0x000000ff02027207 */ /* 0x004fe40000800000 */
[----:B------:R-:W-:-:S05]  /*aff0*/  IADD3 R18, P2, R3, R6, RZ ;  /* 0x0000000603127210 */ /* 0x000fca0007f5e0ff */
[----:B------:R-:W-:Y:S01]  /*b000*/  IMAD.X R15, R2, 0x1, R7, P2 ;  /* 0x00000001020f7824 */ /* 0x000fe200010e0607 */
[----:B------:R-:W1:Y:S01]  /*b010*/  SHFL.UP PT, R3, R18, 0x2, RZ ;  /* 0x0440000012037989 */ /* 0x000e6200000e00ff */
[----:B------:R-:W-:-:S03]  /*b020*/  ISETP.GE.U32.AND P2, PT, R8, 0x2, PT ;  /* 0x000000020800780c */ /* 0x000fc60003f46070 */
[----:B------:R-:W2:Y:S01]  /*b030*/  SHFL.UP PT, R2, R15, 0x2, RZ ;  /* 0x044000000f027989 */ /* 0x000ea200000e00ff */
[----:B-1----:R-:W-:-:S04]  /*b040*/  SEL R3, R3, RZ, P2 ;  /* 0x000000ff03037207 */ /* 0x002fc80001000000 */
[----:B------:R-:W-:Y:S02]  /*b050*/  IADD3 R14, P3, R3, R18, RZ ;  /* 0x00000012030e7210 */ /* 0x000fe40007f7e0ff */
[----:B--2---:R-:W-:-:S03]  /*b060*/  SEL R2, R2, RZ, P2 ;  /* 0x000000ff02027207 */ /* 0x004fc60001000000 */
[----:B------:R-:W1:Y:S02]  /*b070*/  SHFL.UP PT, R3, R14, 0x4, RZ ;  /* 0x048000000e037989 */ /* 0x000e6400000e00ff */
[----:B------:R-:W-:Y:S01]  /*b080*/  IMAD.X R17, R2, 0x1, R15, P3 ;  /* 0x0000000102117824 */ /* 0x000fe200018e060f */
[----:B------:R-:W-:-:S04]  /*b090*/  ISETP.GE.U32.AND P3, PT, R8, 0x4, PT ;  /* 0x000000040800780c */ /* 0x000fc80003f66070 */
        /* <DEDUP_REMOVED lines=17> */
[----:B--2---:R-:W-:-:S05]  /*b1b0*/  SEL R2, R2, RZ, P5 ;  /* 0x000000ff02027207 */ /* 0x004fca0002800000 */
[----:B------:R-:W-:Y:S01]  /*b1c0*/  IMAD.X R22, R2, 0x1, R17, P6 ;  /* 0x0000000102167824 */ /* 0x000fe200030e0611 */
[----:B------:R-:W-:-:S04]  /*b1d0*/  IADD3 R2, P6, R15, UR5, RZ ;  /* 0x000000050f027c10 */ /* 0x000fc8000ffde0ff */
[----:B------:R-:W-:Y:S02]  /*b1e0*/  IADD3.X R3, R22, UR4, RZ, P6, !PT ;  /* 0x0000000416037c10 */ /* 0x000fe4000b7fe4ff */
[----:B------:R-:W-:-:S04]  /*b1f0*/  ISETP.GT.U32.AND P6, PT, R2, UR10, PT ;  /* 0x0000000a02007c0c */ /* 0x000fc8000bfc4070 */
[----:B------:R-:W-:-:S13]  /*b200*/  ISETP.GT.U32.AND.EX P6, PT, R3, UR9, PT, P6 ;  /* 0x0000000903007c0c */ /* 0x000fda000bfc4160 */
[----:B------:R-:W-:-:S04]  /*b210*/  VOTE.ANY R14, PT, P6 ;  /* 0x00000000000e7806 */ /* 0x000fc800030e0100 */
[----:B------:R-:W-:-:S13]  /*b220*/  ISETP.NE.AND P6, PT, R14, RZ, PT ;  /* 0x000000ff0e00720c */ /* 0x000fda0003fc5270 */
[----:B------:R-:W-:Y:S05]  /*b230*/  @P6 BRA `(.L_x_204) ;  /* 0x0000000800746947 */ /* 0x000fea0003800000 */
[----:B------:R-:W-:Y:S01]  /*b240*/  IMAD.MOV.U32 R17, RZ, RZ, R2 ;  /* 0x000000ffff117224 */ /* 0x000fe200078e0002 */
[----:B------:R-:W-:Y:S01]  /*b250*/  ULDC UR24, c[0x0][0x910] ;  /* 0x0002440000187ab9 */ /* 0x000fe20000000800 */
[----:B------:R-:W-:Y:S01]  /*b260*/  IMAD.MOV.U32 R19, RZ, RZ, R3 ;  /* 0x000000ffff137224 */ /* 0x000fe200078e0003 */
[----:B------:R-:W-:Y:S01]  /*b270*/  ULDC UR25, c[0x0][0x8f4] ;  /* 0x00023d0000197ab9 */ /* 0x000fe20000000800 */
[----:B------:R-:W-:Y:S01]  /*b280*/  ULDC UR6, c[0x0][0x8dc] ;  /* 0x0002370000067ab9 */ /* 0x000fe20000000800 */
[----:B------:R-:W-:Y:S01]  /*b290*/  ULDC UR30, c[0x0][0x8d8] ;  /* 0x00023600001e7ab9 */ /* 0x000fe20000000800 */
[----:B------:R-:W-:Y:S01]  /*b2a0*/  ULDC UR31, c[0x0][0x8f0] ;  /* 0x00023c00001f7ab9 */ /* 0x000fe20000000800 */
[----:B------:R-:W-:Y:S01]  /*b2b0*/  ULDC.64 UR26, c[0x0][0x8d0] ;  /* 0x00023400001a7ab9 */ /* 0x000fe20000000a00 */
[----:B------:R-:W-:-:S05]  /*b2c0*/  ULDC.64 UR28, c[0x0][0x8e8] ;  /* 0x00023a00001c7ab9 */ /* 0x000fca0000000a00 */
.L_x_209:
[----:B------:R-:W-:Y:S02]  /*b2d0*/  IMAD.MOV.U32 R12, RZ, RZ, R13 ;  /* 0x000000ffff0c7224 */ /* 0x000fe400078e000d */
[----:B------:R-:W-:Y:S02]  /*b2e0*/  VIADD R13, R13, 0x20 ;  /* 0x000000200d0d7836 */ /* 0x000fe40000000000 */
[----:B-----5:R-:W-:Y:S02]  /*b2f0*/  IMAD.MOV.U32 R14, RZ, RZ, R9 ;  /* 0x000000ffff0e7224 */ /* 0x020fe400078e0009 */
[----:B------:R-:W-:Y:S01]  /*b300*/  IMAD.MOV.U32 R15, RZ, RZ, R10 ;  /* 0x000000ffff0f7224 */ /* 0x000fe200078e000a */
[----:B------:R-:W-:-:S13]  /*b310*/  ISETP.GE.AND P6, PT, R13, UR24, PT ;  /* 0x000000180d007c0c */ /* 0x000fda000bfc6270 */
[----:B------:R-:W1:Y:S01]  /*b320*/  @!P6 LDC.64 R2, c[0x0][0x918] ;  /* 0x00024600ff02eb82 */ /* 0x000e620000000a00 */
[----:B------:R-:W2:Y:S01]  /*b330*/  SHFL.IDX PT, R19, R19, 0x1f, 0x1f ;  /* 0x03e01f0013137f89 */ /* 0x000ea200000e0000 */
[----:B------:R-:W-:-:S03]  /*b340*/  @!P6 VIADD R7, R12, 0x20 ;  /* 0x000000200c07e836 */ /* 0x000fc60000000000 */
[----:B------:R-:W3:Y:S01]  /*b350*/  SHFL.IDX PT, R17, R17, 0x1f, 0x1f ;  /* 0x03e01f0011117f89 */ /* 0x000ee200000e0000 */
[----:B------:R-:W-:Y:S01]  /*b360*/  BSSY B0, `(.L_x_205) ;  /* 0x0000063000007945 */ /* 0x000fe20003800000 */
[----:B-1----:R-:W-:-:S05]  /*b370*/  @!P6 IMAD.WIDE R2, R7, 0xc, R2 ;  /* 0x0000000c0702e825 */ /* 0x002fca00078e0202 */
[----:B------:R1:W5:Y:S04]  /*b380*/  @!P6 LDG.E R9, desc[UR58][R2.64] ;  /* 0x0000003a0209e981 */ /* 0x000368000c1e1900 */
[----:B------:R1:W5:Y:S01]  /*b390*/  @!P6 LDG.E R10, desc[UR58][R2.64+0x4] ;  /* 0x0000043a020ae981 */ /* 0x000362000c1e1900 */
[----:B------:R-:W-:Y:S01]  /*b3a0*/  ISETP.GE.AND P6, PT, R12, UR24, PT ;  /* 0x000000180c007c0c */ /* 0x000fe2000bfc6270 */
[----:B------:R-:W-:Y:S01]  /*b3b0*/  IMAD.MOV.U32 R6, RZ, RZ, 0x7fffffff ;  /* 0x7fffffffff067424 */ /* 0x000fe200078e00ff */
[----:B--2---:R-:W-:Y:S01]  /*b3c0*/  R2UR UR4, R19 ;  /* 0x00000000130472ca */ /* 0x004fe200000e0000 */
[----:B------:R-:W-:Y:S01]  /*b3d0*/  IMAD.MOV.U32 R7, RZ, RZ, RZ ;  /* 0x000000ffff077224 */ /* 0x000fe200078e00ff */
[----:B---3--:R-:W-:-:S09]  /*b3e0*/  R2UR UR5, R17 ;  /* 0x00000000110572ca */ /* 0x008fd200000e0000 */
[----:B-1----:R-:W-:Y:S06]  /*b3f0*/  @P6 BRA `(.L_x_206) ;  /* 0x0000000400646947 */ /* 0x002fec0003800000 */
[----:B------:R-:W-:-:S04]  /*b400*/  IADD3 R17, P6, R14, UR11, RZ ;  /* 0x0000000b0e117c10 */ /* 0x000fc8000ffde0ff */
[----:B------:R-:W-:Y:S02]  /*b410*/  LEA.HI.X.SX32 R22, R14, UR13, 0x1, P6 ;  /* 0x0000000d0e167c11 */ /* 0x000fe4000b0f0eff */
[----:B------:R-:W-:Y:S02]  /*b420*/  IABS R14, R20 ;  /* 0x00000014000e7213 */ /* 0x000fe40000000000 */
[C---:B------:R-:W-:Y:S02]  /*b430*/  IADD3 R19, P6, R15.reuse, UR12, RZ ;  /* 0x0000000c0f137c10 */ /* 0x040fe4000ffde0ff */
[----:B------:R-:W1:Y:S02]  /*b440*/  I2F.RP R2, R14 ;  /* 0x0000000e00027306 */ /* 0x000e640000209400 */
[----:B------:R-:W-:Y:S02]  /*b450*/  LEA.HI.X.SX32 R24, R15, UR14, 0x1, P6 ;  /* 0x0000000e0f187c11 */ /* 0x000fe4000b0f0eff */
[----:B------:R-:W-:-:S04]  /*b460*/  PLOP3.LUT P6, PT, PT, PT, UP0, 0x80, 0x0 ;  /* 0x000000000000781c */ /* 0x000fc80003fcf008 */
[----:B-1----:R-:W1:Y:S02]  /*b470*/  MUFU.RCP R2, R2 ;  /* 0x0000000200027308 */ /* 0x002e640000001000 */
[----:B-1----:R-:W-:-:S06]  /*b480*/  VIADD R15, R2, 0xffffffe ;  /* 0x0ffffffe020f7836 */ /* 0x002fcc0000000000 */
[----:B------:R-:W1:Y:S02]  /*b490*/  F2I.FTZ.U32.TRUNC.NTZ R15, R15 ;  /* 0x0000000f000f7305 */ /* 0x000e64000021f000 */
[----:B-1----:R-:W-:Y:S01]  /*b4a0*/  IMAD.MOV R18, RZ, RZ, -R15 ;  /* 0x000000ffff127224 */ /* 0x002fe200078e0a0f */
[----:B------:R-:W-:Y:S06]  /*b4b0*/  @!P6 BRA `(.L_x_207) ;  /* 0x00000000002ce947 */ /* 0x000fec0003800000 */
        /* <DEDUP_REMOVED lines=11> */
.L_x_207:
        /* <DEDUP_REMOVED lines=12> */
.L_x_208:
[----:B------:R-:W-:Y:S01]  /*b630*/  SHF.R.U64 R4, R19, UR31, R24 ;  /* 0x0000001f13047c19 */ /* 0x000fe20008001218 */
[----:B------:R-:W-:Y:S01]  /*b640*/  IMAD R5, R18, R14, RZ ;  /* 0x0000000e12057224 */ /* 0x000fe200078e02ff */
[----:B------:R-:W-:Y:S01]  /*b650*/  IABS R2, R20 ;  /* 0x0000001400027213 */ /* 0x000fe20000000000 */
[----:B------:R-:W-:Y:S01]  /*b660*/  IMAD.MOV.U32 R3, RZ, RZ, R15 ;  /* 0x000000ffff037224 */ /* 0x000fe200078e000f */
[----:B------:R-:W-:Y:S01]  /*b670*/  SHF.R.U64 R17, R17, UR30, R22 ;  /* 0x0000001e11117c19 */ /* 0x000fe20008001216 */
[----:B------:R-:W-:Y:S01]  /*b680*/  VIADD R4, R4, UR17 ;  /* 0x0000001104047c36 */ /* 0x000fe20008000000 */
[----:B------:R-:W-:Y:S01]  /*b690*/  IABS R19, R11 ;  /* 0x0000000b00137213 */ /* 0x000fe20000000000 */
[----:B------:R-:W-:Y:S02]  /*b6a0*/  IMAD.MOV R7, RZ, RZ, -R2 ;  /* 0x000000ffff077224 */ /* 0x000fe400078e0a02 */
[----:B------:R-:W-:Y:S01]  /*b6b0*/  IMAD.MOV.U32 R2, RZ, RZ, RZ ;  /* 0x000000ffff027224 */ /* 0x000fe200078e00ff */
[----:B------:R-:W-:Y:S01]  /*b6c0*/  IABS R6, R4 ;  /* 0x0000000400067213 */ /* 0x000fe20000000000 */
[----:B------:R-:W-:-:S02]  /*b6d0*/  VIADD R17, R17, UR16 ;  /* 0x0000001011117c36 */ /* 0x000fc40008000000 */
[----:B------:R-:W-:-:S04]  /*b6e0*/  IMAD.HI.U32 R2, R15, R5, R2 ;  /* 0x000000050f027227 */ /* 0x000fc800078e0002 */
[----:B------:R-:W-:Y:S01]  /*b6f0*/  IMAD.MOV.U32 R3, RZ, RZ, R7 ;  /* 0x000000ffff037224 */ /* 0x000fe200078e0007 */
[----:B------:R-:W-:Y:S01]  /*b700*/  IABS R7, R11 ;  /* 0x0000000b00077213 */ /* 0x000fe20000000000 */
[----:B------:R-:W-:-:S03]  /*b710*/  IMAD.MOV.U32 R5, RZ, RZ, R6 ;  /* 0x000000ffff057224 */ /* 0x000fc600078e0006 */
[----:B------:R-:W1:Y:S01]  /*b720*/  I2F.RP R6, R7 ;  /* 0x0000000700067306 */ /* 0x000e620000209400 */
[----:B------:R-:W-:-:S04]  /*b730*/  IMAD.HI.U32 R2, R2, R5, RZ ;  /* 0x0000000502027227 */ /* 0x000fc800078e00ff */
[----:B------:R-:W-:-:S05]  /*b740*/  IMAD R5, R2, R3, R5 ;  /* 0x0000000302057224 */ /* 0x000fca00078e0205 */
[----:B------:R-:W-:Y:S01]  /*b750*/  ISETP.GT.U32.AND P6, PT, R14, R5, PT ;  /* 0x000000050e00720c */ /* 0x000fe20003fc4070 */
[----:B-1----:R-:W1:-:S12]  /*b760*/  MUFU.RCP R6, R6 ;  /* 0x0000000600067308 */ /* 0x002e580000001000 */
[----:B------:R-:W-:Y:S02]  /*b770*/  @!P6 IMAD.IADD R5, R5, 0x1, -R14 ;  /* 0x000000010505e824 */ /* 0x000fe400078e0a0e */
[----:B-1----:R-:W-:-:S04]  /*b780*/  VIADD R2, R6, 0xffffffe ;  /* 0x0ffffffe06027836 */ /* 0x002fc80000000000 */
[----:B------:R1:W2:Y:S02]  /*b790*/  F2I.FTZ.U32.TRUNC.NTZ R3, R2 ;  /* 0x0000000200037305 */ /* 0x0002a4000021f000 */
[----:B-1----:R-:W-:Y:S02]  /*b7a0*/  IMAD.MOV.U32 R2, RZ, RZ, RZ ;  /* 0x000000ffff027224 */ /* 0x002fe400078e00ff */
[----:B--2---:R-:W-:-:S04]  /*b7b0*/  IMAD.MOV R18, RZ, RZ, -R3 ;  /* 0x000000ffff127224 */ /* 0x004fc800078e0a03 */
        /* <DEDUP_REMOVED lines=27> */
[----:B------:R-:W-:Y:S02]  /*b970*/  SHF.R.S32.HI R5, RZ, 0x1f, R4 ;  /* 0x0000001fff057819 */ /* 0x000fe40000011404 */
[----:B------:R-:W-:-:S07]  /*b980*/  SHF.R.S32.HI R7, RZ, 0x1f, R6 ;  /* 0x0000001fff077819 */ /* 0x000fce0000011406 */
.L_x_206:
[----:B------:R-:W-:Y:S05]  /*b990*/  BSYNC B0 ;  /* 0x0000000000007941 */ /* 0x000fea0003800000 */
.L_x_205:
[----:B------:R-:W1:Y:S04]  /*b9a0*/  SHFL.UP PT, R3, R6, 0x1, RZ ;  /* 0x0420000006037989 */ /* 0x000e6800000e00ff */
[----:B------:R-:W2:Y:S01]  /*b9b0*/  SHFL.UP PT, R2, R7, 0x1, RZ ;  /* 0x0420000007027989 */ /* 0x000ea200000e00ff */
[----:B-1----:R-:W-:Y:S02]  /*b9c0*/  SEL R3, R3, RZ, P1 ;  /* 0x000000ff03037207 */ /* 0x002fe40000800000 */
[----:B--2---:R-:W-:Y:S02]  /*b9d0*/  SEL R2, R2, RZ, P1 ;  /* 0x000000ff02027207 */ /* 0x004fe40000800000 */
[----:B------:R-:W-:-:S05]  /*b9e0*/  IADD3 R18, P6, R3, R6, RZ ;  /* 0x0000000603127210 */ /* 0x000fca0007fde0ff */
[----:B------:R-:W-:Y:S01]  /*b9f0*/  IMAD.X R15, R2, 0x1, R7, P6 ;  /* 0x00000001020f7824 */ /* 0x000fe200030e0607 */
        /* <DEDUP_REMOVED lines=24> */
[----:B------:R-:W-:-:S04]  /*bb80*/  IADD3 R17, P6, R2, UR5, RZ ;  /* 0x0000000502117c10 */ /* 0x000fc8000ffde0ff */
[----:B------:R-:W-:Y:S02]  /*bb90*/  IADD3.X R19, R3, UR4, RZ, P6, !PT ;  /* 0x0000000403137c10 */ /* 0x000fe4000b7fe4ff */
[----:B------:R-:W-:-:S04]  /*bba0*/  ISETP.GT.U32.AND P6, PT, R17, UR10, PT ;  /* 0x0000000a11007c0c */ /* 0x000fc8000bfc4070 */
[----:B------:R-:W-:-:S13]  /*bbb0*/  ISETP.GT.U32.AND.EX P6, PT, R19, UR9, PT, P6 ;  /* 0x0000000913007c0c */ /* 0x000fda000bfc4160 */
[----:B------:R-:W-:-:S04]  /*bbc0*/  VOTE.ANY R14, PT, P6 ;  /* 0x00000000000e7806 */ /* 0x000fc800030e0100 */
[----:B------:R-:W-:-:S13]  /*bbd0*/  ISETP.NE.AND P6, PT, R14, RZ, PT ;  /* 0x000000ff0e00720c */ /* 0x000fda0003fc5270 */
[----:B------:R-:W-:Y:S05]  /*bbe0*/  @!P6 BRA `(.L_x_209) ;  /* 0xfffffff400b8e947 */ /* 0x000fea000383ffff */
[----:B------:R-:W-:Y:S02]  /*bbf0*/  IMAD.MOV.U32 R15, RZ, RZ, R2 ;  /* 0x000000ffff0f7224 */ /* 0x000fe400078e0002 */
[----:B------:R-:W-:-:S07]  /*bc00*/  IMAD.MOV.U32 R22, RZ, RZ, R3 ;  /* 0x000000ffff167224 */ /* 0x000fce00078e0003 */
.L_x_204:
[----:B------:R-:W1:Y:S08]  /*bc10*/  BREV R14, R14 ;  /* 0x0000000e000e7301 */ /* 0x000e700000000000 */
[----:B-1----:R-:W1:Y:S02]  /*bc20*/  FLO.U32.SH R13, R14 ;  /* 0x0000000e000d7300 */ /* 0x002e6400000e0400 */
[----:B-1----:R-:W1:Y:S02]  /*bc30*/  SHFL.IDX PT, R12, R12, R13, 0x1f ;  /* 0x00001f0d0c0c7589 */ /* 0x002e6400000e0000 */
[----:B-1----:R-:W-:-:S13]  /*bc40*/  R2UR UR6, R12 ;  /* 0x000000000c0672ca */ /* 0x002fda00000e0000 */
[----:B------:R-:W-:-:S05]  /*bc50*/  VIADD R17, R8, UR6 ;  /* 0x0000000608117c36 */ /* 0x000fca0008000000 */
[----:B------:R-:W-:-:S13]  /*bc60*/  ISETP.GE.AND P1, PT, R17, UR24, PT ;  /* 0x0000001811007c0c */ /* 0x000fda000bf26270 */
[----:B------:R-:W1:Y:S02]  /*bc70*/  @!P1 LDC.64 R2, c[0x0][0x918] ;  /* 0x00024600ff029b82 */ /* 0x000e640000000a00 */
[----:B-1----:R-:W-:-:S05]  /*bc80*/  @!P1 IMAD.WIDE R2, R17, 0xc, R2 ;  /* 0x0000000c11029825 */ /* 0x002fca00078e0202 */
[----:B-----5:R1:W5:Y:S04]  /*bc90*/  @!P1 LDG.E R9, desc[UR58][R2.64] ;  /* 0x0000003a02099981 */ /* 0x020368000c1e1900 */
[----:B------:R1:W5:Y:S01]  /*bca0*/  @!P1 LDG.E R10, desc[UR58][R2.64+0x4] ;  /* 0x0000043a020a9981 */ /* 0x000362000c1e1900 */
[----:B------:R-:W-:-:S03]  /*bcb0*/  IADD3 R18, P1, P2, R15, UR5, -R6 ;  /* 0x000000050f127c10 */ /* 0x000fc6000fa3e806 */
[----:B------:R-:W-:Y:S01]  /*bcc0*/  SHFL.IDX PT, R6, R6, R13, 0x1f ;  /* 0x00001f0d06067589 */ /* 0x000fe200000e0000 */
[----:B------:R-:W-:-:S03]  /*bcd0*/  IADD3.X R22, R22, UR4, ~R7, P1, P2 ;  /* 0x0000000416167c10 */ /* 0x000fc60008fe4c07 */
[----:B------:R-:W2:Y:S04]  /*bce0*/  SHFL.IDX PT, R18, R18, R13, 0x1f ;  /* 0x00001f0d12127589 */ /* 0x000ea800000e0000 */
[----:B------:R-:W3:Y:S04]  /*bcf0*/  SHFL.IDX PT, R22, R22, R13, 0x1f ;  /* 0x00001f0d16167589 */ /* 0x000ee800000e0000 */
[----:B------:R1:W4:Y:S04]  /*bd00*/  SHFL.IDX PT, R7, R7, R13, 0x1f ;  /* 0x00001f0d07077589 */ /* 0x00032800000e0000 */
[----:B------:R1:W1:Y:S04]  /*bd10*/  SHFL.IDX PT, R5, R5, R13, 0x1f ;  /* 0x00001f0d05057589 */ /* 0x00026800000e0000 */
[----:B------:R1:W1:Y:S01]  /*bd20*/  SHFL.IDX PT, R4, R4, R13, 0x1f ;  /* 0x00001f0d04047589 */ /* 0x00026200000e0000 */
[----:B--2---:R-:W-:-:S02]  /*bd30*/  R2UR UR5, R18 ;  /* 0x00000000120572ca */ /* 0x004fc400000e0000 */
[----:B---3--:R-:W-:-:S15]  /*bd40*/  R2UR UR4, R22 ;  /* 0x00000000160472ca */ /* 0x008fde00000e0000 */
.L_x_199:
[----:B-1----:R-:W1:Y:S01]  /*bd50*/  LDC R2, c[0x0][0x910] ;  /* 0x00024400ff027b82 */ /* 0x002e620000000800 */
[----:B------:R-:W-:Y:S01]  /*bd60*/  UMOV UR24, 0xffffffff ;  /* 0xffffffff00187882 */ /* 0x000fe20000000000 */
[----:B------:R-:W-:Y:S01]  /*bd70*/  UMOV UR25, 0xffffffff ;  /* 0xffffffff00197882 */ /* 0x000fe20000000000 */
[----:B------:R-:W-:Y:S01]  /*bd80*/  UMOV UR26, 0xffffffff ;  /* 0xffffffff001a7882 */ /* 0x000fe20000000000 */
[----:B------:R-:W-:Y:S01]  /*bd90*/  IMAD.MOV.U32 R15, RZ, RZ, RZ ;  /* 0x000000ffff0f7224 */ /* 0x000fe200078e00ff */
[----:B-1----:R-:W-:-:S13]  /*bda0*/  ISETP.LE.AND P1, PT, R2, UR6, PT ;  /* 0x0000000602007c0c */ /* 0x002fda000bf23270 */
[----:B------:R-:W-:Y:S05]  /*bdb0*/  @P1 BRA `(.L_x_198) ;  /* 0x0000000000f01947 */ /* 0x000fea0003800000 */
[C---:B------:R-:W-:Y:S01]  /*bdc0*/  R2UR UR24, R4.reuse ;  /* 0x00000000041872ca */ /* 0x040fe200000e0000 */
[----:B------:R-:W-:Y:S01]  /*bdd0*/  UIADD3 UR30, UP1, -UR5, UR10, URZ ;  /* 0x0000000a051e7290 */ /* 0x000fe2000ff3e13f */
[----:B------:R-:W-:Y:S01]  /*bde0*/  R2UR UR25, R5 ;  /* 0x00000000051972ca */ /* 0x000fe200000e0000 */
[----:B------:R-:W-:Y:S01]  /*bdf0*/  ULDC UR26, c[0x0][0x8c0] ;  /* 0x00023000001a7ab9 */ /* 0x000fe20000000800 */
[----:B------:R-:W-:Y:S01]  /*be00*/  ULDC UR27, c[0x0][0x8b0] ;  /* 0x00022c00001b7ab9 */ /* 0x000fe20000000800 */
[----:B------:R-:W-:Y:S01]  /*be10*/  ULDC UR28, c[0x0][0x904] ;  /* 0x00024100001c7ab9 */ /* 0x000fe20000000800 */
[----:B------:R-:W-:-:S03]  /*be20*/  SHF.R.U64 R2, R4, UR27, R5 ;  /* 0x0000001b04027c19 */ /* 0x000fc60008001205 */
[----:B------:R-:W-:Y:S01]  /*be30*/  UIADD3.X UR24, ~UR4, UR9, URZ, UP1, !UPT ;  /* 0x0000000904187290 */ /* 0x000fe20008ffe53f */
[----:B------:R-:W-:-:S03]  /*be40*/  R2UR UR32, R2 ;  /* 0x00000000022072ca */ /* 0x000fc600000e0000 */
[----:B------:R-:W-:Y:S02]  /*be50*/  USHF.R.U32.HI UR31, URZ, UR26, UR24 ;  /* 0x0000001a3f1f7299 */ /* 0x000fe40008011618 */
[----:B------:R-:W-:Y:S02]  /*be60*/  USHF.R.U32.HI UR35, URZ, UR27, UR25 ;  /* 0x0000001b3f237299 */ /* 0x000fe40008011619 */
[----:B------:R-:W-:Y:S02]  /*be70*/  USHF.R.U32.HI UR33, URZ, UR27, UR31 ;  /* 0x0000001b3f217299 */ /* 0x000fe4000801161f */
[----:B------:R-:W-:Y:S02]  /*be80*/  USHF.R.U64 UR30, UR30, UR26, UR24 ;  /* 0x0000001a1e1e7299 */ /* 0x000fe40008001218 */
[----:B------:R-:W-:Y:S02]  /*be90*/  USHF.R.U32.HI UR34, URZ, UR28, UR33 ;  /* 0x0000001c3f227299 */ /* 0x000fe40008011621 */
[----:B------:R-:W-:-:S02]  /*bea0*/  USHF.R.U64 UR31, UR30, UR27, UR31 ;  /* 0x0000001b1e1f7299 */ /* 0x000fc4000800121f */
[----:B------:R-:W-:Y:S02]  /*beb0*/  ULOP3.LUT UR24, UR34, UR35, URZ, 0xfc, !UPT ;  /* 0x0000002322187292 */ /* 0x000fe4000f8efc3f */
[----:B------:R-:W-:-:S04]  /*bec0*/  USHF.R.U64 UR33, UR31, UR28, UR33 ;  /* 0x0000001c1f217299 */ /* 0x000fc80008001221 */
[----:B------:R-:W-:-:S13]  /*bed0*/  ISETP.NE.U32.AND P1, PT, RZ, UR24, PT ;  /* 0x00000018ff007c0c */ /* 0x000fda000bf25070 */
[----:B------:R-:W-:Y:S05]  /*bee0*/  @!P1 BRA `(.L_x_210) ;  /* 0x0000000000189947 */ /* 0x000fea0003800000 */
[----:B------:R-:W-:-:S07]  /*bef0*/  MOV R12, 0xbf10 ;  /* 0x0000bf10000c7802 */ /* 0x000fce0000000f00 */
[----:B--2-45:R-:W-:Y:S05]  /*bf00*/  CALL.REL.NOINC `(.L_x_211) ;  /* 0x0000001c004c7944 */ /* 0x034fea0003c00000 */
[----:B------:R-:W-:-:S04]  /*bf10*/  UIADD3 UR24, -UR25, URZ, URZ ;  /* 0x0000003f19187290 */ /* 0x000fc8000fffe13f */
[----:B------:R-:W-:-:S03]  /*bf20*/  UIMAD UR32, UR32, UR24, UR33 ;  /* 0x00000018202072a4 */ /* 0x000fc6000f8e0221 */
[----:B------:R-:W-:Y:S01]  /*bf30*/  UMOV UR24, UR25 ;  /* 0x0000001900187c82 */ /* 0x000fe20008000000 */
[----:B------:R-:W-:Y:S08]  /*bf40*/  BRA `(.L_x_212) ;  /* 0x0000000000587947 */ /* 0x000ff00003800000 */
.L_x_210:
[----:B------:R-:W1:Y:S01]  /*bf50*/  I2F.U32.RP R2, UR32 ;  /* 0x0000002000027d06 */ /* 0x000e620008209000 */
[----:B------:R-:W-:Y:S01]  /*bf60*/  UMOV UR24, URZ ;  /* 0x0000003f00187c82 */ /* 0x000fe20008000000 */
[----:B------:R-:W-:-:S06]  /*bf70*/  UISETP.NE.U32.AND UP4, UPT, UR32, URZ, UPT ;  /* 0x0000003f2000728c */ /* 0x000fcc000bf85070 */
[----:B-1----:R-:W1:Y:S02]  /*bf80*/  MUFU.RCP R2, R2 ;  /* 0x0000000200027308 */ /* 0x002e640000001000 */
[----:B-1----:R-:W-:-:S06]  /*bf90*/  VIADD R3, R2, 0xffffffe ;  /* 0x0ffffffe02037836 */ /* 0x002fcc0000000000 */
[----:B------:R-:W1:Y:S02]  /*bfa0*/  F2I.FTZ.U32.TRUNC.NTZ R3, R3 ;  /* 0x0000000300037305 */ /* 0x000e64000021f000 */
[----:B-1----:R-:W-:-:S13]  /*bfb0*/  R2UR UR25, R3 ;  /* 0x00000000031972ca */ /* 0x002fda00000e0000 */
[----:B------:R-:W-:-:S04]  /*bfc0*/  UIADD3 UR26, URZ, -UR25, URZ ;  /* 0x800000193f1a7290 */ /* 0x000fc8000fffe03f */
[----:B------:R-:W-:-:S04]  /*bfd0*/  UIMAD UR26, UR26, UR32, URZ ;  /* 0x000000201a1a72a4 */ /* 0x000fc8000f8e023f */
[----:B------:R-:W-:-:S04]  /*bfe0*/  UIMAD.WIDE.U32 UR24, UR25, UR26, UR24 ;  /* 0x0000001a191872a5 */ /* 0x000fc8000f8e0018 */
[----:B------:R-:W-:-:S04]  /*bff0*/  UIMAD.WIDE.U32 UR24, UR25, UR33, URZ ;  /* 0x00000021191872a5 */ /* 0x000fc8000f8e003f */
[----:B------:R-:W-:-:S04]  /*c000*/  UIADD3 UR24, -UR25, URZ, URZ ;  /* 0x0000003f19187290 */ /* 0x000fc8000fffe13f */
[----:B------:R-:W-:-:S04]  /*c010*/  UIMAD UR24, UR32, UR24, UR33 ;  /* 0x00000018201872a4 */ /* 0x000fc8000f8e0221 */
[----:B------:R-:W-:-:S11]  /*c020*/  UISETP.GE.U32.AND UP1, UPT, UR24, UR32, UPT ;  /* 0x000000201800728c */ /* 0x000fd6000bf26070 */
[----:B------:R-:W-:Y:S02]  /*c030*/  @UP1 UIADD3 UR24, UR24, -UR32, URZ ;  /* 0x8000002018181290 */ /* 0x000fe4000fffe03f */
[----:B------:R-:W-:Y:S02]  /*c040*/  @UP1 UIADD3 UR25, UR25, 0x1, URZ ;  /* 0x0000000119191890 */ /* 0x000fe4000fffe03f */
[----:B------:R-:W-:-:S11]  /*c050*/  UISETP.GE.U32.AND UP2, UPT, UR24, UR32, UPT ;  /* 0x000000201800728c */ /* 0x000fd6000bf46070 */
[----:B------:R-:W-:Y:S02]  /*c060*/  @UP2 UIADD3 UR25, UR25, 0x1, URZ ;  /* 0x0000000119192890 */ /* 0x000fe4000fffe03f */
[----:B------:R-:W-:-:S04]  /*c070*/  @!UP4 ULOP3.LUT UR25, URZ, UR32, URZ, 0x33, !UPT ;  /* 0x000000203f19c292 */ /* 0x000fc8000f8e333f */
[----:B------:R-:W-:-:S04]  /*c080*/  UIADD3 UR24, -UR25, URZ, URZ ;  /* 0x0000003f19187290 */ /* 0x000fc8000fffe13f */
[----:B------:R-:W-:-:S03]  /*c090*/  UIMAD UR32, UR32, UR24, UR33 ;  /* 0x00000018202072a4 */ /* 0x000fc6000f8e0221 */
[----:B------:R-:W-:-:S09]  /*c0a0*/  UMOV UR24, UR25 ;  /* 0x0000001900187c82 */ /* 0x000fd20008000000 */
.L_x_212:
[----:B------:R-:W-:Y:S01]  /*c0b0*/  ULOP3.LUT UR31, UR31, UR20, URZ, 0xc0, !UPT ;  /* 0x000000141f1f7292 */ /* 0x000fe2000f8ec03f */
[----:B------:R-:W-:Y:S01]  /*c0c0*/  IMAD.MOV.U32 R15, RZ, RZ, 0x1 ;  /* 0x00000001ff0f7424 */ /* 0x000fe200078e00ff */
[----:B------:R-:W-:Y:S02]  /*c0d0*/  ULOP3.LUT UR30, UR30, UR18, URZ, 0xc0, !UPT ;  /* 0x000000121e1e7292 */ /* 0x000fe4000f8ec03f */
[----:B------:R-:W-:Y:S01]  /*c0e0*/  UIMAD UR24, UR19, UR24, UR31 ;  /* 0x00000018131872a4 */ /* 0x000fe2000f8e021f */
[----:B------:R-:W-:Y:S01]  /*c0f0*/  ULDC UR26, c[0x0][0x8a8] ;  /* 0x00022a00001a7ab9 */ /* 0x000fe20000000800 */
[----:B------:R-:W-:Y:S01]  /*c100*/  ULDC UR25, c[0x0][0x8b8] ;  /* 0x00022e0000197ab9 */ /* 0x000fe20000000800 */
[----:B------:R-:W-:Y:S02]  /*c110*/  UIMAD UR30, UR32, UR26, UR30 ;  /* 0x0000001a201e72a4 */ /* 0x000fe4000f8e021e */
[----:B------:R-:W-:Y:S01]  /*c120*/  UIMAD UR25, UR24, UR25, UR40 ;  /* 0x00000019181972a4 */ /* 0x000fe2000f8e0228 */
[----:B------:R-:W-:Y:S01]  /*c130*/  @UP3 UMOV UR26, UR6 ;  /* 0x00000006001a3c82 */ /* 0x000fe20008000000 */
[----:B------:R-:W-:-:S03]  /*c140*/  @!UP3 UMOV UR26, UR6 ;  /* 0x00000006001abc82 */ /* 0x000fc60008000000 */
[----:B------:R-:W-:Y:S02]  /*c150*/  @UP3 UMOV UR24, UR30 ;  /* 0x0000001e00183c82 */ /* 0x000fe40008000000 */
[----:B------:R-:W-:Y:S01]  /*c160*/  @!UP3 UMOV UR24, UR25 ;  /* 0x000000190018bc82 */ /* 0x000fe20008000000 */
[----:B------:R-:W-:-:S05]  /*c170*/  @!UP3 UMOV UR25, UR30 ;  /* 0x0000001e0019bc82 */ /* 0x000fca0008000000 */
.L_x_198:
[----:B------:R-:W-:-:S06]  /*c180*/  UISETP.NE.AND UP1, UPT, UR15, 0x3, UPT ;  /* 0x000000030f00788c */ /* 0x000fcc000bf25270 */
[----:B------:R-:W-:-:S13]  /*c190*/  PLOP3.LUT P1, PT, PT, PT, UP1, 0x80, 0x0 ;  /* 0x000000000000781c */ /* 0x000fda0003f2f018 */
[----:B------:R-:W-:Y:S05]  /*c1a0*/  @!P1 BRA `(.L_x_213) ;  /* 0x0000000000049947 */ /* 0x000fea0003800000 */
[----:B--2---:R-:W-:Y:S01]  /*c1b0*/  BPT.TRAP 0x1 ;  /* 0x000000040000795c */ /* 0x004fe20000300000 */
.L_x_213:
[----:B------:R-:W1:Y:S01]  /*c1c0*/  S2R R2, SR_CgaCtaId ;  /* 0x0000000000027919 */ /* 0x000e620000008800 */
[----:B------:R-:W-:-:S04]  /*c1d0*/  MOV R3, 0x400 ;  /* 0x0000040000037802 */ /* 0x000fc80000000f00 */
[----:B-1----:R-:W-:Y:S02]  /*c1e0*/  LEA R3, R2, R3, 0x18 ;  /* 0x0000000302037211 */ /* 0x002fe400078ec0ff */
[----:B------:R-:W-:-:S03]  /*c1f0*/  SHF.L.U32 R2, R0, 0x1f, RZ ;  /* 0x0000001f00027819 */ /* 0x000fc600000006ff */
[----:B------:R-:W-:-:S04]  /*c200*/  IMAD R17, R16, 0x8, R3 ;  /* 0x0000000810117824 */ /* 0x000fc800078e0203 */
[----:B------:R-:W1:Y:S02]  /*c210*/  SYNCS.PHASECHK.TRANS64.TRYWAIT P2, [R17+URZ+0x38440], R2 ;  /* 0x03844002110075a7 */ /* 0x000e64000804017f */
[----:B-1----:R-:W-:Y:S05]  /*c220*/  @!P2 BRA `(.L_x_214) ;  /* 0x0000001000e8a947 */ /* 0x002fea0003800000 */
.L_x_277:
[----:B------:R-:W-:Y:S01]  /*c230*/  ELECT P2, URZ, PT ;  /* 0x00000000003f782f */ /* 0x000fe20003840000 */
[----:B------:R-:W-:-:S12]  /*c240*/  BSSY B0, `(.L_x_215) ;  /* 0x0000010000007945 */ /* 0x000fd80003800000 */
[----:B------:R-:W-:Y:S05]  /*c250*/  @!P2 BRA `(.L_x_216) ;  /* 0x000000000038a947 */ /* 0x000fea0003800000 */
[----:B-1----:R-:W-:Y:S02]  /*c260*/  IMAD R2, R16, 0x10, R3 ;  /* 0x0000001010027824 */ /* 0x002fe400078e0203 */
[----:B------:R-:W-:Y:S02]  /*c270*/  IMAD.U32 R14, RZ, RZ, UR26 ;  /* 0x0000001aff0e7e24 */ /* 0x000fe4000f8e00ff */
[----:B------:R-:W-:Y:S02]  /*c280*/  IMAD.U32 R13, RZ, RZ, UR25 ;  /* 0x00000019ff0d7e24 */ /* 0x000fe4000f8e00ff */
[----:B------:R-:W-:-:S05]  /*c290*/  IMAD.U32 R12, RZ, RZ, UR24 ;  /* 0x00000018ff0c7e24 */ /* 0x000fca000f8e00ff */
[----:B------:R1:W-:Y:S01]  /*c2a0*/  STS.128 [R2+0x38590], R12 ;  /* 0x0385900c02007388 */ /* 0x0003e20000000c00 */
[----:B------:R-:W-:Y:S01]  /*c2b0*/  @!PT LDS RZ, [RZ] ;  /* 0x00000000fffff984 */ /* 0x000fe20000000800 */
[----:B------:R-:W-:Y:S01]  /*c2c0*/  @!PT LDS RZ, [RZ] ;  /* 0x00000000fffff984 */ /* 0x000fe20000000800 */
[----:B------:R-:W-:Y:S01]  /*c2d0*/  @!PT LDS RZ, [RZ] ;  /* 0x00000000fffff984 */ /* 0x000fe20000000800 */
[----:B------:R-:W-:Y:S01]  /*c2e0*/  @!PT LDS RZ, [RZ] ;  /* 0x00000000fffff984 */ /* 0x000fe20000000800 */
[----:B------:R3:W-:Y:S06]  /*c2f0*/  MEMBAR.ALL.CTA ;  /* 0x0000000000007992 */ /* 0x0007ec0000008000 */
[----:B---3--:R-:W3:Y:S01]  /*c300*/  FENCE.VIEW.ASYNC.S ;  /* 0x00000000000073c6 */ /* 0x008ee20000000000 */
[----:B------:R-:W-:Y:S05]  /*c310*/  @!P1 BRA `(.L_x_217) ;  /* 0x0000000000049947 */ /* 0x000fea0003800000 */
[----:B--2---:R-:W-:Y:S01]  /*c320*/  BPT.TRAP 0x1 ;  /* 0x000000040000795c */ /* 0x004fe20000300000 */
.L_x_217:
[----:B---3--:R3:W-:Y:S02]  /*c330*/  SYNCS.ARRIVE.TRANS64.A1T0 RZ, [R17+URZ+0x38400], RZ ;  /* 0x038400ff11ff79a7 */ /* 0x0087e4000810003f */
.L_x_216:
[----:B--2---:R-:W-:Y:S05]  /*c340*/  BSYNC B0 ;  /* 0x0000000000007941 */ /* 0x004fea0003800000 */
.L_x_215:
[----:B------:R-:W-:Y:S01]  /*c350*/  ISETP.NE.AND P3, PT, R15, RZ, PT ;  /* 0x000000ff0f00720c */ /* 0x000fe20003f65270 */
[----:B------:R-:W-:-:S05]  /*c360*/  VIADD R16, R16, 0x1 ;  /* 0x0000000110107836 */ /* 0x000fca0000000000 */
[----:B------:R-:W-:-:S04]  /*c370*/  ISETP.NE.AND P2, PT, R16, 0x8, PT ;  /* 0x000000081000780c */ /* 0x000fc80003f45270 */
[----:B-1----:R-:W-:Y:S02]  /*c380*/  SEL R13, RZ, 0x1, P2 ;  /* 0x00000001ff0d7807 */ /* 0x002fe40001000000 */
[----:B------:R-:W-:Y:S02]  /*c390*/  SEL R16, R16, RZ, P2 ;  /* 0x000000ff10107207 */ /* 0x000fe40001000000 */
[----:B------:R-:W-:Y:S01]  /*c3a0*/  LOP3.LUT R0, R0, R13, RZ, 0x3c, !PT ;  /* 0x0000000d00007212 */ /* 0x000fe200078e3cff */
[----:B------:R-:W-:Y:S06]  /*c3b0*/  @P3 BRA `(.L_x_218) ;  /* 0xffffffe400003947 */ /* 0x000fec000383ffff */
[----:B------:R-:W-:Y:S05]  /*c3c0*/  @!P1 BRA `(.L_x_219) ;  /* 0x0000000000049947 */ /* 0x000fea0003800000 */
[----:B------:R-:W-:Y:S01]  /*c3d0*/  BPT.TRAP 0x1 ;  /* 0x000000040000795c */ /* 0x000fe20000300000 */
.L_x_219:
[----:B------:R-:W-:Y:S01]  /*c3e0*/  IMAD R5, R16, 0x8, R3 ;  /* 0x0000000810057824 */ /* 0x000fe200078e0203 */
[----:B------:R-:W-:-:S04]  /*c3f0*/  SHF.L.U32 R2, R0, 0x1f, RZ ;  /* 0x0000001f00027819 */ /* 0x000fc800000006ff */
[----:B------:R-:W1:Y:S02]  /*c400*/  SYNCS.PHASECHK.TRANS64.TRYWAIT P0, [R5+URZ+0x38440], R2 ;  /* 0x03844002050075a7 */ /* 0x000e64000800017f */
[----:B-1----:R-:W-:Y:S05]  /*c410*/  @!P0 BRA `(.L_x_220) ;  /* 0x0000001000808947 */ /* 0x002fea0003800000 */
.L_x_278:
[----:B------:R-:W-:Y:S05]  /*c420*/  @!P1 BRA `(.L_x_221) ;  /* 0x0000000000049947 */ /* 0x000fea0003800000 */
[----:B------:R-:W-:Y:S01]  /*c430*/  BPT.TRAP 0x1 ;  /* 0x000000040000795c */ /* 0x000fe20000300000 */
.L_x_221:
[----:B------:R-:W-:-:S05]  /*c440*/  VIADD R16, R16, 0x1 ;  /* 0x0000000110107836 */ /* 0x000fca0000000000 */
[----:B------:R-:W-:-:S04]  /*c450*/  ISETP.NE.AND P0, PT, R16, 0x8, PT ;  /* 0x000000081000780c */ /* 0x000fc80003f05270 */
[----:B-1----:R-:W-:Y:S02]  /*c460*/  SEL R5, RZ, 0x1, P0 ;  /* 0x00000001ff057807 */ /* 0x002fe40000000000 */
[----:B------:R-:W-:Y:S02]  /*c470*/  SEL R16, R16, RZ, P0 ;  /* 0x000000ff10107207 */ /* 0x000fe40000000000 */
[----:B------:R-:W-:-:S03]  /*c480*/  LOP3.LUT R5, R0, R5, RZ, 0x3c, !PT ;  /* 0x0000000500057212 */ /* 0x000fc600078e3cff */
[----:B----4-:R-:W-:Y:S01]  /*c490*/  IMAD R7, R16, 0x8, R3 ;  /* 0x0000000810077824 */ /* 0x010fe200078e0203 */
[----:B------:R-:W-:-:S04]  /*c4a0*/  SHF.L.U32 R0, R5, 0x1f, RZ ;  /* 0x0000001f05007819 */ /* 0x000fc800000006ff */
[----:B------:R-:W1:Y:S02]  /*c4b0*/  SYNCS.PHASECHK.TRANS64.TRYWAIT P0, [R7+URZ+0x38440], R0 ;  /* 0x03844000070075a7 */ /* 0x000e64000800017f */
[----:B-1----:R-:W-:Y:S05]  /*c4c0*/  @!P0 BRA `(.L_x_222) ;  /* 0x0000001000688947 */ /* 0x002fea0003800000 */
.L_x_279:
[----:B------:R-:W-:Y:S05]  /*c4d0*/  @!P1 BRA `(.L_x_223) ;  /* 0x0000000000049947 */ /* 0x000fea0003800000 */
[----:B------:R-:W-:Y:S01]  /*c4e0*/  BPT.TRAP 0x1 ;  /* 0x000000040000795c */ /* 0x000fe20000300000 */
.L_x_223:
[----:B-1----:R-:W-:-:S05]  /*c4f0*/  VIADD R0, R16, 0x1 ;  /* 0x0000000110007836 */ /* 0x002fca0000000000 */
[----:B------:R-:W-:-:S04]  /*c500*/  ISETP.NE.AND P0, PT, R0, 0x8, PT ;  /* 0x000000080000780c */ /* 0x000fc80003f05270 */
[----:B------:R-:W-:Y:S02]  /*c510*/  SEL R2, RZ, 0x1, P0 ;  /* 0x00000001ff027807 */ /* 0x000fe40000000000 */
[----:B------:R-:W-:Y:S02]  /*c520*/  SEL R4, R0, RZ, P0 ;  /* 0x000000ff00047207 */ /* 0x000fe40000000000 */
[----:B------:R-:W-:-:S03]  /*c530*/  LOP3.LUT R5, R5, R2, RZ, 0x3c, !PT ;  /* 0x0000000205057212 */ /* 0x000fc600078e3cff */
[----:B------:R-:W-:Y:S01]  /*c540*/  IMAD R7, R4, 0x8, R3 ;  /* 0x0000000804077824 */ /* 0x000fe200078e0203 */
[----:B------:R-:W-:-:S04]  /*c550*/  SHF.L.U32 R0, R5, 0x1f, RZ ;  /* 0x0000001f05007819 */ /* 0x000fc800000006ff */
[----:B------:R-:W1:Y:S02]  /*c560*/  SYNCS.PHASECHK.TRANS64.TRYWAIT P0, [R7+URZ+0x38440], R0 ;  /* 0x03844000070075a7 */ /* 0x000e64000800017f */
[----:B-1----:R-:W-:Y:S05]  /*c570*/  @!P0 BRA `(.L_x_224) ;  /* 0x0000001000508947 */ /* 0x002fea0003800000 */
.L_x_280:
[----:B------:R-:W-:Y:S05]  /*c580*/  @!P1 BRA `(.L_x_225) ;  /* 0x0000000000049947 */ /* 0x000fea0003800000 */
[----:B------:R-:W-:Y:S01]  /*c590*/  BPT.TRAP 0x1 ;  /* 0x000000040000795c */ /* 0x000fe20000300000 */
.L_x_225:
        /* <DEDUP_REMOVED lines=9> */
.L_x_281:
[----:B------:R-:W-:Y:S05]  /*c630*/  @!P1 BRA `(.L_x_227) ;  /* 0x0000000000049947 */ /* 0x000fea0003800000 */
[----:B------:R-:W-:Y:S01]  /*c640*/  BPT.TRAP 0x1 ;  /* 0x000000040000795c */ /* 0x000fe20000300000 */
.L_x_227:
        /* <DEDUP_REMOVED lines=9> */
.L_x_282:
[----:B------:R-:W-:Y:S05]  /*c6e0*/  @!P1 BRA `(.L_x_229) ;  /* 0x0000000000049947 */ /* 0x000fea0003800000 */
[----:B------:R-:W-:Y:S01]  /*c6f0*/  BPT.TRAP 0x1 ;  /* 0x000000040000795c */ /* 0x000fe20000300000 */
.L_x_229:
        /* <DEDUP_REMOVED lines=9> */
.L_x_283:
[----:B------:R-:W-:Y:S05]  /*c790*/  @!P1 BRA `(.L_x_231) ;  /* 0x0000000000049947 */ /* 0x000fea0003800000 */
[----:B------:R-:W-:Y:S01]  /*c7a0*/  BPT.TRAP 0x1 ;  /* 0x000000040000795c */ /* 0x000fe20000300000 */
.L_x_231:
        /* <DEDUP_REMOVED lines=9> */
.L_x_284:
[----:B------:R-:W-:Y:S05]  /*c840*/  @!P1 BRA `(.L_x_233) ;  /* 0x0000000000049947 */ /* 0x000fea0003800000 */
[----:B------:R-:W-:Y:S01]  /*c850*/  BPT.TRAP 0x1 ;  /* 0x000000040000795c */ /* 0x000fe20000300000 */
.L_x_233:
[----:B-1----:R-:W-:-:S05]  /*c860*/  VIADD R0, R4, 0x1 ;  /* 0x0000000104007836 */ /* 0x002fca0000000000 */
[----:B------:R-:W-:-:S04]  /*c870*/  ISETP.NE.AND P0, PT, R0, 0x8, PT ;  /* 0x000000080000780c */ /* 0x000fc80003f05270 */
[----:B------:R-:W-:Y:S02]  /*c880*/  SEL R2, RZ, 0x1, P0 ;  /* 0x00000001ff027807 */ /* 0x000fe40000000000 */
[----:B------:R-:W-:Y:S02]  /*c890*/  SEL R0, R0, RZ, P0 ;  /* 0x000000ff00007207 */ /* 0x000fe40000000000 */
[----:B------:R-:W-:-:S03]  /*c8a0*/  LOP3.LUT R2, R5, R2, RZ, 0x3c, !PT ;  /* 0x0000000205027212 */ /* 0x000fc600078e3cff */
[----:B------:R-:W-:Y:S01]  /*c8b0*/  IMAD R3, R0, 0x8, R3 ;  /* 0x0000000800037824 */ /* 0x000fe200078e0203 */
[----:B------:R-:W-:-:S07]  /*c8c0*/  SHF.L.U32 R0, R2, 0x1f, RZ ;  /* 0x0000001f02007819 */ /* 0x000fce00000006ff */
.L_x_234:
[----:B-1----:R1:W2:Y:S02]  /*c8d0*/  SYNCS.PHASECHK.TRANS64.TRYWAIT P0, [R3+URZ+0x38440], R0 ;  /* 0x03844000030075a7 */ /* 0x0022a4000800017f */
[----:B--2---:R-:W-:Y:S05]  /*c8e0*/  @!P0 NANOSLEEP.SYNCS 0x989680 ;  /* 0x009896800000895d */ /* 0x004fea0003900000 */
[----:B------:R-:W2:Y:S02]  /*c8f0*/  @!P0 SYNCS.PHASECHK.TRANS64 P0, [R3+URZ+0x38440], R0 ;  /* 0x03844000030085a7 */ /* 0x000ea4000800007f */
[----:B--2---:R-:W-:Y:S05]  /*c900*/  @P0 EXIT ;  /* 0x000000000000094d */ /* 0x004fea0003800000 */
[----:B------:R-:W-:Y:S05]  /*c910*/  BRA `(.L_x_234) ;  /* 0xfffffffc00ec7947 */ /* 0x000fea000383ffff */
.L_x_38:
[----:B--2---:R-:W-:-:S04]  /*c920*/  IMAD.U32 R3, RZ, RZ, UR4 ;  /* 0x00000004ff037e24 */ /* 0x004fc8000f8e00ff */
[----:B------:R2:W3:Y:S03]  /*c930*/  SYNCS.PHASECHK.TRANS64.TRYWAIT P0, [R3+URZ+0x38480], R2 ;  /* 0x03848002030075a7 */ /* 0x0004e6000800017f */
[----:B---3--:R-:W-:Y:S05]  /*c940*/  @!P0 NANOSLEEP.SYNCS 0x989680 ;  /* 0x009896800000895d */ /* 0x008fea0003900000 */
[----:B------:R-:W3:Y:S02]  /*c950*/  @!P0 SYNCS.PHASECHK.TRANS64 P0, [R3+URZ+0x38480], R2 ;  /* 0x03848002030085a7 */ /* 0x000ee4000800007f */
[----:B---3--:R-:W-:Y:S05]  /*c960*/  @!P0 BRA `(.L_x_38) ;  /* 0xfffffffc00ec8947 */ /* 0x008fea000383ffff */
[----:B------:R-:W-:Y:S05]  /*c970*/  BRA `(.L_x_37) ;  /* 0xffffff7400647947 */ /* 0x000fea000383ffff */
.L_x_43:
[----:B--2---:R-:W-:-:S04]  /*c980*/  IMAD.U32 R8, RZ, RZ, UR4 ;  /* 0x00000004ff087e24 */ /* 0x004fc8000f8e00ff */
[----:B------:R2:W3:Y:S03]  /*c990*/  SYNCS.PHASECHK.TRANS64.TRYWAIT P0, [R8+URZ+0x38480], R5 ;  /* 0x03848005080075a7 */ /* 0x0004e6000800017f */
[----:B---3--:R-:W-:Y:S05]  /*c9a0*/  @!P0 NANOSLEEP.SYNCS 0x989680 ;  /* 0x009896800000895d */ /* 0x008fea0003900000 */
[----:B------:R-:W3:Y:S02]  /*c9b0*/  @!P0 SYNCS.PHASECHK.TRANS64 P0, [R8+URZ+0x38480], R5 ;  /* 0x03848005080085a7 */ /* 0x000ee4000800007f */
[----:B---3--:R-:W-:Y:S05]  /*c9c0*/  @!P0 BRA `(.L_x_43) ;  /* 0xfffffffc00ec8947 */ /* 0x008fea000383ffff */
[----:B------:R-:W-:Y:S05]  /*c9d0*/  BRA `(.L_x_42) ;  /* 0xffffff78000c7947 */ /* 0x000fea000383ffff */
.L_x_60:
[----:B------:R-:W-:-:S07]  /*c9e0*/  IMAD.MOV.U32 R15, RZ, RZ, -0x1 ;  /* 0xffffffffff0f7424 */ /* 0x000fce00078e00ff */
[----:B-12--5:R-:W-:Y:S05]  /*c9f0*/  WARPSYNC.COLLECTIVE R15, `(.L_x_235) ;  /* 0x000000000f0c7348 */ /* 0x026fea0003c00000 */
[----:B------:R-:W-:Y:S02]  /*ca00*/  ELECT P6, UR62, PT ;  /* 0x00000000003e782f */ /* 0x000fe400038c0000 */
[----:B------:R-:W-:Y:S01]  /*ca10*/  MOV R14, UR62 ;  /* 0x0000003e000e7c02 */ /* 0x000fe20008000f00 */
[----:B-12--5:R-:W-:Y:S10]  /*ca20*/  ENDCOLLECTIVE ;  /* 0x000000000000791b */ /* 0x026ff40003800000 */
.L_x_235:
[----:B------:R-:W-:Y:S05]  /*ca30*/  BRA `(.L_x_236) ;  /* 0xffffff8000947947 */ /* 0x000fea000383ffff */
.L_x_63:
[----:B-1----:R-:W-:-:S04]  /*ca40*/  IMAD.U32 R4, RZ, RZ, UR43 ;  /* 0x0000002bff047e24 */ /* 0x002fc8000f8e00ff */
[----:B------:R1:W2:Y:S03]  /*ca50*/  SYNCS.PHASECHK.TRANS64.TRYWAIT P3, [R4+URZ+0x38540], R3 ;  /* 0x03854003040075a7 */ /* 0x0002a6000806017f */
[----:B--2---:R-:W-:Y:S05]  /*ca60*/  @!P3 NANOSLEEP.SYNCS 0x989680 ;  /* 0x009896800000b95d */ /* 0x004fea0003900000 */
[----:B------:R-:W2:Y:S02]  /*ca70*/  @!P3 SYNCS.PHASECHK.TRANS64 P3, [R4+URZ+0x38540], R3 ;  /* 0x038540030400b5a7 */ /* 0x000ea4000806007f */
[----:B--2---:R-:W-:Y:S05]  /*ca80*/  @!P3 BRA `(.L_x_63) ;  /* 0xfffffffc00ecb947 */ /* 0x004fea000383ffff */
[----:B------:R-:W-:Y:S05]  /*ca90*/  BRA `(.L_x_237) ;  /* 0xffffff8000c47947 */ /* 0x000fea000383ffff */
.L_x_72:
[----:B--2---:R-:W-:-:S04]  /*caa0*/  IMAD.U32 R14, RZ, RZ, UR43 ;  /* 0x0000002bff0e7e24 */ /* 0x004fc8000f8e00ff */
[----:B------:R2:W3:Y:S03]  /*cab0*/  SYNCS.PHASECHK.TRANS64.TRYWAIT P3, [R14+URZ+0x38548], R3 ;  /* 0x038548030e0075a7 */ /* 0x0004e6000806017f */
[----:B---3--:R-:W-:Y:S05]  /*cac0*/  @!P3 NANOSLEEP.SYNCS 0x989680 ;  /* 0x009896800000b95d */ /* 0x008fea0003900000 */
[----:B------:R-:W3:Y:S02]  /*cad0*/  @!P3 SYNCS.PHASECHK.TRANS64 P3, [R14+URZ+0x38548], R3 ;  /* 0x038548030e00b5a7 */ /* 0x000ee4000806007f */
[----:B---3--:R-:W-:Y:S05]  /*cae0*/  @!P3 BRA `(.L_x_72) ;  /* 0xfffffffc00ecb947 */ /* 0x008fea000383ffff */
[----:B------:R-:W-:Y:S05]  /*caf0*/  BRA `(.L_x_238) ;  /* 0xffffff8800487947 */ /* 0x000fea000383ffff */
.L_x_78:
[----:B--2---:R-:W-:-:S04]  /*cb00*/  IMAD.U32 R14, RZ, RZ, UR43 ;  /* 0x0000002bff0e7e24 */ /* 0x004fc8000f8e00ff */
[----:B------:R2:W3:Y:S03]  /*cb10*/  SYNCS.PHASECHK.TRANS64.TRYWAIT P3, [R14+URZ+0x38550], R3 ;  /* 0x038550030e0075a7 */ /* 0x0004e6000806017f */
[----:B---3--:R-:W-:Y:S05]  /*cb20*/  @!P3 NANOSLEEP.SYNCS 0x989680 ;  /* 0x009896800000b95d */ /* 0x008fea0003900000 */
[----:B------:R-:W3:Y:S02]  /*cb30*/  @!P3 SYNCS.PHASECHK.TRANS64 P3, [R14+URZ+0x38550], R3 ;  /* 0x038550030e00b5a7 */ /* 0x000ee4000806007f */
[----:B---3--:R-:W-:Y:S05]  /*cb40*/  @!P3 BRA `(.L_x_78) ;  /* 0xfffffffc00ecb947 */ /* 0x008fea000383ffff */
[----:B------:R-:W-:Y:S05]  /*cb50*/  BRA `(.L_x_239) ;  /* 0xffffff8c00ac7947 */ /* 0x000fea000383ffff */
.L_x_84:
[----:B--2---:R-:W-:-:S04]  /*cb60*/  IMAD.U32 R14, RZ, RZ, UR43 ;  /* 0x0000002bff0e7e24 */ /* 0x004fc8000f8e00ff */
[----:B------:R2:W3:Y:S03]  /*cb70*/  SYNCS.PHASECHK.TRANS64.TRYWAIT P3, [R14+URZ+0x38558], R3 ;  /* 0x038558030e0075a7 */ /* 0x0004e6000806017f */
[----:B---3--:R-:W-:Y:S05]  /*cb80*/  @!P3 NANOSLEEP.SYNCS 0x989680 ;  /* 0x009896800000b95d */ /* 0x008fea0003900000 */
[----:B------:R-:W3:Y:S02]  /*cb90*/  @!P3 SYNCS.PHASECHK.TRANS64 P3, [R14+URZ+0x38558], R3 ;  /* 0x038558030e00b5a7 */ /* 0x000ee4000806007f */
[----:B---3--:R-:W-:Y:S05]  /*cba0*/  @!P3 BRA `(.L_x_84) ;  /* 0xfffffffc00ecb947 */ /* 0x008fea000383ffff */
[----:B------:R-:W-:Y:S05]  /*cbb0*/  BRA `(.L_x_240) ;  /* 0xffffff94001c7947 */ /* 0x000fea000383ffff */
.L_x_91:
[----:B--2---:R-:W-:-:S04]  /*cbc0*/  IMAD.U32 R3, RZ, RZ, UR4 ;  /* 0x00000004ff037e24 */ /* 0x004fc8000f8e00ff */
[----:B------:R2:W3:Y:S03]  /*cbd0*/  SYNCS.PHASECHK.TRANS64.TRYWAIT P0, [R3+URZ+0x38400], R0 ;  /* 0x03840000030075a7 */ /* 0x0004e6000800017f */
[----:B---3--:R-:W-:Y:S05]  /*cbe0*/  @!P0 NANOSLEEP.SYNCS 0x989680 ;  /* 0x009896800000895d */ /* 0x008fea0003900000 */
[----:B------:R-:W3:Y:S02]  /*cbf0*/  @!P0 SYNCS.PHASECHK.TRANS64 P0, [R3+URZ+0x38400], R0 ;  /* 0x03840000030085a7 */ /* 0x000ee4000800007f */
[----:B---3--:R-:W-:Y:S05]  /*cc00*/  @!P0 BRA `(.L_x_91) ;  /* 0xfffffffc00ec8947 */ /* 0x008fea000383ffff */
[----:B------:R-:W-:Y:S05]  /*cc10*/  BRA `(.L_x_241) ;  /* 0xffffff9800b07947 */ /* 0x000fea000383ffff */
.L_x_109:
[----:B-1----:R-:W-:-:S04]  /*cc20*/  IMAD.U32 R3, RZ, RZ, UR5 ;  /* 0x00000005ff037e24 */ /* 0x002fc8000f8e00ff */
[----:B------:R1:W2:Y:S03]  /*cc30*/  SYNCS.PHASECHK.TRANS64.TRYWAIT P0, [R3+URZ+0x38588], R0 ;  /* 0x03858800030075a7 */ /* 0x0002a6000800017f */
[----:B--2---:R-:W-:Y:S05]  /*cc40*/  @!P0 NANOSLEEP.SYNCS 0x989680 ;  /* 0x009896800000895d */ /* 0x004fea0003900000 */
[----:B------:R-:W2:Y:S02]  /*cc50*/  @!P0 SYNCS.PHASECHK.TRANS64 P0, [R3+URZ+0x38588], R0 ;  /* 0x03858800030085a7 */ /* 0x000ea4000800007f */
[----:B--2---:R-:W-:Y:S05]  /*cc60*/  @!P0 BRA `(.L_x_109) ;  /* 0xfffffffc00ec8947 */ /* 0x004fea000383ffff */
[----:B------:R-:W-:Y:S05]  /*cc70*/  BRA `(.L_x_242) ;  /* 0xffffffa800107947 */ /* 0x000fea000383ffff */
.L_x_111:
[----:B-1----:R-:W-:-:S04]  /*cc80*/  IMAD.U32 R4, RZ, RZ, UR8 ;  /* 0x00000008ff047e24 */ /* 0x002fc8000f8e00ff */
[----:B------:R1:W2:Y:S03]  /*cc90*/  SYNCS.PHASECHK.TRANS64.TRYWAIT P0, [R4+URZ+0x38400], R3 ;  /* 0x03840003040075a7 */ /* 0x0002a6000800017f */
[----:B--2---:R-:W-:Y:S05]  /*cca0*/  @!P0 NANOSLEEP.SYNCS 0x989680 ;  /* 0x009896800000895d */ /* 0x004fea0003900000 */
[----:B------:R-:W2:Y:S02]  /*ccb0*/  @!P0 SYNCS.PHASECHK.TRANS64 P0, [R4+URZ+0x38400], R3 ;  /* 0x03840003040085a7 */ /* 0x000ea4000800007f */
[----:B--2---:R-:W-:Y:S05]  /*ccc0*/  @!P0 BRA `(.L_x_111) ;  /* 0xfffffffc00ec8947 */ /* 0x004fea000383ffff */
[----:B------:R-:W-:Y:S05]  /*ccd0*/  BRA `(.L_x_243) ;  /* 0xffffffa800347947 */ /* 0x000fea000383ffff */
.L_x_117:
[----:B--2---:R-:W-:-:S04]  /*cce0*/  IMAD.U32 R3, RZ, RZ, UR5 ;  /* 0x00000005ff037e24 */ /* 0x004fc8000f8e00ff */
[----:B------:R2:W3:Y:S03]  /*ccf0*/  SYNCS.PHASECHK.TRANS64.TRYWAIT P1, [R3+URZ+0x38560], R2 ;  /* 0x03856002030075a7 */ /* 0x0004e6000802017f */
[----:B---3--:R-:W-:Y:S05]  /*cd00*/  @!P1 NANOSLEEP.SYNCS 0x989680 ;  /* 0x009896800000995d */ /* 0x008fea0003900000 */
[----:B------:R-:W3:Y:S02]  /*cd10*/  @!P1 SYNCS.PHASECHK.TRANS64 P1, [R3+URZ+0x38560], R2 ;  /* 0x03856002030095a7 */ /* 0x000ee4000802007f */
[----:B---3--:R-:W-:Y:S05]  /*cd20*/  @!P1 BRA `(.L_x_117) ;  /* 0xfffffffc00ec9947 */ /* 0x008fea000383ffff */
[----:B------:R-:W-:Y:S05]  /*cd30*/  BRA `(.L_x_244) ;  /* 0xffffffa800e07947 */ /* 0x000fea000383ffff */
.L_x_123:
[----:B--23--:R-:W-:-:S04]  /*cd40*/  IMAD.U32 R3, RZ, RZ, UR5 ;  /* 0x00000005ff037e24 */ /* 0x00cfc8000f8e00ff */
[----:B------:R2:W3:Y:S03]  /*cd50*/  SYNCS.PHASECHK.TRANS64.TRYWAIT P1, [R3+URZ+0x38568], R2 ;  /* 0x03856802030075a7 */ /* 0x0004e6000802017f */
[----:B---3--:R-:W-:Y:S05]  /*cd60*/  @!P1 NANOSLEEP.SYNCS 0x989680 ;  /* 0x009896800000995d */ /* 0x008fea0003900000 */
[----:B------:R-:W3:Y:S02]  /*cd70*/  @!P1 SYNCS.PHASECHK.TRANS64 P1, [R3+URZ+0x38568], R2 ;  /* 0x03856802030095a7 */ /* 0x000ee4000802007f */
[----:B---3--:R-:W-:Y:S05]  /*cd80*/  @!P1 BRA `(.L_x_123) ;  /* 0xfffffffc00ec9947 */ /* 0x008fea000383ffff */
[----:B------:R-:W-:Y:S05]  /*cd90*/  BRA `(.L_x_245) ;  /* 0xffffffac00307947 */ /* 0x000fea000383ffff */
.L_x_129:
[----:B--234-:R-:W-:-:S04]  /*cda0*/  IMAD.U32 R3, RZ, RZ, UR5 ;  /* 0x00000005ff037e24 */ /* 0x01cfc8000f8e00ff */
[----:B------:R2:W3:Y:S03]  /*cdb0*/  SYNCS.PHASECHK.TRANS64.TRYWAIT P1, [R3+URZ+0x38570], R2 ;  /* 0x03857002030075a7 */ /* 0x0004e6000802017f */
[----:B---3--:R-:W-:Y:S05]  /*cdc0*/  @!P1 NANOSLEEP.SYNCS 0x989680 ;  /* 0x009896800000995d */ /* 0x008fea0003900000 */
[----:B------:R-:W3:Y:S02]  /*cdd0*/  @!P1 SYNCS.PHASECHK.TRANS64 P1, [R3+URZ+0x38570], R2 ;  /* 0x03857002030095a7 */ /* 0x000ee4000802007f */
[----:B---3--:R-:W-:Y:S05]  /*cde0*/  @!P1 BRA `(.L_x_129) ;  /* 0xfffffffc00ec9947 */ /* 0x008fea000383ffff */
[----:B------:R-:W-:Y:S05]  /*cdf0*/  BRA `(.L_x_246) ;  /* 0xffffffac00887947 */ /* 0x000fea000383ffff */
.L_x_135:
[----:B-1234-:R-:W-:-:S04]  /*ce00*/  IMAD.U32 R3, RZ, RZ, UR5 ;  /* 0x00000005ff037e24 */ /* 0x01efc8000f8e00ff */
[----:B------:R1:W2:Y:S03]  /*ce10*/  SYNCS.PHASECHK.TRANS64.TRYWAIT P1, [R3+URZ+0x38578], R2 ;  /* 0x03857802030075a7 */ /* 0x0002a6000802017f */
[----:B--2---:R-:W-:Y:S05]  /*ce20*/  @!P1 NANOSLEEP.SYNCS 0x989680 ;  /* 0x009896800000995d */ /* 0x004fea0003900000 */
[----:B------:R-:W2:Y:S02]  /*ce30*/  @!P1 SYNCS.PHASECHK.TRANS64 P1, [R3+URZ+0x38578], R2 ;  /* 0x03857802030095a7 */ /* 0x000ea4000802007f */
[----:B--2---:R-:W-:Y:S05]  /*ce40*/  @!P1 BRA `(.L_x_135) ;  /* 0xfffffffc00ec9947 */ /* 0x004fea000383ffff */
[----:B------:R-:W-:Y:S05]  /*ce50*/  BRA `(.L_x_247) ;  /* 0xffffffac00e07947 */ /* 0x000fea000383ffff */
.L_x_150:
[----:B--234-:R-:W-:-:S04]  /*ce60*/  IMAD.U32 R3, RZ, RZ, UR5 ;  /* 0x00000005ff037e24 */ /* 0x01cfc8000f8e00ff */
[----:B------:R2:W3:Y:S03]  /*ce70*/  SYNCS.PHASECHK.TRANS64.TRYWAIT P0, [R3+URZ+0x38560], R2 ;  /* 0x03856002030075a7 */ /* 0x0004e6000800017f */
[----:B---3--:R-:W-:Y:S05]  /*ce80*/  @!P0 NANOSLEEP.SYNCS 0x989680 ;  /* 0x009896800000895d */ /* 0x008fea0003900000 */
[----:B------:R-:W3:Y:S02]  /*ce90*/  @!P0 SYNCS.PHASECHK.TRANS64 P0, [R3+URZ+0x38560], R2 ;  /* 0x03856002030085a7 */ /* 0x000ee4000800007f */
[----:B---3--:R-:W-:Y:S05]  /*cea0*/  @!P0 BRA `(.L_x_150) ;  /* 0xfffffffc00ec8947 */ /* 0x008fea000383ffff */
[----:B------:R-:W-:Y:S05]  /*ceb0*/  BRA `(.L_x_248) ;  /* 0xffffffb4008c7947 */ /* 0x000fea000383ffff */
.L_x_152:
[----:B--234-:R-:W-:-:S04]  /*cec0*/  IMAD.U32 R3, RZ, RZ, UR5 ;  /* 0x00000005ff037e24 */ /* 0x01cfc8000f8e00ff */
[----:B------:R2:W3:Y:S03]  /*ced0*/  SYNCS.PHASECHK.TRANS64.TRYWAIT P0, [R3+URZ+0x38568], R2 ;  /* 0x03856802030075a7 */ /* 0x0004e6000800017f */
[----:B---3--:R-:W-:Y:S05]  /*cee0*/  @!P0 NANOSLEEP.SYNCS 0x989680 ;  /* 0x009896800000895d */ /* 0x008fea0003900000 */
[----:B------:R-:W3:Y:S02]  /*cef0*/  @!P0 SYNCS.PHASECHK.TRANS64 P0, [R3+URZ+0x38568], R2 ;  /* 0x03856802030085a7 */ /* 0x000ee4000800007f */
[----:B---3--:R-:W-:Y:S05]  /*cf00*/  @!P0 BRA `(.L_x_152) ;  /* 0xfffffffc00ec8947 */ /* 0x008fea000383ffff */
[----:B------:R-:W-:Y:S05]  /*cf10*/  BRA `(.L_x_249) ;  /* 0xffffffb400847947 */ /* 0x000fea000383ffff */
.L_x_154:
[----:B--234-:R-:W-:-:S04]  /*cf20*/  IMAD.U32 R3, RZ, RZ, UR5 ;  /* 0x00000005ff037e24 */ /* 0x01cfc8000f8e00ff */
[----:B------:R2:W3:Y:S03]  /*cf30*/  SYNCS.PHASECHK.TRANS64.TRYWAIT P0, [R3+URZ+0x38570], R2 ;  /* 0x03857002030075a7 */ /* 0x0004e6000800017f */
[----:B---3--:R-:W-:Y:S05]  /*cf40*/  @!P0 NANOSLEEP.SYNCS 0x989680 ;  /* 0x009896800000895d */ /* 0x008fea0003900000 */
[----:B------:R-:W3:Y:S02]  /*cf50*/  @!P0 SYNCS.PHASECHK.TRANS64 P0, [R3+URZ+0x38570], R2 ;  /* 0x03857002030085a7 */ /* 0x000ee4000800007f */
[----:B---3--:R-:W-:Y:S05]  /*cf60*/  @!P0 BRA `(.L_x_154) ;  /* 0xfffffffc00ec8947 */ /* 0x008fea000383ffff */
[----:B------:R-:W-:Y:S05]  /*cf70*/  BRA `(.L_x_250) ;  /* 0xffffffb4007c7947 */ /* 0x000fea000383ffff */
.L_x_165:
[----:B------:R-:W-:Y:S01]  /*cf80*/  BSSY B1, `(.L_x_251) ;  /* 0x0000006000017945 */ /* 0x000fe20003800000 */
[----:B------:R-:W-:-:S07]  /*cf90*/  IMAD.MOV.U32 R15, RZ, RZ, -0x1 ;  /* 0xffffffffff0f7424 */ /* 0x000fce00078e00ff */
[----:B-----5:R-:W-:Y:S05]  /*cfa0*/  WARPSYNC.COLLECTIVE R15, `(.L_x_252) ;  /* 0x000000000f0c7348 */ /* 0x020fea0003c00000 */
[----:B-----5:R-:W-:Y:S02]  /*cfb0*/  ELECT P6, UR62, PT ;  /* 0x00000000003e782f */ /* 0x020fe400038c0000 */
[----:B------:R-:W-:Y:S01]  /*cfc0*/  MOV R14, UR62 ;  /* 0x0000003e000e7c02 */ /* 0x000fe20008000f00 */
[----:B------:R-:W-:Y:S10]  /*cfd0*/  ENDCOLLECTIVE ;  /* 0x000000000000791b */ /* 0x000ff40003800000 */
.L_x_252:
[----:B------:R-:W-:Y:S05]  /*cfe0*/  BSYNC B1 ;  /* 0x0000000000017941 */ /* 0x000fea0003800000 */
.L_x_251:
[----:B------:R-:W-:Y:S05]  /*cff0*/  BRA `(.L_x_253) ;  /* 0xffffffc000807947 */ /* 0x000fea000383ffff */
.L_x_168:
[----:B-1----:R1:W3:Y:S02]  /*d000*/  SYNCS.PHASECHK.TRANS64.TRYWAIT P0, [R8+URZ+0x384e0], R5 ;  /* 0x0384e005080075a7 */ /* 0x0022e4000800017f */
[----:B---3--:R-:W-:Y:S05]  /*d010*/  @!P0 NANOSLEEP.SYNCS 0x989680 ;  /* 0x009896800000895d */ /* 0x008fea0003900000 */
[----:B------:R-:W3:Y:S02]  /*d020*/  @!P0 SYNCS.PHASECHK.TRANS64 P0, [R8+URZ+0x384e0], R5 ;  /* 0x0384e005080085a7 */ /* 0x000ee4000800007f */
[----:B---3--:R-:W-:Y:S05]  /*d030*/  @!P0 BRA `(.L_x_168) ;  /* 0xfffffffc00f08947 */ /* 0x008fea000383ffff */
[----:B------:R-:W-:Y:S05]  /*d040*/  BRA `(.L_x_254) ;  /* 0xffffffc000ac7947 */ /* 0x000fea000383ffff */
.L_x_173:
[----:B-1----:R1:W2:Y:S02]  /*d050*/  SYNCS.PHASECHK.TRANS64.TRYWAIT P0, [R3+URZ+0x38400], R2 ;  /* 0x03840002030075a7 */ /* 0x0022a4000800017f */
[----:B--2---:R-:W-:Y:S05]  /*d060*/  @!P0 NANOSLEEP.SYNCS 0x989680 ;  /* 0x009896800000895d */ /* 0x004fea0003900000 */
[----:B------:R-:W2:Y:S02]  /*d070*/  @!P0 SYNCS.PHASECHK.TRANS64 P0, [R3+URZ+0x38400], R2 ;  /* 0x03840002030085a7 */ /* 0x000ea4000800007f */
[----:B--2---:R-:W-:Y:S05]  /*d080*/  @!P0 BRA `(.L_x_173) ;  /* 0xfffffffc00f08947 */ /* 0x004fea000383ffff */
[----:B------:R-:W-:Y:S05]  /*d090*/  BRA `(.L_x_255) ;  /* 0xffffffc400747947 */ /* 0x000fea000383ffff */
.L_x_176:
[----:B------:R-:W-:Y:S01]  /*d0a0*/  BSSY B1, `(.L_x_256) ;  /* 0x0000006000017945 */ /* 0x000fe20003800000 */
[----:B------:R-:W-:-:S07]  /*d0b0*/  IMAD.MOV.U32 R15, RZ, RZ, -0x1 ;  /* 0xffffffffff0f7424 */ /* 0x000fce00078e00ff */
[----:B-1---5:R-:W-:Y:S05]  /*d0c0*/  WARPSYNC.COLLECTIVE R15, `(.L_x_257) ;  /* 0x000000000f0c7348 */ /* 0x022fea0003c00000 */
[----:B------:R-:W-:Y:S02]  /*d0d0*/  ELECT P6, UR62, PT ;  /* 0x00000000003e782f */ /* 0x000fe400038c0000 */
[----:B------:R-:W-:Y:S01]  /*d0e0*/  MOV R14, UR62 ;  /* 0x0000003e000e7c02 */ /* 0x000fe20008000f00 */
[----:B-1---5:R-:W-:Y:S10]  /*d0f0*/  ENDCOLLECTIVE ;  /* 0x000000000000791b */ /* 0x022ff40003800000 */
.L_x_257:
[----:B------:R-:W-:Y:S05]  /*d100*/  BSYNC B1 ;  /* 0x0000000000017941 */ /* 0x000fea0003800000 */
.L_x_256:
[----:B------:R-:W-:Y:S05]  /*d110*/  BRA `(.L_x_258) ;  /* 0xffffffc400bc7947 */ /* 0x000fea000383ffff */
.L_x_179:
[----:B------:R-:W-:Y:S01]  /*d120*/  BSSY B1, `(.L_x_259) ;  /* 0x0000005000017945 */ /* 0x000fe20003800000 */
[----:B------:R-:W-:-:S07]  /*d130*/  IMAD.MOV.U32 R15, RZ, RZ, -0x1 ;  /* 0xffffffffff0f7424 */ /* 0x000fce00078e00ff */
[----:B-12--5:R-:W-:Y:S05]  /*d140*/  WARPSYNC.COLLECTIVE R15, `(.L_x_260) ;  /* 0x000000000f087348 */ /* 0x026fea0003c00000 */
[----:B------:R-:W-:Y:S01]  /*d150*/  NOP ;  /* 0x0000000000007918 */ /* 0x000fe20000000000 */
[----:B-12--5:R-:W-:Y:S01]  /*d160*/  ENDCOLLECTIVE ;  /* 0x000000000000791b */ /* 0x026fe20003800000 */
.L_x_260:
[----:B------:R-:W-:Y:S05]  /*d170*/  BSYNC B1 ;  /* 0x0000000000017941 */ /* 0x000fea0003800000 */
.L_x_259:
[----:B------:R-:W-:-:S07]  /*d180*/  IMAD.MOV.U32 R15, RZ, RZ, -0x1 ;  /* 0xffffffffff0f7424 */ /* 0x000fce00078e00ff */
[----:B------:R-:W-:Y:S05]  /*d190*/  WARPSYNC.COLLECTIVE R15, `(.L_x_261) ;  /* 0x000000000f0c7348 */ /* 0x000fea0003c00000 */
[----:B------:R-:W-:Y:S02]  /*d1a0*/  ELECT P6, UR62, PT ;  /* 0x00000000003e782f */ /* 0x000fe400038c0000 */
[----:B------:R-:W-:Y:S01]  /*d1b0*/  MOV R14, UR62 ;  /* 0x0000003e000e7c02 */ /* 0x000fe20008000f00 */
[----:B------:R-:W-:Y:S10]  /*d1c0*/  ENDCOLLECTIVE ;  /* 0x000000000000791b */ /* 0x000ff40003800000 */
.L_x_261:
[----:B------:R-:W-:Y:S05]  /*d1d0*/  BRA `(.L_x_262) ;  /* 0xffffffc800c47947 */ /* 0x000fea000383ffff */
.L_x_182:
[----:B------:R-:W-:Y:S01]  /*d1e0*/  BSSY B0, `(.L_x_263) ;  /* 0x0000006000007945 */ /* 0x000fe20003800000 */
[----:B------:R-:W-:-:S07]  /*d1f0*/  IMAD.MOV.U32 R15, RZ, RZ, -0x1 ;  /* 0xffffffffff0f7424 */ /* 0x000fce00078e00ff */
[----:B-----5:R-:W-:Y:S05]  /*d200*/  WARPSYNC.COLLECTIVE R15, `(.L_x_264) ;  /* 0x000000000f0c7348 */ /* 0x020fea0003c00000 */
[----:B-----5:R-:W-:Y:S02]  /*d210*/  ELECT P6, UR62, PT ;  /* 0x00000000003e782f */ /* 0x020fe400038c0000 */
[----:B------:R-:W-:Y:S01]  /*d220*/  MOV R14, UR62 ;  /* 0x0000003e000e7c02 */ /* 0x000fe20008000f00 */
[----:B------:R-:W-:Y:S10]  /*d230*/  ENDCOLLECTIVE ;  /* 0x000000000000791b */ /* 0x000ff40003800000 */
.L_x_264:
[----:B------:R-:W-:Y:S05]  /*d240*/  BSYNC B0 ;  /* 0x0000000000007941 */ /* 0x000fea0003800000 */
.L_x_263:
[----:B------:R-:W-:Y:S05]  /*d250*/  BRA `(.L_x_265) ;  /* 0xffffffcc00147947 */ /* 0x000fea000383ffff */
.L_x_186:
[----:B-1----:R1:W2:Y:S02]  /*d260*/  SYNCS.PHASECHK.TRANS64.TRYWAIT P0, [R7+URZ], R2 ;  /* 0x00000002070075a7 */ /* 0x0022a4000800017f */
[----:B--2---:R-:W-:Y:S05]  /*d270*/  @!P0 NANOSLEEP.SYNCS 0x989680 ;  /* 0x009896800000895d */ /* 0x004fea0003900000 */
[----:B------:R-:W2:Y:S02]  /*d280*/  @!P0 SYNCS.PHASECHK.TRANS64 P0, [R7+URZ], R2 ;  /* 0x00000002070085a7 */ /* 0x000ea4000800007f */
[----:B--2---:R-:W-:Y:S05]  /*d290*/  @!P0 BRA `(.L_x_186) ;  /* 0xfffffffc00f08947 */ /* 0x004fea000383ffff */
[----:B------:R-:W-:Y:S05]  /*d2a0*/  BRA `(.L_x_266) ;  /* 0xffffffcc00507947 */ /* 0x000fea000383ffff */
.L_x_187:
[----:B-1----:R1:W2:Y:S02]  /*d2b0*/  SYNCS.PHASECHK.TRANS64.TRYWAIT P0, [R9+URZ], R4 ;  /* 0x00000004090075a7 */ /* 0x0022a4000800017f */
[----:B--2---:R-:W-:Y:S05]  /*d2c0*/  @!P0 NANOSLEEP.SYNCS 0x989680 ;  /* 0x009896800000895d */ /* 0x004fea0003900000 */
[----:B------:R-:W2:Y:S02]  /*d2d0*/  @!P0 SYNCS.PHASECHK.TRANS64 P0, [R9+URZ], R4 ;  /* 0x00000004090085a7 */ /* 0x000ea4000800007f */
[----:B--2---:R-:W-:Y:S05]  /*d2e0*/  @!P0 BRA `(.L_x_187) ;  /* 0xfffffffc00f08947 */ /* 0x004fea000383ffff */
[----:B------:R-:W-:Y:S05]  /*d2f0*/  BRA `(.L_x_267) ;  /* 0xffffffcc00607947 */ /* 0x000fea000383ffff */
.L_x_188:
[----:B-1----:R1:W2:Y:S02]  /*d300*/  SYNCS.PHASECHK.TRANS64.TRYWAIT P0, [R6+URZ], R5 ;  /* 0x00000005060075a7 */ /* 0x0022a4000800017f */
[----:B--2---:R-:W-:Y:S05]  /*d310*/  @!P0 NANOSLEEP.SYNCS 0x989680 ;  /* 0x009896800000895d */ /* 0x004fea0003900000 */
[----:B------:R-:W2:Y:S02]  /*d320*/  @!P0 SYNCS.PHASECHK.TRANS64 P0, [R6+URZ], R5 ;  /* 0x00000005060085a7 */ /* 0x000ea4000800007f */
[----:B--2---:R-:W-:Y:S05]  /*d330*/  @!P0 BRA `(.L_x_188) ;  /* 0xfffffffc00f08947 */ /* 0x004fea000383ffff */
[----:B------:R-:W-:Y:S05]  /*d340*/  BRA `(.L_x_268) ;  /* 0xffffffcc00707947 */ /* 0x000fea000383ffff */
.L_x_189:
[----:B-1----:R1:W2:Y:S02]  /*d350*/  SYNCS.PHASECHK.TRANS64.TRYWAIT P0, [R9+URZ], R4 ;  /* 0x00000004090075a7 */ /* 0x0022a4000800017f */
[----:B--2---:R-:W-:Y:S05]  /*d360*/  @!P0 NANOSLEEP.SYNCS 0x989680 ;  /* 0x009896800000895d */ /* 0x004fea0003900000 */
[----:B------:R-:W2:Y:S02]  /*d370*/  @!P0 SYNCS.PHASECHK.TRANS64 P0, [R9+URZ], R4 ;  /* 0x00000004090085a7 */ /* 0x000ea4000800007f */
[----:B--2---:R-:W-:Y:S05]  /*d380*/  @!P0 BRA `(.L_x_189) ;  /* 0xfffffffc00f08947 */ /* 0x004fea000383ffff */
[----:B------:R-:W-:Y:S05]  /*d390*/  BRA `(.L_x_269) ;  /* 0xffffffcc00807947 */ /* 0x000fea000383ffff */
.L_x_190:
[----:B-1----:R1:W2:Y:S02]  /*d3a0*/  SYNCS.PHASECHK.TRANS64.TRYWAIT P0, [R6+URZ], R5 ;  /* 0x00000005060075a7 */ /* 0x0022a4000800017f */
[----:B--2---:R-:W-:Y:S05]  /*d3b0*/  @!P0 NANOSLEEP.SYNCS 0x989680 ;  /* 0x009896800000895d */ /* 0x004fea0003900000 */
[----:B------:R-:W2:Y:S02]  /*d3c0*/  @!P0 SYNCS.PHASECHK.TRANS64 P0, [R6+URZ], R5 ;  /* 0x00000005060085a7 */ /* 0x000ea4000800007f */
[----:B--2---:R-:W-:Y:S05]  /*d3d0*/  @!P0 BRA `(.L_x_190) ;  /* 0xfffffffc00f08947 */ /* 0x004fea000383ffff */
[----:B------:R-:W-:Y:S05]  /*d3e0*/  BRA `(.L_x_270) ;  /* 0xffffffcc00907947 */ /* 0x000fea000383ffff */
.L_x_191:
[----:B-1----:R1:W2:Y:S02]  /*d3f0*/  SYNCS.PHASECHK.TRANS64.TRYWAIT P0, [R9+URZ], R4 ;  /* 0x00000004090075a7 */ /* 0x0022a4000800017f */
[----:B--2---:R-:W-:Y:S05]  /*d400*/  @!P0 NANOSLEEP.SYNCS 0x989680 ;  /* 0x009896800000895d */ /* 0x004fea0003900000 */
[----:B------:R-:W2:Y:S02]  /*d410*/  @!P0 SYNCS.PHASECHK.TRANS64 P0, [R9+URZ], R4 ;  /* 0x00000004090085a7 */ /* 0x000ea4000800007f */
[----:B--2---:R-:W-:Y:S05]  /*d420*/  @!P0 BRA `(.L_x_191) ;  /* 0xfffffffc00f08947 */ /* 0x004fea000383ffff */
[----:B------:R-:W-:Y:S05]  /*d430*/  BRA `(.L_x_271) ;  /* 0xffffffcc00a07947 */ /* 0x000fea000383ffff */
.L_x_192:
[----:B-1----:R1:W2:Y:S02]  /*d440*/  SYNCS.PHASECHK.TRANS64.TRYWAIT P0, [R6+URZ], R5 ;  /* 0x00000005060075a7 */ /* 0x0022a4000800017f */
[----:B--2---:R-:W-:Y:S05]  /*d450*/  @!P0 NANOSLEEP.SYNCS 0x989680 ;  /* 0x009896800000895d */ /* 0x004fea0003900000 */
[----:B------:R-:W2:Y:S02]  /*d460*/  @!P0 SYNCS.PHASECHK.TRANS64 P0, [R6+URZ], R5 ;  /* 0x00000005060085a7 */ /* 0x000ea4000800007f */
[----:B--2---:R-:W-:Y:S05]  /*d470*/  @!P0 BRA `(.L_x_192) ;  /* 0xfffffffc00f08947 */ /* 0x004fea000383ffff */
[----:B------:R-:W-:Y:S05]  /*d480*/  BRA `(.L_x_272) ;  /* 0xffffffcc00b07947 */ /* 0x000fea000383ffff */
.L_x_193:
[----:B-1----:R1:W2:Y:S02]  /*d490*/  SYNCS.PHASECHK.TRANS64.TRYWAIT P0, [R9+URZ], R4 ;  /* 0x00000004090075a7 */ /* 0x0022a4000800017f */
[----:B--2---:R-:W-:Y:S05]  /*d4a0*/  @!P0 NANOSLEEP.SYNCS 0x989680 ;  /* 0x009896800000895d */ /* 0x004fea0003900000 */
[----:B------:R-:W2:Y:S02]  /*d4b0*/  @!P0 SYNCS.PHASECHK.TRANS64 P0, [R9+URZ], R4 ;  /* 0x00000004090085a7 */ /* 0x000ea4000800007f */
[----:B--2---:R-:W-:Y:S05]  /*d4c0*/  @!P0 BRA `(.L_x_193) ;  /* 0xfffffffc00f08947 */ /* 0x004fea000383ffff */
[----:B------:R-:W-:Y:S05]  /*d4d0*/  BRA `(.L_x_273) ;  /* 0xffffffcc00c07947 */ /* 0x000fea000383ffff */
.L_x_194:
[----:B-1----:R1:W2:Y:S02]  /*d4e0*/  SYNCS.PHASECHK.TRANS64.TRYWAIT P0, [R6+URZ], R5 ;  /* 0x00000005060075a7 */ /* 0x0022a4000800017f */
[----:B--2---:R-:W-:Y:S05]  /*d4f0*/  @!P0 NANOSLEEP.SYNCS 0x989680 ;  /* 0x009896800000895d */ /* 0x004fea0003900000 */
[----:B------:R-:W2:Y:S02]  /*d500*/  @!P0 SYNCS.PHASECHK.TRANS64 P0, [R6+URZ], R5 ;  /* 0x00000005060085a7 */ /* 0x000ea4000800007f */
[----:B--2---:R-:W-:Y:S05]  /*d510*/  @!P0 BRA `(.L_x_194) ;  /* 0xfffffffc00f08947 */ /* 0x004fea000383ffff */
[----:B------:R-:W-:Y:S05]  /*d520*/  BRA `(.L_x_274) ;  /* 0xffffffcc00d07947 */ /* 0x000fea000383ffff */
.L_x_195:
[----:B-1----:R1:W2:Y:S02]  /*d530*/  SYNCS.PHASECHK.TRANS64.TRYWAIT P0, [R9+URZ], R4 ;  /* 0x00000004090075a7 */ /* 0x0022a4000800017f */
[----:B--2---:R-:W-:Y:S05]  /*d540*/  @!P0 NANOSLEEP.SYNCS 0x989680 ;  /* 0x009896800000895d */ /* 0x004fea0003900000 */
[----:B------:R-:W2:Y:S02]  /*d550*/  @!P0 SYNCS.PHASECHK.TRANS64 P0, [R9+URZ], R4 ;  /* 0x00000004090085a7 */ /* 0x000ea4000800007f */
[----:B--2---:R-:W-:Y:S05]  /*d560*/  @!P0 BRA `(.L_x_195) ;  /* 0xfffffffc00f08947 */ /* 0x004fea000383ffff */
[----:B------:R-:W-:Y:S05]  /*d570*/  BRA `(.L_x_275) ;  /* 0xffffffcc00e07947 */ /* 0x000fea000383ffff */
.L_x_196:
[----:B--2---:R2:W3:Y:S02]  /*d580*/  SYNCS.PHASECHK.TRANS64.TRYWAIT P0, [R6+URZ], R5 ;  /* 0x00000005060075a7 */ /* 0x0044e4000800017f */
[----:B---3--:R-:W-:Y:S05]  /*d590*/  @!P0 NANOSLEEP.SYNCS 0x989680 ;  /* 0x009896800000895d */ /* 0x008fea0003900000 */
[----:B------:R-:W3:Y:S02]  /*d5a0*/  @!P0 SYNCS.PHASECHK.TRANS64 P0, [R6+URZ], R5 ;  /* 0x00000005060085a7 */ /* 0x000ee4000800007f */
[----:B---3--:R-:W-:Y:S05]  /*d5b0*/  @!P0 BRA `(.L_x_196) ;  /* 0xfffffffc00f08947 */ /* 0x008fea000383ffff */
[----:B------:R-:W-:Y:S05]  /*d5c0*/  BRA `(.L_x_276) ;  /* 0xffffffcc00e87947 */ /* 0x000fea000383ffff */
.L_x_214:
[----:B-1----:R1:W3:Y:S02]  /*d5d0*/  SYNCS.PHASECHK.TRANS64.TRYWAIT P2, [R17+URZ+0x38440], R2 ;  /* 0x03844002110075a7 */ /* 0x0022e4000804017f */
[----:B---3--:R-:W-:Y:S05]  /*d5e0*/  @!P2 NANOSLEEP.SYNCS 0x989680 ;  /* 0x009896800000a95d */ /* 0x008fea0003900000 */
[----:B------:R-:W3:Y:S02]  /*d5f0*/  @!P2 SYNCS.PHASECHK.TRANS64 P2, [R17+URZ+0x38440], R2 ;  /* 0x038440021100a5a7 */ /* 0x000ee4000804007f */
[----:B---3--:R-:W-:Y:S05]  /*d600*/  @!P2 BRA `(.L_x_214) ;  /* 0xfffffffc00f0a947 */ /* 0x008fea000383ffff */
[----:B------:R-:W-:Y:S05]  /*d610*/  BRA `(.L_x_277) ;  /* 0xffffffec00047947 */ /* 0x000fea000383ffff */
.L_x_220:
[----:B-1----:R1:W2:Y:S02]  /*d620*/  SYNCS.PHASECHK.TRANS64.TRYWAIT P0, [R5+URZ+0x38440], R2 ;  /* 0x03844002050075a7 */ /* 0x0022a4000800017f */
[----:B--2---:R-:W-:Y:S05]  /*d630*/  @!P0 NANOSLEEP.SYNCS 0x989680 ;  /* 0x009896800000895d */ /* 0x004fea0003900000 */
[----:B------:R-:W2:Y:S02]  /*d640*/  @!P0 SYNCS.PHASECHK.TRANS64 P0, [R5+URZ+0x38440], R2 ;  /* 0x03844002050085a7 */ /* 0x000ea4000800007f */
[----:B--2---:R-:W-:Y:S05]  /*d650*/  @!P0 BRA `(.L_x_220) ;  /* 0xfffffffc00f08947 */ /* 0x004fea000383ffff */
[----:B------:R-:W-:Y:S05]  /*d660*/  BRA `(.L_x_278) ;  /* 0xffffffec006c7947 */ /* 0x000fea000383ffff */
.L_x_222:
[----:B-1----:R1:W2:Y:S02]  /*d670*/  SYNCS.PHASECHK.TRANS64.TRYWAIT P0, [R7+URZ+0x38440], R0 ;  /* 0x03844000070075a7 */ /* 0x0022a4000800017f */
[----:B--2---:R-:W-:Y:S05]  /*d680*/  @!P0 NANOSLEEP.SYNCS 0x989680 ;  /* 0x009896800000895d */ /* 0x004fea0003900000 */
[----:B------:R-:W2:Y:S02]  /*d690*/  @!P0 SYNCS.PHASECHK.TRANS64 P0, [R7+URZ+0x38440], R0 ;  /* 0x03844000070085a7 */ /* 0x000ea4000800007f */
[----:B--2---:R-:W-:Y:S05]  /*d6a0*/  @!P0 BRA `(.L_x_222) ;  /* 0xfffffffc00f08947 */ /* 0x004fea000383ffff */
[----:B------:R-:W-:Y:S05]  /*d6b0*/  BRA `(.L_x_279) ;  /* 0xffffffec00847947 */ /* 0x000fea000383ffff */
.L_x_224:
[----:B-1----:R1:W2:Y:S02]  /*d6c0*/  SYNCS.PHASECHK.TRANS64.TRYWAIT P0, [R7+URZ+0x38440], R0 ;  /* 0x03844000070075a7 */ /* 0x0022a4000800017f */
[----:B--2---:R-:W-:Y:S05]  /*d6d0*/  @!P0 NANOSLEEP.SYNCS 0x989680 ;  /* 0x009896800000895d */ /* 0x004fea0003900000 */
[----:B------:R-:W2:Y:S02]  /*d6e0*/  @!P0 SYNCS.PHASECHK.TRANS64 P0, [R7+URZ+0x38440], R0 ;  /* 0x03844000070085a7 */ /* 0x000ea4000800007f */
[----:B--2---:R-:W-:Y:S05]  /*d6f0*/  @!P0 BRA `(.L_x_224) ;  /* 0xfffffffc00f08947 */ /* 0x004fea000383ffff */
[----:B------:R-:W-:Y:S05]  /*d700*/  BRA `(.L_x_280) ;  /* 0xffffffec009c7947 */ /* 0x000fea000383ffff */
.L_x_226:
[----:B-1----:R1:W2:Y:S02]  /*d710*/  SYNCS.PHASECHK.TRANS64.TRYWAIT P0, [R7+URZ+0x38440], R0 ;  /* 0x03844000070075a7 */ /* 0x0022a4000800017f */
[----:B--2---:R-:W-:Y:S05]  /*d720*/  @!P0 NANOSLEEP.SYNCS 0x989680 ;  /* 0x009896800000895d */ /* 0x004fea0003900000 */
[----:B------:R-:W2:Y:S02]  /*d730*/  @!P0 SYNCS.PHASECHK.TRANS64 P0, [R7+URZ+0x38440], R0 ;  /* 0x03844000070085a7 */ /* 0x000ea4000800007f */
[----:B--2---:R-:W-:Y:S05]  /*d740*/  @!P0 BRA `(.L_x_226) ;  /* 0xfffffffc00f08947 */ /* 0x004fea000383ffff */
[----:B------:R-:W-:Y:S05]  /*d750*/  BRA `(.L_x_281) ;  /* 0xffffffec00b47947 */ /* 0x000fea000383ffff */
.L_x_228:
[----:B-1----:R1:W2:Y:S02]  /*d760*/  SYNCS.PHASECHK.TRANS64.TRYWAIT P0, [R7+URZ+0x38440], R0 ;  /* 0x03844000070075a7 */ /* 0x0022a4000800017f */
[----:B--2---:R-:W-:Y:S05]  /*d770*/  @!P0 NANOSLEEP.SYNCS 0x989680 ;  /* 0x009896800000895d */ /* 0x004fea0003900000 */
[----:B------:R-:W2:Y:S02]  /*d780*/  @!P0 SYNCS.PHASECHK.TRANS64 P0, [R7+URZ+0x38440], R0 ;  /* 0x03844000070085a7 */ /* 0x000ea4000800007f */
[----:B--2---:R-:W-:Y:S05]  /*d790*/  @!P0 BRA `(.L_x_228) ;  /* 0xfffffffc00f08947 */ /* 0x004fea000383ffff */
[----:B------:R-:W-:Y:S05]  /*d7a0*/  BRA `(.L_x_282) ;  /* 0xffffffec00cc7947 */ /* 0x000fea000383ffff */
.L_x_230:
[----:B-1----:R1:W2:Y:S02]  /*d7b0*/  SYNCS.PHASECHK.TRANS64.TRYWAIT P0, [R7+URZ+0x38440], R0 ;  /* 0x03844000070075a7 */ /* 0x0022a4000800017f */
[----:B--2---:R-:W-:Y:S05]  /*d7c0*/  @!P0 NANOSLEEP.SYNCS 0x989680 ;  /* 0x009896800000895d */ /* 0x004fea0003900000 */
[----:B------:R-:W2:Y:S02]  /*d7d0*/  @!P0 SYNCS.PHASECHK.TRANS64 P0, [R7+URZ+0x38440], R0 ;  /* 0x03844000070085a7 */ /* 0x000ea4000800007f */
[----:B--2---:R-:W-:Y:S05]  /*d7e0*/  @!P0 BRA `(.L_x_230) ;  /* 0xfffffffc00f08947 */ /* 0x004fea000383ffff */
[----:B------:R-:W-:Y:S05]  /*d7f0*/  BRA `(.L_x_283) ;  /* 0xffffffec00e47947 */ /* 0x000fea000383ffff */
.L_x_232:
[----:B-1----:R1:W2:Y:S02]  /*d800*/  SYNCS.PHASECHK.TRANS64.TRYWAIT P0, [R7+URZ+0x38440], R0 ;  /* 0x03844000070075a7 */ /* 0x0022a4000800017f */
[----:B--2---:R-:W-:Y:S05]  /*d810*/  @!P0 NANOSLEEP.SYNCS 0x989680 ;  /* 0x009896800000895d */ /* 0x004fea0003900000 */
[----:B------:R-:W2:Y:S02]  /*d820*/  @!P0 SYNCS.PHASECHK.TRANS64 P0, [R7+URZ+0x38440], R0 ;  /* 0x03844000070085a7 */ /* 0x000ea4000800007f */
[----:B--2---:R-:W-:Y:S05]  /*d830*/  @!P0 BRA `(.L_x_232) ;  /* 0xfffffffc00f08947 */ /* 0x004fea000383ffff */
[----:B------:R-:W-:Y:S05]  /*d840*/  BRA `(.L_x_284) ;  /* 0xffffffec00fc7947 */ /* 0x000fea000383ffff */
        .weak           $__internal_0_$__cuda_sm20_div_u64
        .type           $__internal_0_$__cuda_sm20_div_u64,@function
        .size           $__internal_0_$__cuda_sm20_div_u64,(.L_x_211 - $__internal_0_$__cuda_sm20_div_u64)
$__internal_0_$__cuda_sm20_div_u64:
[----:B------:R-:W1:Y:S08]  /*d850*/  I2F.U64.RP R0, R24 ;  /* 0x0000001800007312 */ /* 0x000e700000309000 */
[----:B-1----:R-:W1:Y:S02]  /*d860*/  MUFU.RCP R0, R0 ;  /* 0x0000000000007308 */ /* 0x002e640000001000 */
[----:B-1----:R-:W-:-:S06]  /*d870*/  VIADD R2, R0, 0x1ffffffe ;  /* 0x1ffffffe00027836 */ /* 0x002fcc0000000000 */
[----:B------:R-:W1:Y:S02]  /*d880*/  F2I.U64.TRUNC R2, R2 ;  /* 0x0000000200027311 */ /* 0x000e64000020d800 */
[----:B-1----:R-:W-:-:S04]  /*d890*/  IMAD.WIDE.U32 R16, R2, R24, RZ ;  /* 0x0000001802107225 */ /* 0x002fc800078e00ff */
[C---:B------:R-:W-:Y:S01]  /*d8a0*/  IMAD R15, R2.reuse, R25, R17 ;  /* 0x00000019020f7224 */ /* 0x040fe200078e0211 */
[----:B------:R-:W-:Y:S01]  /*d8b0*/  IADD3 R27, P1, RZ, -R16, RZ ;  /* 0x80000010ff1b7210 */ /* 0x000fe20007f3e0ff */
[----:B------:R-:W-:Y:S02]  /*d8c0*/  IMAD.MOV.U32 R17, RZ, RZ, R2 ;  /* 0x000000ffff117224 */ /* 0x000fe400078e0002 */
[----:B------:R-:W-:Y:S02]  /*d8d0*/  IMAD R15, R3, R24, R15 ;  /* 0x00000018030f7224 */ /* 0x000fe400078e020f */
[----:B------:R-:W-:-:S04]  /*d8e0*/  IMAD.HI.U32 R16, R2, R27, RZ ;  /* 0x0000001b02107227 */ /* 0x000fc800078e00ff */
[----:B------:R-:W-:-:S04]  /*d8f0*/  IMAD.X R15, RZ, RZ, ~R15, P1 ;  /* 0x000000ffff0f7224 */ /* 0x000fc800008e0e0f */
[----:B------:R-:W-:-:S04]  /*d900*/  IMAD.WIDE.U32 R16, P1, R2, R15, R16 ;  /* 0x0000000f02107225 */ /* 0x000fc80007820010 */
[C---:B------:R-:W-:Y:S02]  /*d910*/  IMAD R29, R3.reuse, R15, RZ ;  /* 0x0000000f031d7224 */ /* 0x040fe400078e02ff */
[----:B------:R-:W-:-:S04]  /*d920*/  IMAD.HI.U32 R16, P2, R3, R27, R16 ;  /* 0x0000001b03107227 */ /* 0x000fc80007840010 */
[----:B------:R-:W-:Y:S01]  /*d930*/  IMAD.HI.U32 R15, R3, R15, RZ ;  /* 0x0000000f030f7227 */ /* 0x000fe200078e00ff */
[----:B------:R-:W-:-:S03]  /*d940*/  IADD3 R17, P3, R29, R16, RZ ;  /* 0x000000101d117210 */ /* 0x000fc60007f7e0ff */
[----:B------:R-:W-:Y:S02]  /*d950*/  IMAD.X R0, R15, 0x1, R3, P1 ;  /* 0x000000010f007824 */ /* 0x000fe400008e0603 */
[----:B------:R-:W-:-:S03]  /*d960*/  IMAD.WIDE.U32 R2, R17, R24, RZ ;  /* 0x0000001811027225 */ /* 0x000fc600078e00ff */
[----:B------:R-:W-:Y:S01]  /*d970*/  IADD3.X R15, RZ, RZ, R0, P3, P2 ;  /* 0x000000ffff0f7210 */ /* 0x000fe20001fe4400 */
[----:B------:R-:W-:Y:S01]  /*d980*/  IMAD R0, R17, R25, R3 ;  /* 0x0000001911007224 */ /* 0x000fe200078e0203 */
[----:B------:R-:W-:-:S03]  /*d990*/  IADD3 R3, P1, RZ, -R2, RZ ;  /* 0x80000002ff037210 */ /* 0x000fc60007f3e0ff */
        /* <DEDUP_REMOVED lines=9> */
[----:B------:R-:W-:-:S03]  /*da30*/  IMAD.HI.U32 R2, R17, UR14, RZ ;  /* 0x0000000e11027c27 */ /* 0x000fc6000f8e00ff */
[----:B------:R-:W-:Y:S01]  /*da40*/  IADD3.X R15, RZ, RZ, R15, P3, P2 ;  /* 0x000000ffff0f7210 */ /* 0x000fe20001fe440f */
[----:B------:R-:W-:Y:S02]  /*da50*/  IMAD.MOV.U32 R3, RZ, RZ, RZ ;  /* 0x000000ffff037224 */ /* 0x000fe400078e00ff */
[----:B------:R-:W-:-:S04]  /*da60*/  IMAD.WIDE.U32 R2, R17, UR22, R2 ;  /* 0x0000001611027c25 */ /* 0x000fc8000f8e0002 */
[C---:B------:R-:W-:Y:S02]  /*da70*/  IMAD R17, R15.reuse, UR22, RZ ;  /* 0x000000160f117c24 */ /* 0x040fe4000f8e02ff */
[----:B------:R-:W-:-:S04]  /*da80*/  IMAD.HI.U32 R2, P1, R15, UR14, R2 ;  /* 0x0000000e0f027c27 */ /* 0x000fc8000f820002 */
[----:B------:R-:W-:Y:S01]  /*da90*/  IMAD.HI.U32 R0, R15, UR22, RZ ;  /* 0x000000160f007c27 */ /* 0x000fe2000f8e00ff */
[----:B------:R-:W-:-:S03]  /*daa0*/  IADD3 R15, P2, R17, R2, RZ ;  /* 0x00000002110f7210 */ /* 0x000fc60007f5e0ff */
[----:B------:R-:W-:Y:S02]  /*dab0*/  IMAD.X R0, RZ, RZ, R0, P1 ;  /* 0x000000ffff007224 */ /* 0x000fe400008e0600 */
[----:B------:R-:W-:-:S04]  /*dac0*/  IMAD.WIDE.U32 R2, R15, R24, RZ ;  /* 0x000000180f027225 */ /* 0x000fc800078e00ff */
[----:B------:R-:W-:Y:S01]  /*dad0*/  IMAD.X R0, RZ, RZ, R0, P2 ;  /* 0x000000ffff007224 */ /* 0x000fe200010e0600 */
[----:B------:R-:W-:Y:S01]  /*dae0*/  IADD3 R17, P2, -R2, UR14, RZ ;  /* 0x0000000e02117c10 */ /* 0x000fe2000ff5e1ff */
[----:B------:R-:W-:-:S03]  /*daf0*/  IMAD R3, R15, R25, R3 ;  /* 0x000000190f037224 */ /* 0x000fc600078e0203 */
[-C--:B------:R-:W-:Y:S01]  /*db00*/  ISETP.GE.U32.AND P1, PT, R17, R24.reuse, PT ;  /* 0x000000181100720c */ /* 0x080fe20003f26070 */
[----:B------:R-:W-:-:S05]  /*db10*/  IMAD R0, R0, R24, R3 ;  /* 0x0000001800007224 */ /* 0x000fca00078e0203 */
[----:B------:R-:W-:Y:S01]  /*db20*/  IADD3.X R16, ~R0, UR22, RZ, P2, !PT ;  /* 0x0000001600107c10 */ /* 0x000fe200097fe5ff */
[----:B------:R-:W-:Y:S01]  /*db30*/  VIADD R0, R15, 0x1 ;  /* 0x000000010f007836 */ /* 0x000fe20000000000 */
[----:B------:R-:W-:Y:S02]  /*db40*/  IADD3 R2, P2, -R24, R17, RZ ;  /* 0x0000001118027210 */ /* 0x000fe40007f5e1ff */
[----:B------:R-:W-:-:S03]  /*db50*/  ISETP.GE.U32.AND.EX P1, PT, R16, R25, PT, P1 ;  /* 0x000000191000720c */ /* 0x000fc60003f26110 */
[----:B------:R-:W-:Y:S01]  /*db60*/  IMAD.X R3, R16, 0x1, ~R25, P2 ;  /* 0x0000000110037824 */ /* 0x000fe200010e0e19 */
[----:B------:R-:W-:Y:S02]  /*db70*/  SEL R2, R2, R17, P1 ;  /* 0x0000001102027207 */ /* 0x000fe40000800000 */
[----:B------:R-:W-:Y:S02]  /*db80*/  SEL R15, R0, R15, P1 ;  /* 0x0000000f000f7207 */ /* 0x000fe40000800000 */
[----:B------:R-:W-:Y:S02]  /*db90*/  SEL R3, R3, R16, P1 ;  /* 0x0000001003037207 */ /* 0x000fe40000800000 */
[----:B------:R-:W-:Y:S01]  /*dba0*/  ISETP.GE.U32.AND P1, PT, R2, R24, PT ;  /* 0x000000180200720c */ /* 0x000fe20003f26070 */
[----:B------:R-:W-:Y:S01]  /*dbb0*/  VIADD R0, R15, 0x1 ;  /* 0x000000010f007836 */ /* 0x000fe20000000000 */
[----:B------:R-:W-:Y:S01]  /*dbc0*/  ISETP.NE.U32.AND P2, PT, R24, RZ, PT ;  /* 0x000000ff1800720c */ /* 0x000fe20003f45070 */
[----:B------:R-:W-:Y:S01]  /*dbd0*/  IMAD.MOV.U32 R2, RZ, RZ, R12 ;  /* 0x000000ffff027224 */ /* 0x000fe200078e000c */
[----:B------:R-:W-:Y:S01]  /*dbe0*/  ISETP.GE.U32.AND.EX P1, PT, R3, R25, PT, P1 ;  /* 0x000000190300720c */ /* 0x000fe20003f26110 */
[----:B------:R-:W-:Y:S01]  /*dbf0*/  IMAD.MOV.U32 R3, RZ, RZ, 0x0 ;  /* 0x00000000ff037424 */ /* 0x000fe200078e00ff */
[----:B------:R-:W-:-:S02]  /*dc00*/  ISETP.NE.AND.EX P2, PT, R25, RZ, PT, P2 ;  /* 0x000000ff1900720c */ /* 0x000fc40003f45320 */
[----:B------:R-:W-:-:S04]  /*dc10*/  SEL R0, R0, R15, P1 ;  /* 0x0000000f00007207 */ /* 0x000fc80000800000 */
[----:B------:R-:W-:Y:S01]  /*dc20*/  SEL R0, R0, 0xffffffff, P2 ;  /* 0xffffffff00007807 */ /* 0x000fe20001000000 */
[----:B------:R-:W-:Y:S06]  /*dc30*/  RET.REL.NODEC R2 `(_ZN7cutlass13device_kernelINS_4gemm6kernel13GemmUniversalINS1_17GroupProblemShapeIN4cute5tupleIJiiiEEEEENS1_10collective13CollectiveMmaINS1_39MainloopSm90ArrayTmaGmmaWarpSpecializedILi12ENS6_IJNS5_1CILi2EEENSC_ILi1EEESE_EEENS1_55KernelPtrArrayTmaWarpSpecializedCooperativeFP8FastAccumEEENS6_IJNSC_ILi128EEESI_NSC_ILi64EEEEEENS_12float_e4m3_tEPNS6_IJlSE_NSC_ILi0EEEEEESL_SO_NS5_8TiledMMAINS5_8MMA_AtomIJNS5_4SM904GMMA31MMA_64x128x32_F32E4M3E4M3_SS_TNILNSS_7ScaleInE1ELSU_1EEEEEENS5_6LayoutISF_NS6_IJSE_SM_SM_EEEEENS6_IJNS5_10UnderscoreES10_S10_EEEEENS5_13SM90_TMA_LOADENS5_14ComposedLayoutINS5_7SwizzleILi2ELi4ELi3EEENS5_18smem_ptr_flag_bitsILi8EEENSX_INS6_IJNSC_ILi8EEESJ_EEENS6_IJSJ_SE_EEEEEEEvNS5_8identityENS5_23SM90_TMA_LOAD_MULTICASTES1D_vS1E_EENS_8epilogue10collective18CollectiveEpilogueINS1H_30Sm90PtrArrayTmaWarpSpecializedILi4ELi2ELi16ELb1ELb0ELi2EEEJSK_NS6_IJSI_NSC_ILi32EEEEEENS_6half_tEPNS6_IJSE_lSM_EEES1O_S1Q_NS1H_6fusion15FusionCallbacksIS1L_NS1R_17LinearCombinationIS1O_fS1O_fLNS_15FloatRoundStyleE2EEESK_S1N_JEEES13_NS14_INS15_ILi3ELi4ELi3EEENS17_ILi16EEENSX_INS6_IJSJ_S19_EEENS6_IJSE_SJ_EEEEEEENS5_17SM75_U16x8_LDSM_TENS5_14SM90_TMA_STOREES22_NS5_17SM90_U16x8_STSM_TENS5_9Copy_AtomIJNS5_17SM90_U32x4_STSM_NES1O_EEEvEEEvvEEEEvNT_6ParamsE) ;  /* 0xffffff2002f07950 */ /* 0x000fec0003c3ffff */
.L_x_211:
[----:B------:R-:W-:Y:S01]  /*dc40*/  UMOV UR24, UR32 ;  /* 0x0000002000187c82 */ /* 0x000fe20008000000 */
[----:B------:R-:W-:Y:S02]  /*dc50*/  UMOV UR25, UR35 ;  /* 0x0000002300197c82 */ /* 0x000fe40008000000 */
[----:B------:R-:W1:Y:S08]  /*dc60*/  I2F.U64.RP R13, UR24 ;  /* 0x00000018000d7d12 */ /* 0x000e700008309000 */
[----:B-1----:R-:W1:Y:S02]  /*dc70*/  MUFU.RCP R13, R13 ;  /* 0x0000000d000d7308 */ /* 0x002e640000001000 */
[----:B-1----:R-:W-:-:S06]  /*dc80*/  VIADD R2, R13, 0x1ffffffe ;  /* 0x1ffffffe0d027836 */ /* 0x002fcc0000000000 */
[----:B------:R-:W1:Y:S02]  /*dc90*/  F2I.U64.TRUNC R2, R2 ;  /* 0x0000000200027311 */ /* 0x000e64000020d800 */
[----:B-1----:R-:W-:Y:S01]  /*dca0*/  R2UR UR24, R2 ;  /* 0x00000000021872ca */ /* 0x002fe200000e0000 */
[----:B------:R-:W-:Y:S01]  /*dcb0*/  IMAD.MOV.U32 R2, RZ, RZ, R12 ;  /* 0x000000ffff027224 */ /* 0x000fe200078e000c */
[----:B------:R-:W-:Y:S01]  /*dcc0*/  R2UR UR25, R3 ;  /* 0x00000000031972ca */ /* 0x000fe200000e0000 */
[----:B------:R-:W-:-:S10]  /*dcd0*/  IMAD.MOV.U32 R3, RZ, RZ, 0x0 ;  /* 0x00000000ff037424 */ /* 0x000fd400078e00ff */
[----:B------:R-:W-:-:S04]  /*dce0*/  UIMAD.WIDE.U32 UR26, UR24, UR32, URZ ;  /* 0x00000020181a72a5 */ /* 0x000fc8000f8e003f */
[----:B------:R-:W-:Y:S02]  /*dcf0*/  UIMAD UR27, UR24, UR35, UR27 ;  /* 0x00000023181b72a4 */ /* 0x000fe4000f8e021b */
[----:B------:R-:W-:Y:S02]  /*dd00*/  UIADD3 UR36, UP1, URZ, -UR26, URZ ;  /* 0x8000001a3f247290 */ /* 0x000fe4000ff3e03f */
[----:B------:R-:W-:Y:S02]  /*dd10*/  UIMAD UR28, UR25, UR32, UR27 ;  /* 0x00000020191c72a4 */ /* 0x000fe4000f8e021b */
[----:B------:R-:W-:Y:S02]  /*dd20*/  UIMAD.WIDE.U32 UR26, UR24, UR36, URZ ;  /* 0x00000024181a72a5 */ /* 0x000fe4000f8e003f */
[----:B------:R-:W-:-:S05]  /*dd30*/  UIADD3.X UR37, URZ, ~UR28, URZ, UP1, !UPT ;  /* 0x8000001c3f257290 */ /* 0x000fca0008ffe43f */
[----:B------:R-:W-:Y:S01]  /*dd40*/  UMOV UR26, UR27 ;  /* 0x0000001b001a7c82 */ /* 0x000fe20008000000 */
[----:B------:R-:W-:Y:S02]  /*dd50*/  UMOV UR27, UR24 ;  /* 0x00000018001b7c82 */ /* 0x000fe40008000000 */
[----:B------:R-:W-:Y:S02]  /*dd60*/  UIMAD.WIDE.U32 UR28, UP1, UR24, UR37, UR26 ;  /* 0x00000025181c72a5 */ /* 0x000fe4000f82001a */
[----:B------:R-:W-:Y:S02]  /*dd70*/  UIMAD.WIDE.U32 UR26, UR25, UR37, URZ ;  /* 0x00000025191a72a5 */ /* 0x000fe4000f8e003f */
[----:B------:R-:W-:Y:S02]  /*dd80*/  UIMAD.WIDE.U32 UR28, UP2, UR25, UR36, UR28 ;  /* 0x00000024191c72a5 */ /* 0x000fe4000f84001c */
[----:B------:R-:W-:Y:S02]  /*dd90*/  UIMAD UR37, UR25, UR37, URZ ;  /* 0x00000025192572a4 */ /* 0x000fe4000f8e023f */
[----:B------:R-:W-:-:S02]  /*dda0*/  UIADD3.X UR26, UR27, UR25, URZ, UP1, !UPT ;  /* 0x000000191b1a7290 */ /* 0x000fc40008ffe43f */
[----:B------:R-:W-:-:S04]  /*ddb0*/  UIADD3 UR29, UP4, UR37, UR29, URZ ;  /* 0x0000001d251d7290 */ /* 0x000fc8000ff9e03f */
[----:B------:R-:W-:Y:S02]  /*ddc0*/  UIMAD.WIDE.U32 UR24, UR29, UR32, URZ ;  /* 0x000000201d1872a5 */ /* 0x000fe4000f8e003f */
[----:B------:R-:W-:Y:S02]  /*ddd0*/  UIADD3.X UR36, URZ, URZ, UR26, UP4, UP2 ;  /* 0x0000003f3f247290 */ /* 0x000fe4000a7e441a */
[----:B------:R-:W-:Y:S02]  /*dde0*/  UIMAD UR25, UR29, UR35, UR25 ;  /* 0x000000231d1972a4 */ /* 0x000fe4000f8e0219 */
[----:B------:R-:W-:Y:S02]  /*ddf0*/  UIADD3 UR37, UP1, URZ, -UR24, URZ ;  /* 0x800000183f257290 */ /* 0x000fe4000ff3e03f */
[----:B------:R-:W-:Y:S02]  /*de00*/  UIMAD UR26, UR36, UR32, UR25 ;  /* 0x00000020241a72a4 */ /* 0x000fe4000f8e0219 */
[----:B------:R-:W-:-:S02]  /*de10*/  UIMAD.WIDE.U32 UR24, UR29, UR37, URZ ;  /* 0x000000251d1872a5 */ /* 0x000fc4000f8e003f */
[----:B------:R-:W-:-:S05]  /*de20*/  UIADD3.X UR38, URZ, ~UR26, URZ, UP1, !UPT ;  /* 0x8000001a3f267290 */ /* 0x000fca0008ffe43f */
[----:B------:R-:W-:Y:S01]  /*de30*/  UMOV UR28, UR25 ;  /* 0x00000019001c7c82 */ /* 0x000fe20008000000 */
[----:B------:R-:W-:Y:S02]  /*de40*/  UIMAD.WIDE.U32 UR24, UR36, UR38, URZ ;  /* 0x00000026241872a5 */ /* 0x000fe4000f8e003f */
[----:B------:R-:W-:Y:S02]  /*de50*/  UIMAD.WIDE.U32 UR26, UP1, UR29, UR38, UR28 ;  /* 0x000000261d1a72a5 */ /* 0x000fe4000f82001c */
[----:B------:R-:W-:Y:S02]  /*de60*/  UIMAD UR28, UR36, UR38, URZ ;  /* 0x00000026241c72a4 */ /* 0x000fe4000f8e023f */
[----:B------:R-:W-:Y:S02]  /*de70*/  UIMAD.WIDE.U32 UR26, UP2, UR36, UR37, UR26 ;  /* 0x00000025241a72a5 */ /* 0x000fe4000f84001a */
[----:B------:R-:W-:Y:S02]  /*de80*/  UIADD3.X UR36, UR25, UR36, URZ, UP1, !UPT ;  /* 0x0000002419247290 */ /* 0x000fe40008ffe43f */
[----:B------:R-:W-:Y:S01]  /*de90*/  UIADD3 UR28, UP4, UR28, UR27, URZ ;  /* 0x0000001b1c1c7290 */ /* 0x000fe2000ff9e03f */
[----:B------:R-:W-:-:S03]  /*dea0*/  UMOV UR25, URZ ;  /* 0x0000003f00197c82 */ /* 0x000fc60008000000 */
[----:B------:R-:W-:Y:S02]  /*deb0*/  UIMAD.WIDE.U32 UR26, UR28, UR33, URZ ;  /* 0x000000211c1a72a5 */ /* 0x000fe4000f8e003f */
[----:B------:R-:W-:-:S05]  /*dec0*/  UIADD3.X UR36, URZ, URZ, UR36, UP4, UP2 ;  /* 0x0000003f3f247290 */ /* 0x000fca000a7e4424 */
[----:B------:R-:W-:Y:S01]  /*ded0*/  UMOV UR24, UR27 ;  /* 0x0000001b00187c82 */ /* 0x000fe20008000000 */
[----:B------:R-:W-:Y:S02]  /*dee0*/  UIMAD.WIDE.U32 UR26, UR36, UR34, URZ ;  /* 0x00000022241a72a5 */ /* 0x000fe4000f8e003f */
[----:B------:R-:W-:Y:S02]  /*def0*/  UIMAD.WIDE.U32 UR24, UR28, UR34, UR24 ;  /* 0x000000221c1872a5 */ /* 0x000fe4000f8e0018 */
[----:B------:R-:W-:Y:S02]  /*df00*/  UIMAD UR28, UR36, UR34, URZ ;  /* 0x00000022241c72a4 */ /* 0x000fe4000f8e023f */
[----:B------:R-:W-:-:S04]  /*df10*/  UIMAD.WIDE.U32 UR24, UP1, UR36, UR33, UR24 ;  /* 0x00000021241872a5 */ /* 0x000fc8000f820018 */
[----:B------:R-:W-:Y:S02]  /*df20*/  UIADD3 UR28, UP2, UR28, UR25, URZ ;  /* 0x000000191c1c7290 */ /* 0x000fe4000ff5e03f */
[----:B------:R-:W-:Y:S02]  /*df30*/  UIADD3.X UR26, UR27, URZ, URZ, UP1, !UPT ;  /* 0x0000003f1b1a7290 */ /* 0x000fe40008ffe43f */
[----:B------:R-:W-:Y:S02]  /*df40*/  UIMAD.WIDE.U32 UR24, UR28, UR32, URZ ;  /* 0x000000201c1872a5 */ /* 0x000fe4000f8e003f */
[----:B------:R-:W-:Y:S02]  /*df50*/  UIADD3.X UR26, URZ, UR26, URZ, UP2, !UPT ;  /* 0x0000001a3f1a7290 */ /* 0x000fe400097fe43f */
[----:B------:R-:W-:Y:S02]  /*df60*/  UIMAD UR25, UR28, UR35, UR25 ;  /* 0x000000231c1972a4 */ /* 0x000fe4000f8e0219 */
[----:B------:R-:W-:-:S02]  /*df70*/  UIADD3 UR27, UP2, -UR24, UR33, URZ ;  /* 0x00000021181b7290 */ /* 0x000fc4000ff5e13f */
[----:B------:R-:W-:Y:S02]  /*df80*/  UIMAD UR25, UR26, UR32, UR25 ;  /* 0x000000201a1972a4 */ /* 0x000fe4000f8e0219 */
[----:B------:R-:W-:Y:S02]  /*df90*/  UISETP.GE.U32.AND UP1, UPT, UR27, UR32, UPT ;  /* 0x000000201b00728c */ /* 0x000fe4000bf26070 */
[----:B------:R-:W-:Y:S02]  /*dfa0*/  UIADD3.X UR34, ~UR25, UR34, URZ, UP2, !UPT ;  /* 0x0000002219227290 */ /* 0x000fe400097fe53f */
[----:B------:R-:W-:Y:S02]  /*dfb0*/  UIADD3 UR25, UP2, -UR32, UR27, URZ ;  /* 0x0000001b20197290 */ /* 0x000fe4000ff5e13f */
[----:B------:R-:W-:Y:S02]  /*dfc0*/  UISETP.GE.U32.AND.EX UP1, UPT, UR34, UR35, UPT, UP1 ;  /* 0x000000232200728c */ /* 0x000fe4000bf26110 */
[----:B------:R-:W-:-:S02]  /*dfd0*/  UIADD3 UR24, UR28, 0x1, URZ ;  /* 0x000000011c187890 */ /* 0x000fc4000fffe03f */
[----:B------:R-:W-:Y:S02]  /*dfe0*/  UIADD3.X UR26, ~UR35, UR34, URZ, UP2, !UPT ;  /* 0x00000022231a7290 */ /* 0x000fe400097fe53f */
[----:B------:R-:W-:Y:S02]  /*dff0*/  USEL UR25, UR25, UR27, UP1 ;  /* 0x0000001b19197287 */ /* 0x000fe40008800000 */
[----:B------:R-:W-:Y:S02]  /*e000*/  USEL UR26, UR26, UR34, UP1 ;  /* 0x000000221a1a7287 */ /* 0x000fe40008800000 */
[----:B------:R-:W-:Y:S02]  /*e010*/  USEL UR28, UR24, UR28, UP1 ;  /* 0x0000001c181c7287 */ /* 0x000fe40008800000 */
[----:B------:R-:W-:Y:S02]  /*e020*/  UISETP.GE.U32.AND UP1, UPT, UR25, UR32, UPT ;  /* 0x000000201900728c */ /* 0x000fe4000bf26070 */
[----:B------:R-:W-:-:S02]  /*e030*/  UISETP.NE.U32.AND UP2, UPT, UR32, URZ, UPT ;  /* 0x0000003f2000728c */ /* 0x000fc4000bf45070 */
[----:B------:R-:W-:Y:S02]  /*e040*/  UIADD3 UR24, UR28, 0x1, URZ ;  /* 0x000000011c187890 */ /* 0x000fe4000fffe03f */
[----:B------:R-:W-:Y:S02]  /*e050*/  UISETP.GE.U32.AND.EX UP1, UPT, UR26, UR35, UPT, UP1 ;  /* 0x000000231a00728c */ /* 0x000fe4000bf26110 */
[----:B------:R-:W-:Y:S02]  /*e060*/  UISETP.NE.AND.EX UP2, UPT, UR35, URZ, UPT, UP2 ;  /* 0x0000003f2300728c */ /* 0x000fe4000bf45320 */
[----:B------:R-:W-:-:S04]  /*e070*/  USEL UR24, UR24, UR28, UP1 ;  /* 0x0000001c18187287 */ /* 0x000fc80008800000 */
[----:B------:R-:W-:Y:S01]  /*e080*/  USEL UR25, UR24, 0xffffffff, UP2 ;  /* 0xffffffff18197887 */ /* 0x000fe20009000000 */
[----:B------:R-:W-:Y:S11]  /*e090*/  RET.REL.NODEC R2 `(_ZN7cutlass13device_kernelINS_4gemm6kernel13GemmUniversalINS1_17GroupProblemShapeIN4cute5tupleIJiiiEEEEENS1_10collective13CollectiveMmaINS1_39MainloopSm90ArrayTmaGmmaWarpSpecializedILi12ENS6_IJNS5_1CILi2EEENSC_ILi1EEESE_EEENS1_55KernelPtrArrayTmaWarpSpecializedCooperativeFP8FastAccumEEENS6_IJNSC_ILi128EEESI_NSC_ILi64EEEEEENS_12float_e4m3_tEPNS6_IJlSE_NSC_ILi0EEEEEESL_SO_NS5_8TiledMMAINS5_8MMA_AtomIJNS5_4SM904GMMA31MMA_64x128x32_F32E4M3E4M3_SS_TNILNSS_7ScaleInE1ELSU_1EEEEEENS5_6LayoutISF_NS6_IJSE_SM_SM_EEEEENS6_IJNS5_10UnderscoreES10_S10_EEEEENS5_13SM90_TMA_LOADENS5_14ComposedLayoutINS5_7SwizzleILi2ELi4ELi3EEENS5_18smem_ptr_flag_bitsILi8EEENSX_INS6_IJNSC_ILi8EEESJ_EEENS6_IJSJ_SE_EEEEEEEvNS5_8identityENS5_23SM90_TMA_LOAD_MULTICASTES1D_vS1E_EENS_8epilogue10collective18CollectiveEpilogueINS1H_30Sm90PtrArrayTmaWarpSpecializedILi4ELi2ELi16ELb1ELb0ELi2EEEJSK_NS6_IJSI_NSC_ILi32EEEEEENS_6half_tEPNS6_IJSE_lSM_EEES1O_S1Q_NS1H_6fusion15FusionCallbacksIS1L_NS1R_17LinearCombinationIS1O_fS1O_fLNS_15FloatRoundStyleE2EEESK_S1N_JEEES13_NS14_INS15_ILi3ELi4ELi3EEENS17_ILi16EEENSX_INS6_IJSJ_S19_EEENS6_IJSE_SJ_EEEEEEENS5_17SM75_U16x8_LDSM_TENS5_14SM90_TMA_STOREES22_NS5_17SM90_U16x8_STSM_TENS5_9Copy_AtomIJNS5_17SM90_U32x4_STSM_NES1O_EEEvEEEvvEEEEvNT_6ParamsE) ;  /* 0xffffff1c02d87950 */ /* 0x000ff60003c3ffff */
.L_x_285:
[----:B------:R-:W-:-:S00]  /*e0a0*/  BRA `(.L_x_285) ;  /* 0xfffffffc00fc7947 */ /* 0x000fc0000383ffff */
[----:B------:R-:W-:-:S00]  /*e0b0*/  NOP ;  /* 0x0000000000007918 */ /* 0x000fc00000000000 */
        /* <DEDUP_REMOVED lines=12> */
.L_x_286:


//--------------------- .nv.global.init           --------------------------
	.section	.nv.global.init,"aw",@progbits
.nv.global.init:
	.type		$str$24,@object
	.size		$str$24,($str$25 - $str$24)
$str$24:
        /*0000*/ 	.byte	0x28, 0x61, 0x64, 0x64, 0x72, 0x65, 0x73, 0x73, 0x20, 0x26, 0x20, 0x6d, 0x61, 0x73, 0x6b, 0x29
        /*0010*/ 	.byte	0x20, 0x3d, 0x3d, 0x20, 0x30, 0x00
	.type		$str$25,@object
	.size		$str$25,(__unnamed_1 - $str$25)
$str$25:
        /*0016*/ 	.byte	0x2f, 0x74, 0x6d, 0x70, 0x2f, 0x63, 0x75, 0x74, 0x6c, 0x61, 0x73, 0x73, 0x5f, 0x73, 0x77, 0x65
        /*0026*/ 	.byte	0x65, 0x70, 0x5f, 0x73, 0x72, 0x63, 0x2f, 0x69, 0x6e, 0x63, 0x6c, 0x75, 0x64, 0x65, 0x2f, 0x63
        /*0036*/ 	.byte	0x75, 0x74, 0x65, 0x2f, 0x70, 0x6f, 0x69, 0x6e, 0x74, 0x65, 0x72, 0x5f, 0x66, 0x6c, 0x61, 0x67
        /*0046*/ 	.byte	0x67, 0x65, 0x64, 0x2e, 0x68, 0x70, 0x70, 0x00
	.type		__unnamed_1,@object
	.size		__unnamed_1,(.L_0 - __unnamed_1)
__unnamed_1:
        /*004e*/ 	.byte	0x61, 0x75, 0x74, 0x6f, 0x20, 0x63, 0x75, 0x74, 0x65, 0x3a, 0x3a, 0x61, 0x73, 0x5f, 0x70, 0x6f
        /* <DEDUP_REMOVED lines=27> */
        /*020e*/ 	.byte	0x30, 0x39, 0x36, 0x3e, 0x3e, 0x3e, 0x3e, 0x3e, 0x5d, 0x00
.L_0:


//--------------------- .nv.shared._ZN7cutlass13device_kernelINS_4gemm6kernel13GemmUniversalINS1_17GroupProblemShapeIN4cute5tupleIJiiiEEEEENS1_10collective13CollectiveMmaINS1_39MainloopSm90ArrayTmaGmmaWarpSpecializedILi12ENS6_IJNS5_1CILi2EEENSC_ILi1EEESE_EEENS1_55KernelPtrArrayTmaWarpSpecializedCooperativeFP8FastAccumEEENS6_IJNSC_ILi128EEESI_NSC_ILi64EEEEEENS_12float_e4m3_tEPNS6_IJlSE_NSC_ILi0EEEEEESL_SO_NS5_8TiledMMAINS5_8MMA_AtomIJNS5_4SM904GMMA31MMA_64x128x32_F32E4M3E4M3_SS_TNILNSS_7ScaleInE1ELSU_1EEEEEENS5_6LayoutISF_NS6_IJSE_SM_SM_EEEEENS6_IJNS5_10UnderscoreES10_S10_EEEEENS5_13SM90_TMA_LOADENS5_14ComposedLayoutINS5_7SwizzleILi2ELi4ELi3EEENS5_18smem_ptr_flag_bitsILi8EEENSX_INS6_IJNSC_ILi8EEESJ_EEENS6_IJSJ_SE_EEEEEEEvNS5_8identityENS5_23SM90_TMA_LOAD_MULTICASTES1D_vS1E_EENS_8epilogue10collective18CollectiveEpilogueINS1H_30Sm90PtrArrayTmaWarpSpecializedILi4ELi2ELi16ELb1ELb0ELi2EEEJSK_NS6_IJSI_NSC_ILi32EEEEEENS_6half_tEPNS6_IJSE_lSM_EEES1O_S1Q_NS1H_6fusion15FusionCallbacksIS1L_NS1R_17LinearCombinationIS1O_fS1O_fLNS_15FloatRoundStyleE2EEESK_S1N_JEEES13_NS14_INS15_ILi3ELi4ELi3EEENS17_ILi16EEENSX_INS6_IJSJ_S19_EEENS6_IJSE_SJ_EEEEEEENS5_17SM75_U16x8_LDSM_TENS5_14SM90_TMA_STOREES22_NS5_17SM90_U16x8_STSM_TENS5_9Copy_AtomIJNS5_17SM90_U32x4_STSM_NES1O_EEEvEEEvvEEEEvNT_6ParamsE --------------------------
	.section	.nv.shared._ZN7cutlass13device_kernelINS_4gemm6kernel13GemmUniversalINS1_17GroupProblemShapeIN4cute5tupleIJiiiEEEEENS1_10collective13CollectiveMmaINS1_39MainloopSm90ArrayTmaGmmaWarpSpecializedILi12ENS6_IJNS5_1CILi2EEENSC_ILi1EEESE_EEENS1_55KernelPtrArrayTmaWarpSpecializedCooperativeFP8FastAccumEEENS6_IJNSC_ILi128EEESI_NSC_ILi64EEEEEENS_12float_e4m3_tEPNS6_IJlSE_NSC_ILi0EEEEEESL_SO_NS5_8TiledMMAINS5_8MMA_AtomIJNS5_4SM904GMMA31MMA_64x128x32_F32E4M3E4M3_SS_TNILNSS_7ScaleInE1ELSU_1EEEEEENS5_6LayoutISF_NS6_IJSE_SM_SM_EEEEENS6_IJNS5_10UnderscoreES10_S10_EEEEENS5_13SM90_TMA_LOADENS5_14ComposedLayoutINS5_7SwizzleILi2ELi4ELi3EEENS5_18smem_ptr_flag_bitsILi8EEENSX_INS6_IJNSC_ILi8EEESJ_EEENS6_IJSJ_SE_EEEEEEEvNS5_8identityENS5_23SM90_TMA_LOAD_MULTICASTES1D_vS1E_EENS_8epilogue10collective18CollectiveEpilogueINS1H_30Sm90PtrArrayTmaWarpSpecializedILi4ELi2ELi16ELb1ELb0ELi2EEEJSK_NS6_IJSI_NSC_ILi32EEEEEENS_6half_tEPNS6_IJSE_lSM_EEES1O_S1Q_NS1H_6fusion15FusionCallbacksIS1L_NS1R_17LinearCombinationIS1O_fS1O_fLNS_15FloatRoundStyleE2EEESK_S1N_JEEES13_NS14_INS15_ILi3ELi4ELi3EEENS17_ILi16EEENSX_INS6_IJSJ_S19_EEENS6_IJSE_SJ_EEEEEEENS5_17SM75_U16x8_LDSM_TENS5_14SM90_TMA_STOREES22_NS5_17SM90_U16x8_STSM_TENS5_9Copy_AtomIJNS5_17SM90_U32x4_STSM_NES1O_EEEvEEEvvEEEEvNT_6ParamsE,"aw",@nobits
	.sectionflags	@""
	.align	16
	.zero		1024


//--------------------- .nv.shared.reserved.0     --------------------------
	.section	.nv.shared.reserved.0,"aw",@nobits
	.weak		__nv_reservedSMEM_offset_0_alias
	.size		__nv_reservedSMEM_offset_0_alias, 0, 0
	.other		__nv_reservedSMEM_offset_0_alias,@"STO_CUDA_RESERVED_SHARED STV_DEFAULT"
__nv_reservedSMEM_offset_0_alias:
	.zero		0


//--------------------- .nv.global                --------------------------
	.section	.nv.global,"aw",@nobits
.nv.global:
	.type		_ZN39_INTERNAL_8c6d3906_4_k_cu_56565047_29294cute1_E,@object
	.size		_ZN39_INTERNAL_8c6d3906_4_k_cu_56565047_29294cute1_E,(_ZN39_INTERNAL_8c6d3906_4_k_cu_56565047_29294cuda3std3__45__cpo6cbeginE - _ZN39_INTERNAL_8c6d3906_4_k_cu_56565047_29294cute1_E)
_ZN39_INTERNAL_8c6d3906_4_k_cu_56565047_29294cute1_E:
	.zero		1
	.type		_ZN39_INTERNAL_8c6d3906_4_k_cu_56565047_29294cuda3std3__45__cpo6cbeginE,@object
	.size		_ZN39_INTERNAL_8c6d3906_4_k_cu_56565047_29294cuda3std3__45__cpo6cbeginE,(_ZN39_INTERNAL_8c6d3906_4_k_cu_56565047_29294cuda3std3__48in_placeE - _ZN39_INTERNAL_8c6d3906_4_k_cu_56565047_29294cuda3std3__45__cpo6cbeginE)
_ZN39_INTERNAL_8c6d3906_4_k_cu_56565047_29294cuda3std3__45__cpo6cbeginE:
	.zero		1
	.type		_ZN39_INTERNAL_8c6d3906_4_k_cu_56565047_29294cuda3std3__48in_placeE,@object
	.size		_ZN39_INTERNAL_8c6d3906_4_k_cu_56565047_29294cuda3std3__48in_placeE,(_ZN39_INTERNAL_8c6d3906_4_k_cu_56565047_29294cuda3std6ranges3__45__cpo9iter_moveE - _ZN39_INTERNAL_8c6d3906_4_k_cu_56565047_29294cuda3std3__48in_placeE)
_ZN39_INTERNAL_8c6d3906_4_k_cu_56565047_29294cuda3std3__48in_placeE:
	.zero		1
	.type		_ZN39_INTERNAL_8c6d3906_4_k_cu_56565047_29294cuda3std6ranges3__45__cpo9iter_moveE,@object
	.size		_ZN39_INTERNAL_8c6d3906_4_k_cu_56565047_29294cuda3std6ranges3__45__cpo9iter_moveE,(_ZN39_INTERNAL_8c6d3906_4_k_cu_56565047_29294cuda3std3__45__cpo5beginE - _ZN39_INTERNAL_8c6d3906_4_k_cu_56565047_29294cuda3std6ranges3__45__cpo9iter_moveE)
_ZN39_INTERNAL_8c6d3906_4_k_cu_56565047_29294cuda3std6ranges3__45__cpo9iter_moveE:
	.zero		1
	.type		_ZN39_INTERNAL_8c6d3906_4_k_cu_56565047_29294cuda3std3__45__cpo5beginE,@object
	.size		_ZN39_INTERNAL_8c6d3906_4_k_cu_56565047_29294cuda3std3__45__cpo5beginE,(_ZN39_INTERNAL_8c6d3906_4_k_cu_56565047_29294cuda3std3__441_GLOBAL__N__8c6d3906_4_k_cu_56565047_29296ignoreE - _ZN39_INTERNAL_8c6d3906_4_k_cu_56565047_29294cuda3std3__45__cpo5beginE)
_ZN39_INTERNAL_8c6d3906_4_k_cu_56565047_29294cuda3std3__45__cpo5beginE:
	.zero		1
	.type		_ZN39_INTERNAL_8c6d3906_4_k_cu_56565047_29294cuda3std3__441_GLOBAL__N__8c6d3906_4_k_cu_56565047_29296ignoreE,@object
	.size		_ZN39_INTERNAL_8c6d3906_4_k_cu_56565047_29294cuda3std3__441_GLOBAL__N__8c6d3906_4_k_cu_56565047_29296ignoreE,(_ZN39_INTERNAL_8c6d3906_4_k_cu_56565047_29294cute7productE - _ZN39_INTERNAL_8c6d3906_4_k_cu_56565047_29294cuda3std3__441_GLOBAL__N__8c6d3906_4_k_cu_56565047_29296ignoreE)
_ZN39_INTERNAL_8c6d3906_4_k_cu_56565047_29294cuda3std3__441_GLOBAL__N__8c6d3906_4_k_cu_56565047_29296ignoreE:
	.zero		1
	.type		_ZN39_INTERNAL_8c6d3906_4_k_cu_56565047_29294cute7productE,@object
	.size		_ZN39_INTERNAL_8c6d3906_4_k_cu_56565047_29294cute7productE,(_ZN39_INTERNAL_8c6d3906_4_k_cu_56565047_29294cuda3std3__45__cpo3endE - _ZN39_INTERNAL_8c6d3906_4_k_cu_56565047_29294cute7productE)
_ZN39_INTERNAL_8c6d3906_4_k_cu_56565047_29294cute7productE:
	.zero		1
	.type		_ZN39_INTERNAL_8c6d3906_4_k_cu_56565047_29294cuda3std3__45__cpo3endE,@object
	.size		_ZN39_INTERNAL_8c6d3906_4_k_cu_56565047_29294cuda3std3__45__cpo3endE,(_ZN39_INTERNAL_8c6d3906_4_k_cu_56565047_29294cuda3std3__419piecewise_constructE - _ZN39_INTERNAL_8c6d3906_4_k_cu_56565047_29294cuda3std3__45__cpo3endE)
_ZN39_INTERNAL_8c6d3906_4_k_cu_56565047_29294cuda3std3__45__cpo3endE:
	.zero		1
	.type		_ZN39_INTERNAL_8c6d3906_4_k_cu_56565047_29294cuda3std3__419piecewise_constructE,@object
	.size		_ZN39_INTERNAL_8c6d3906_4_k_cu_56565047_29294cuda3std3__419piecewise_constructE,(_ZN39_INTERNAL_8c6d3906_4_k_cu_56565047_29294cuda3std3__45__cpo4cendE - _ZN39_INTERNAL_8c6d3906_4_k_cu_56565047_29294cuda3std3__419piecewise_constructE)
_ZN39_INTERNAL_8c6d3906_4_k_cu_56565047_29294cuda3std3__419piecewise_constructE:
	.zero		1
	.type		_ZN39_INTERNAL_8c6d3906_4_k_cu_56565047_29294cuda3std3__45__cpo4cendE,@object
	.size		_ZN39_INTERNAL_8c6d3906_4_k_cu_56565047_29294cuda3std3__45__cpo4cendE,(_ZN39_INTERNAL_8c6d3906_4_k_cu_56565047_29294cuda3std6ranges3__45__cpo4swapE - _ZN39_INTERNAL_8c6d3906_4_k_cu_56565047_29294cuda3std3__45__cpo4cendE)
_ZN39_INTERNAL_8c6d3906_4_k_cu_56565047_29294cuda3std3__45__cpo4cendE:
	.zero		1
	.type		_ZN39_INTERNAL_8c6d3906_4_k_cu_56565047_29294cuda3std6ranges3__45__cpo4swapE,@object
	.size		_ZN39_INTERNAL_8c6d3906_4_k_cu_56565047_29294cuda3std6ranges3__45__cpo4swapE,(.L_8 - _ZN39_INTERNAL_8c6d3906_4_k_cu_56565047_29294cuda3std6ranges3__45__cpo4swapE)
_ZN39_INTERNAL_8c6d3906_4_k_cu_56565047_29294cuda3std6ranges3__45__cpo4swapE:
	.zero		1
.L_8:


//--------------------- .nv.constant0._ZN7cutlass13device_kernelINS_4gemm6kernel13GemmUniversalINS1_17GroupProblemShapeIN4cute5tupleIJiiiEEEEENS1_10collective13CollectiveMmaINS1_39MainloopSm90ArrayTmaGmmaWarpSpecializedILi12ENS6_IJNS5_1CILi2EEENSC_ILi1EEESE_EEENS1_55KernelPtrArrayTmaWarpSpecializedCooperativeFP8FastAccumEEENS6_IJNSC_ILi128EEESI_NSC_ILi64EEEEEENS_12float_e4m3_tEPNS6_IJlSE_NSC_ILi0EEEEEESL_SO_NS5_8TiledMMAINS5_8MMA_AtomIJNS5_4SM904GMMA31MMA_64x128x32_F32E4M3E4M3_SS_TNILNSS_7ScaleInE1ELSU_1EEEEEENS5_6LayoutISF_NS6_IJSE_SM_SM_EEEEENS6_IJNS5_10UnderscoreES10_S10_EEEEENS5_13SM90_TMA_LOADENS5_14ComposedLayoutINS5_7SwizzleILi2ELi4ELi3EEENS5_18smem_ptr_flag_bitsILi8EEENSX_INS6_IJNSC_ILi8EEESJ_EEENS6_IJSJ_SE_EEEEEEEvNS5_8identityENS5_23SM90_TMA_LOAD_MULTICASTES1D_vS1E_EENS_8epilogue10collective18CollectiveEpilogueINS1H_30Sm90PtrArrayTmaWarpSpecializedILi4ELi2ELi16ELb1ELb0ELi2EEEJSK_NS6_IJSI_NSC_ILi32EEEEEENS_6half_tEPNS6_IJSE_lSM_EEES1O_S1Q_NS1H_6fusion15FusionCallbacksIS1L_NS1R_17LinearCombinationIS1O_fS1O_fLNS_15FloatRoundStyleE2EEESK_S1N_JEEES13_NS14_INS15_ILi3ELi4ELi3EEENS17_ILi16EEENSX_INS6_IJSJ_S19_EEENS6_IJSE_SJ_EEEEEEENS5_17SM75_U16x8_LDSM_TENS5_14SM90_TMA_STOREES22_NS5_17SM90_U16x8_STSM_TENS5_9Copy_AtomIJNS5_17SM90_U32x4_STSM_NES1O_EEEvEEEvvEEEEvNT_6ParamsE --------------------------
	.section	.nv.constant0._ZN7cutlass13device_kernelINS_4gemm6kernel13GemmUniversalINS1_17GroupProblemShapeIN4cute5tupleIJiiiEEEEENS1_10collective13CollectiveMmaINS1_39MainloopSm90ArrayTmaGmmaWarpSpecializedILi12ENS6_IJNS5_1CILi2EEENSC_ILi1EEESE_EEENS1_55KernelPtrArrayTmaWarpSpecializedCooperativeFP8FastAccumEEENS6_IJNSC_ILi128EEESI_NSC_ILi64EEEEEENS_12float_e4m3_tEPNS6_IJlSE_NSC_ILi0EEEEEESL_SO_NS5_8TiledMMAINS5_8MMA_AtomIJNS5_4SM904GMMA31MMA_64x128x32_F32E4M3E4M3_SS_TNILNSS_7ScaleInE1ELSU_1EEEEEENS5_6LayoutISF_NS6_IJSE_SM_SM_EEEEENS6_IJNS5_10UnderscoreES10_S10_EEEEENS5_13SM90_TMA_LOADENS5_14ComposedLayoutINS5_7SwizzleILi2ELi4ELi3EEENS5_18smem_ptr_flag_bitsILi8EEENSX_INS6_IJNSC_ILi8EEESJ_EEENS6_IJSJ_SE_EEEEEEEvNS5_8identityENS5_23SM90_TMA_LOAD_MULTICASTES1D_vS1E_EENS_8epilogue10collective18CollectiveEpilogueINS1H_30Sm90PtrArrayTmaWarpSpecializedILi4ELi2ELi16ELb1ELb0ELi2EEEJSK_NS6_IJSI_NSC_ILi32EEEEEENS_6half_tEPNS6_IJSE_lSM_EEES1O_S1Q_NS1H_6fusion15FusionCallbacksIS1L_NS1R_17LinearCombinationIS1O_fS1O_fLNS_15FloatRoundStyleE2EEESK_S1N_JEEES13_NS14_INS15_ILi3ELi4ELi3EEENS17_ILi16EEENSX_INS6_IJSJ_S19_EEENS6_IJSE_SJ_EEEEEEENS5_17SM75_U16x8_LDSM_TENS5_14SM90_TMA_STOREES22_NS5_17SM90_U16x8_STSM_TENS5_9Copy_AtomIJNS5_17SM90_U32x4_STSM_NES1O_EEEvEEEvvEEEEvNT_6ParamsE,"a",@progbits
	.sectionflags	@""
	.align	4
.nv.constant0._ZN7cutlass13device_kernelINS_4gemm6kernel13GemmUniversalINS1_17GroupProblemShapeIN4cute5tupleIJiiiEEEEENS1_10collective13CollectiveMmaINS1_39MainloopSm90ArrayTmaGmmaWarpSpecializedILi12ENS6_IJNS5_1CILi2EEENSC_ILi1EEESE_EEENS1_55KernelPtrArrayTmaWarpSpecializedCooperativeFP8FastAccumEEENS6_IJNSC_ILi128EEESI_NSC_ILi64EEEEEENS_12float_e4m3_tEPNS6_IJlSE_NSC_ILi0EEEEEESL_SO_NS5_8TiledMMAINS5_8MMA_AtomIJNS5_4SM904GMMA31MMA_64x128x32_F32E4M3E4M3_SS_TNILNSS_7ScaleInE1ELSU_1EEEEEENS5_6LayoutISF_NS6_IJSE_SM_SM_EEEEENS6_IJNS5_10UnderscoreES10_S10_EEEEENS5_13SM90_TMA_LOADENS5_14ComposedLayoutINS5_7SwizzleILi2ELi4ELi3EEENS5_18smem_ptr_flag_bitsILi8EEENSX_INS6_IJNSC_ILi8EEESJ_EEENS6_IJSJ_SE_EEEEEEEvNS5_8identityENS5_23SM90_TMA_LOAD_MULTICASTES1D_vS1E_EENS_8epilogue10collective18CollectiveEpilogueINS1H_30Sm90PtrArrayTmaWarpSpecializedILi4ELi2ELi16ELb1ELb0ELi2EEEJSK_NS6_IJSI_NSC_ILi32EEEEEENS_6half_tEPNS6_IJSE_lSM_EEES1O_S1Q_NS1H_6fusion15FusionCallbacksIS1L_NS1R_17LinearCombinationIS1O_fS1O_fLNS_15FloatRoundStyleE2EEESK_S1N_JEEES13_NS14_INS15_ILi3ELi4ELi3EEENS17_ILi16EEENSX_INS6_IJSJ_S19_EEENS6_IJSE_SJ_EEEEEEENS5_17SM75_U16x8_LDSM_TENS5_14SM90_TMA_STOREES22_NS5_17SM90_U16x8_STSM_TENS5_9Copy_AtomIJNS5_17SM90_U32x4_STSM_NES1O_EEEvEEEvvEEEEvNT_6ParamsE:
	.zero		2432


//--------------------- SYMBOLS --------------------------

	.type		.nv.reservedSmem.offset0,@object
	.size		.nv.reservedSmem.offset0,0x4
	.type		__assertfail,@function
